//
// Generated by NVIDIA NVVM Compiler
//
// Compiler Build ID: CL-36424714
// Cuda compilation tools, release 13.0, V13.0.88
// Based on NVVM 20.0.0
//

.version 9.0
.target sm_100
.address_size 64

	// .globl	_Z21scalar_product_kernelPdS_S_i
// _ZZN3cub18CUB_300001_SM_10006detail6reduce28DeviceReduceSingleTileKernelINS2_10policy_hubIdjN4cuda3std3__44plusIdEEE10Policy1000EN6thrust24THRUST_300001_SM_1000_NS18transform_iteratorINSD_12zip_functionINS7_10multipliesIdEEEENSD_12zip_iteratorINS7_5tupleIJNSD_6detail15normal_iteratorINSD_10device_ptrIdEEEESP_EEEEENSD_11use_defaultESS_EEPdjS9_ddNS7_10__identityEEEvT0_T1_T2_T3_T4_T6_E12temp_storage has been demoted
// _ZZN3cub18CUB_300001_SM_10006detail6reduce18DeviceReduceKernelINS2_10policy_hubIdjN4cuda3std3__44plusIdEEE10Policy1000EN6thrust24THRUST_300001_SM_1000_NS18transform_iteratorINSD_12zip_functionINS7_10multipliesIdEEEENSD_12zip_iteratorINS7_5tupleIJNSD_6detail15normal_iteratorINSD_10device_ptrIdEEEESP_EEEEENSD_11use_defaultESS_EEjS9_dNS7_10__identityEEEvT0_PT3_T1_NS0_13GridEvenShareISY_EET2_T4_E12temp_storage has been demoted
// _ZZN3cub18CUB_300001_SM_10006detail6reduce28DeviceReduceSingleTileKernelINS2_10policy_hubIdjN4cuda3std3__44plusIdEEE10Policy1000EPdSC_iS9_ddNS7_10__identityEEEvT0_T1_T2_T3_T4_T6_E12temp_storage has been demoted
// _ZZN3cub18CUB_300001_SM_10006detail6reduce28DeviceReduceSingleTileKernelINS2_10policy_hubIdyN4cuda3std3__44plusIdEEE10Policy1000EN6thrust24THRUST_300001_SM_1000_NS18transform_iteratorINSD_12zip_functionINS7_10multipliesIdEEEENSD_12zip_iteratorINS7_5tupleIJNSD_6detail15normal_iteratorINSD_10device_ptrIdEEEESP_EEEEENSD_11use_defaultESS_EEPdyS9_ddNS7_10__identityEEEvT0_T1_T2_T3_T4_T6_E12temp_storage has been demoted
// _ZZN3cub18CUB_300001_SM_10006detail6reduce18DeviceReduceKernelINS2_10policy_hubIdyN4cuda3std3__44plusIdEEE10Policy1000EN6thrust24THRUST_300001_SM_1000_NS18transform_iteratorINSD_12zip_functionINS7_10multipliesIdEEEENSD_12zip_iteratorINS7_5tupleIJNSD_6detail15normal_iteratorINSD_10device_ptrIdEEEESP_EEEEENSD_11use_defaultESS_EEyS9_dNS7_10__identityEEEvT0_PT3_T1_NS0_13GridEvenShareISY_EET2_T4_E12temp_storage has been demoted
// _ZZN3cub18CUB_300001_SM_10006detail6reduce28DeviceReduceSingleTileKernelINS2_10policy_hubIdyN4cuda3std3__44plusIdEEE10Policy1000EPdSC_iS9_ddNS7_10__identityEEEvT0_T1_T2_T3_T4_T6_E12temp_storage has been demoted
// _ZZN3cub18CUB_300001_SM_10006detail6reduce28DeviceReduceSingleTileKernelINS2_10policy_hubIdjN4cuda3std3__44plusIdEEE10Policy1000EN6thrust24THRUST_300001_SM_1000_NS6detail15normal_iteratorINSD_10device_ptrIdEEEEPdjS9_ddNS7_10__identityEEEvT0_T1_T2_T3_T4_T6_E12temp_storage has been demoted
// _ZZN3cub18CUB_300001_SM_10006detail6reduce18DeviceReduceKernelINS2_10policy_hubIdjN4cuda3std3__44plusIdEEE10Policy1000EN6thrust24THRUST_300001_SM_1000_NS6detail15normal_iteratorINSD_10device_ptrIdEEEEjS9_dNS7_10__identityEEEvT0_PT3_T1_NS0_13GridEvenShareISN_EET2_T4_E12temp_storage has been demoted
// _ZZN3cub18CUB_300001_SM_10006detail6reduce28DeviceReduceSingleTileKernelINS2_10policy_hubIdyN4cuda3std3__44plusIdEEE10Policy1000EN6thrust24THRUST_300001_SM_1000_NS6detail15normal_iteratorINSD_10device_ptrIdEEEEPdyS9_ddNS7_10__identityEEEvT0_T1_T2_T3_T4_T6_E12temp_storage has been demoted
// _ZZN3cub18CUB_300001_SM_10006detail6reduce18DeviceReduceKernelINS2_10policy_hubIdyN4cuda3std3__44plusIdEEE10Policy1000EN6thrust24THRUST_300001_SM_1000_NS6detail15normal_iteratorINSD_10device_ptrIdEEEEyS9_dNS7_10__identityEEEvT0_PT3_T1_NS0_13GridEvenShareISN_EET2_T4_E12temp_storage has been demoted
// _ZZN3cub18CUB_300001_SM_10006detail9transform23transform_kernel_ublkcpINS2_19async_copy_policy_tILi128EEEiN4cuda3std3__410multipliesIdEEN6thrust24THRUST_300001_SM_1000_NS6detail15normal_iteratorINSC_10device_ptrIdEEEEJddEEEvT0_iT1_T2_DpNS2_16aligned_base_ptrIT3_EEE3bar has been demoted
// _ZZN3cub18CUB_300001_SM_10006detail9transform23transform_kernel_ublkcpINS2_19async_copy_policy_tILi128EEElN4cuda3std3__410multipliesIdEEN6thrust24THRUST_300001_SM_1000_NS6detail15normal_iteratorINSC_10device_ptrIdEEEEJddEEEvT0_iT1_T2_DpNS2_16aligned_base_ptrIT3_EEE3bar has been demoted
.global .align 1 .b8 _ZN34_INTERNAL_65f196a8_4_k_cu_943881734cuda3std3__45__cpo5beginE[1];
.global .align 1 .b8 _ZN34_INTERNAL_65f196a8_4_k_cu_943881734cuda3std3__45__cpo3endE[1];
.global .align 1 .b8 _ZN34_INTERNAL_65f196a8_4_k_cu_943881734cuda3std3__45__cpo6cbeginE[1];
.global .align 1 .b8 _ZN34_INTERNAL_65f196a8_4_k_cu_943881734cuda3std3__45__cpo4cendE[1];
.global .align 1 .b8 _ZN34_INTERNAL_65f196a8_4_k_cu_943881734cuda3std3__45__cpo6rbeginE[1];
.global .align 1 .b8 _ZN34_INTERNAL_65f196a8_4_k_cu_943881734cuda3std3__45__cpo4rendE[1];
.global .align 1 .b8 _ZN34_INTERNAL_65f196a8_4_k_cu_943881734cuda3std3__45__cpo7crbeginE[1];
.global .align 1 .b8 _ZN34_INTERNAL_65f196a8_4_k_cu_943881734cuda3std3__45__cpo5crendE[1];
.global .align 1 .b8 _ZN34_INTERNAL_65f196a8_4_k_cu_943881734cuda3std3__436_GLOBAL__N__65f196a8_4_k_cu_943881736ignoreE[1];
.global .align 1 .b8 _ZN34_INTERNAL_65f196a8_4_k_cu_943881734cuda3std3__419piecewise_constructE[1];
.global .align 1 .b8 _ZN34_INTERNAL_65f196a8_4_k_cu_943881734cuda3std3__48in_placeE[1];
.global .align 1 .b8 _ZN34_INTERNAL_65f196a8_4_k_cu_943881734cuda3std3__420unreachable_sentinelE[1];
.global .align 1 .b8 _ZN34_INTERNAL_65f196a8_4_k_cu_943881734cuda3std3__47nulloptE[1];
.global .align 1 .b8 _ZN34_INTERNAL_65f196a8_4_k_cu_943881734cuda3std3__48unexpectE[1];
.global .align 1 .b8 _ZN34_INTERNAL_65f196a8_4_k_cu_943881734cuda3std6ranges3__45__cpo4swapE[1];
.global .align 1 .b8 _ZN34_INTERNAL_65f196a8_4_k_cu_943881734cuda3std6ranges3__45__cpo9iter_moveE[1];
.global .align 1 .b8 _ZN34_INTERNAL_65f196a8_4_k_cu_943881734cuda3std6ranges3__45__cpo5beginE[1];
.global .align 1 .b8 _ZN34_INTERNAL_65f196a8_4_k_cu_943881734cuda3std6ranges3__45__cpo3endE[1];
.global .align 1 .b8 _ZN34_INTERNAL_65f196a8_4_k_cu_943881734cuda3std6ranges3__45__cpo6cbeginE[1];
.global .align 1 .b8 _ZN34_INTERNAL_65f196a8_4_k_cu_943881734cuda3std6ranges3__45__cpo4cendE[1];
.global .align 1 .b8 _ZN34_INTERNAL_65f196a8_4_k_cu_943881734cuda3std6ranges3__45__cpo7advanceE[1];
.global .align 1 .b8 _ZN34_INTERNAL_65f196a8_4_k_cu_943881734cuda3std6ranges3__45__cpo9iter_swapE[1];
.global .align 1 .b8 _ZN34_INTERNAL_65f196a8_4_k_cu_943881734cuda3std6ranges3__45__cpo4nextE[1];
.global .align 1 .b8 _ZN34_INTERNAL_65f196a8_4_k_cu_943881734cuda3std6ranges3__45__cpo4prevE[1];
.global .align 1 .b8 _ZN34_INTERNAL_65f196a8_4_k_cu_943881734cuda3std6ranges3__45__cpo4dataE[1];
.global .align 1 .b8 _ZN34_INTERNAL_65f196a8_4_k_cu_943881734cuda3std6ranges3__45__cpo5cdataE[1];
.global .align 1 .b8 _ZN34_INTERNAL_65f196a8_4_k_cu_943881734cuda3std6ranges3__45__cpo4sizeE[1];
.global .align 1 .b8 _ZN34_INTERNAL_65f196a8_4_k_cu_943881734cuda3std6ranges3__45__cpo5ssizeE[1];
.global .align 1 .b8 _ZN34_INTERNAL_65f196a8_4_k_cu_943881734cuda3std6ranges3__45__cpo8distanceE[1];
.global .align 1 .b8 _ZN34_INTERNAL_65f196a8_4_k_cu_943881736thrust24THRUST_300001_SM_1000_NS8cuda_cub3parE[1];
.global .align 1 .b8 _ZN34_INTERNAL_65f196a8_4_k_cu_943881736thrust24THRUST_300001_SM_1000_NS8cuda_cub10par_nosyncE[1];
.global .align 1 .b8 _ZN34_INTERNAL_65f196a8_4_k_cu_943881736thrust24THRUST_300001_SM_1000_NS6system6detail10sequential3seqE[1];
.global .align 1 .b8 _ZN34_INTERNAL_65f196a8_4_k_cu_943881736thrust24THRUST_300001_SM_1000_NS12placeholders2_1E[1];
.global .align 1 .b8 _ZN34_INTERNAL_65f196a8_4_k_cu_943881736thrust24THRUST_300001_SM_1000_NS12placeholders2_2E[1];
.global .align 1 .b8 _ZN34_INTERNAL_65f196a8_4_k_cu_943881736thrust24THRUST_300001_SM_1000_NS12placeholders2_3E[1];
.global .align 1 .b8 _ZN34_INTERNAL_65f196a8_4_k_cu_943881736thrust24THRUST_300001_SM_1000_NS12placeholders2_4E[1];
.global .align 1 .b8 _ZN34_INTERNAL_65f196a8_4_k_cu_943881736thrust24THRUST_300001_SM_1000_NS12placeholders2_5E[1];
.global .align 1 .b8 _ZN34_INTERNAL_65f196a8_4_k_cu_943881736thrust24THRUST_300001_SM_1000_NS12placeholders2_6E[1];
.global .align 1 .b8 _ZN34_INTERNAL_65f196a8_4_k_cu_943881736thrust24THRUST_300001_SM_1000_NS12placeholders2_7E[1];
.global .align 1 .b8 _ZN34_INTERNAL_65f196a8_4_k_cu_943881736thrust24THRUST_300001_SM_1000_NS12placeholders2_8E[1];
.global .align 1 .b8 _ZN34_INTERNAL_65f196a8_4_k_cu_943881736thrust24THRUST_300001_SM_1000_NS12placeholders2_9E[1];
.global .align 1 .b8 _ZN34_INTERNAL_65f196a8_4_k_cu_943881736thrust24THRUST_300001_SM_1000_NS12placeholders3_10E[1];
.global .align 1 .b8 _ZN34_INTERNAL_65f196a8_4_k_cu_943881736thrust24THRUST_300001_SM_1000_NS3seqE[1];
.extern .shared .align 16 .b8 cache[];
.extern .shared .align 128 .b8 _ZN3cub18CUB_300001_SM_10006detail9transform4smemE[];

.visible .entry _Z21scalar_product_kernelPdS_S_i(
	.param .u64 .ptr .align 1 _Z21scalar_product_kernelPdS_S_i_param_0,
	.param .u64 .ptr .align 1 _Z21scalar_product_kernelPdS_S_i_param_1,
	.param .u64 .ptr .align 1 _Z21scalar_product_kernelPdS_S_i_param_2,
	.param .u32 _Z21scalar_product_kernelPdS_S_i_param_3
)
{
	.reg .pred 	%p<7>;
	.reg .b32 	%r<19>;
	.reg .b64 	%rd<12>;
	.reg .b64 	%fd<14>;

	ld.param.u64 	%rd3, [_Z21scalar_product_kernelPdS_S_i_param_0];
	ld.param.u64 	%rd4, [_Z21scalar_product_kernelPdS_S_i_param_1];
	ld.param.u64 	%rd5, [_Z21scalar_product_kernelPdS_S_i_param_2];
	ld.param.u32 	%r11, [_Z21scalar_product_kernelPdS_S_i_param_3];
	mov.u32 	%r1, %tid.x;
	mov.u32 	%r2, %ctaid.x;
	mov.u32 	%r18, %ntid.x;
	mad.lo.s32 	%r17, %r2, %r18, %r1;
	setp.ge.s32 	%p1, %r17, %r11;
	mov.f64 	%fd13, 0d0000000000000000;
	@%p1 bra 	$L__BB0_3;
	mov.u32 	%r12, %nctaid.x;
	mul.lo.s32 	%r5, %r18, %r12;
	cvta.to.global.u64 	%rd1, %rd3;
	cvta.to.global.u64 	%rd2, %rd4;
	mov.f64 	%fd13, 0d0000000000000000;
$L__BB0_2:
	mul.wide.s32 	%rd6, %r17, 8;
	add.s64 	%rd7, %rd1, %rd6;
	ld.global.f64 	%fd6, [%rd7];
	add.s64 	%rd8, %rd2, %rd6;
	ld.global.f64 	%fd7, [%rd8];
	fma.rn.f64 	%fd13, %fd6, %fd7, %fd13;
	add.s32 	%r17, %r17, %r5;
	setp.lt.s32 	%p2, %r17, %r11;
	@%p2 bra 	$L__BB0_2;
$L__BB0_3:
	shl.b32 	%r13, %r1, 3;
	mov.u32 	%r14, cache;
	add.s32 	%r8, %r14, %r13;
	st.shared.f64 	[%r8], %fd13;
	bar.sync 	0;
	setp.lt.u32 	%p3, %r18, 2;
	@%p3 bra 	$L__BB0_7;
$L__BB0_4:
	shr.u32 	%r10, %r18, 1;
	setp.ge.u32 	%p4, %r1, %r10;
	@%p4 bra 	$L__BB0_6;
	shl.b32 	%r15, %r10, 3;
	add.s32 	%r16, %r8, %r15;
	ld.shared.f64 	%fd8, [%r16];
	ld.shared.f64 	%fd9, [%r8];
	add.f64 	%fd10, %fd8, %fd9;
	st.shared.f64 	[%r8], %fd10;
$L__BB0_6:
	bar.sync 	0;
	setp.gt.u32 	%p5, %r18, 3;
	mov.u32 	%r18, %r10;
	@%p5 bra 	$L__BB0_4;
$L__BB0_7:
	setp.ne.s32 	%p6, %r1, 0;
	@%p6 bra 	$L__BB0_9;
	ld.shared.f64 	%fd11, [cache];
	cvta.to.global.u64 	%rd9, %rd5;
	mul.wide.u32 	%rd10, %r2, 8;
	add.s64 	%rd11, %rd9, %rd10;
	st.global.f64 	[%rd11], %fd11;
$L__BB0_9:
	ret;

}
	// .globl	_ZN3cub18CUB_300001_SM_10006detail11EmptyKernelIvEEvv
.visible .entry _ZN3cub18CUB_300001_SM_10006detail11EmptyKernelIvEEvv()
{


	ret;

}
	// .globl	_ZN3cub18CUB_300001_SM_10006detail9transform16transform_kernelINS2_10policy_hubILb0EN4cuda3std3__45tupleIJN6thrust24THRUST_300001_SM_1000_NS6detail15normal_iteratorINSA_10device_ptrIdEEEESF_EEEE10policy1000EiNS7_10multipliesIdEESF_JPdSL_EEEvT0_iT1_T2_DpNS2_10kernel_argIT3_EE
.visible .entry _ZN3cub18CUB_300001_SM_10006detail9transform16transform_kernelINS2_10policy_hubILb0EN4cuda3std3__45tupleIJN6thrust24THRUST_300001_SM_1000_NS6detail15normal_iteratorINSA_10device_ptrIdEEEESF_EEEE10policy1000EiNS7_10multipliesIdEESF_JPdSL_EEEvT0_iT1_T2_DpNS2_10kernel_argIT3_EE(
	.param .u32 _ZN3cub18CUB_300001_SM_10006detail9transform16transform_kernelINS2_10policy_hubILb0EN4cuda3std3__45tupleIJN6thrust24THRUST_300001_SM_1000_NS6detail15normal_iteratorINSA_10device_ptrIdEEEESF_EEEE10policy1000EiNS7_10multipliesIdEESF_JPdSL_EEEvT0_iT1_T2_DpNS2_10kernel_argIT3_EE_param_0,
	.param .u32 _ZN3cub18CUB_300001_SM_10006detail9transform16transform_kernelINS2_10policy_hubILb0EN4cuda3std3__45tupleIJN6thrust24THRUST_300001_SM_1000_NS6detail15normal_iteratorINSA_10device_ptrIdEEEESF_EEEE10policy1000EiNS7_10multipliesIdEESF_JPdSL_EEEvT0_iT1_T2_DpNS2_10kernel_argIT3_EE_param_1,
	.param .align 1 .b8 _ZN3cub18CUB_300001_SM_10006detail9transform16transform_kernelINS2_10policy_hubILb0EN4cuda3std3__45tupleIJN6thrust24THRUST_300001_SM_1000_NS6detail15normal_iteratorINSA_10device_ptrIdEEEESF_EEEE10policy1000EiNS7_10multipliesIdEESF_JPdSL_EEEvT0_iT1_T2_DpNS2_10kernel_argIT3_EE_param_2[1],
	.param .align 8 .b8 _ZN3cub18CUB_300001_SM_10006detail9transform16transform_kernelINS2_10policy_hubILb0EN4cuda3std3__45tupleIJN6thrust24THRUST_300001_SM_1000_NS6detail15normal_iteratorINSA_10device_ptrIdEEEESF_EEEE10policy1000EiNS7_10multipliesIdEESF_JPdSL_EEEvT0_iT1_T2_DpNS2_10kernel_argIT3_EE_param_3[8],
	.param .align 8 .b8 _ZN3cub18CUB_300001_SM_10006detail9transform16transform_kernelINS2_10policy_hubILb0EN4cuda3std3__45tupleIJN6thrust24THRUST_300001_SM_1000_NS6detail15normal_iteratorINSA_10device_ptrIdEEEESF_EEEE10policy1000EiNS7_10multipliesIdEESF_JPdSL_EEEvT0_iT1_T2_DpNS2_10kernel_argIT3_EE_param_4[16],
	.param .align 8 .b8 _ZN3cub18CUB_300001_SM_10006detail9transform16transform_kernelINS2_10policy_hubILb0EN4cuda3std3__45tupleIJN6thrust24THRUST_300001_SM_1000_NS6detail15normal_iteratorINSA_10device_ptrIdEEEESF_EEEE10policy1000EiNS7_10multipliesIdEESF_JPdSL_EEEvT0_iT1_T2_DpNS2_10kernel_argIT3_EE_param_5[16]
)
.maxntid 128
{
	.reg .pred 	%p<28>;
	.reg .b32 	%r<189>;
	.reg .b64 	%rd<145>;
	.reg .b64 	%fd<7>;
	// demoted variable
	.shared .align 8 .u64 _ZZN3cub18CUB_300001_SM_10006detail9transform23transform_kernel_ublkcpINS2_19async_copy_policy_tILi128EEEiN4cuda3std3__410multipliesIdEEN6thrust24THRUST_300001_SM_1000_NS6detail15normal_iteratorINSC_10device_ptrIdEEEEJddEEEvT0_iT1_T2_DpNS2_16aligned_base_ptrIT3_EEE3bar;
	ld.param.u64 	%rd65, [_ZN3cub18CUB_300001_SM_10006detail9transform16transform_kernelINS2_10policy_hubILb0EN4cuda3std3__45tupleIJN6thrust24THRUST_300001_SM_1000_NS6detail15normal_iteratorINSA_10device_ptrIdEEEESF_EEEE10policy1000EiNS7_10multipliesIdEESF_JPdSL_EEEvT0_iT1_T2_DpNS2_10kernel_argIT3_EE_param_5];
	ld.param.u64 	%rd63, [_ZN3cub18CUB_300001_SM_10006detail9transform16transform_kernelINS2_10policy_hubILb0EN4cuda3std3__45tupleIJN6thrust24THRUST_300001_SM_1000_NS6detail15normal_iteratorINSA_10device_ptrIdEEEESF_EEEE10policy1000EiNS7_10multipliesIdEESF_JPdSL_EEEvT0_iT1_T2_DpNS2_10kernel_argIT3_EE_param_4];
	ld.param.u32 	%r72, [_ZN3cub18CUB_300001_SM_10006detail9transform16transform_kernelINS2_10policy_hubILb0EN4cuda3std3__45tupleIJN6thrust24THRUST_300001_SM_1000_NS6detail15normal_iteratorINSA_10device_ptrIdEEEESF_EEEE10policy1000EiNS7_10multipliesIdEESF_JPdSL_EEEvT0_iT1_T2_DpNS2_10kernel_argIT3_EE_param_0];
	ld.param.u64 	%rd66, [_ZN3cub18CUB_300001_SM_10006detail9transform16transform_kernelINS2_10policy_hubILb0EN4cuda3std3__45tupleIJN6thrust24THRUST_300001_SM_1000_NS6detail15normal_iteratorINSA_10device_ptrIdEEEESF_EEEE10policy1000EiNS7_10multipliesIdEESF_JPdSL_EEEvT0_iT1_T2_DpNS2_10kernel_argIT3_EE_param_5+8];
	ld.param.u64 	%rd64, [_ZN3cub18CUB_300001_SM_10006detail9transform16transform_kernelINS2_10policy_hubILb0EN4cuda3std3__45tupleIJN6thrust24THRUST_300001_SM_1000_NS6detail15normal_iteratorINSA_10device_ptrIdEEEESF_EEEE10policy1000EiNS7_10multipliesIdEESF_JPdSL_EEEvT0_iT1_T2_DpNS2_10kernel_argIT3_EE_param_4+8];
	ld.param.u64 	%rd67, [_ZN3cub18CUB_300001_SM_10006detail9transform16transform_kernelINS2_10policy_hubILb0EN4cuda3std3__45tupleIJN6thrust24THRUST_300001_SM_1000_NS6detail15normal_iteratorINSA_10device_ptrIdEEEESF_EEEE10policy1000EiNS7_10multipliesIdEESF_JPdSL_EEEvT0_iT1_T2_DpNS2_10kernel_argIT3_EE_param_3];
	ld.param.u32 	%r71, [_ZN3cub18CUB_300001_SM_10006detail9transform16transform_kernelINS2_10policy_hubILb0EN4cuda3std3__45tupleIJN6thrust24THRUST_300001_SM_1000_NS6detail15normal_iteratorINSA_10device_ptrIdEEEESF_EEEE10policy1000EiNS7_10multipliesIdEESF_JPdSL_EEEvT0_iT1_T2_DpNS2_10kernel_argIT3_EE_param_1];
	cvta.to.global.u64 	%rd1, %rd67;
	cvt.u32.u64 	%r1, %rd64;
	cvt.u32.u64 	%r2, %rd66;
	shl.b32 	%r3, %r71, 7;
	mov.u32 	%r73, %ctaid.x;
	mul.lo.s32 	%r4, %r3, %r73;
	sub.s32 	%r5, %r72, %r4;
	min.s32 	%r6, %r3, %r5;
	setp.eq.s32 	%p1, %r73, 0;
	add.s32 	%r75, %r73, 2;
	mov.u32 	%r76, %nctaid.x;
	setp.ge.u32 	%p2, %r75, %r76;
	shl.b32 	%r7, %r71, 10;
	or.pred  	%p3, %p1, %p2;
	@%p3 bra 	$L__BB2_5;
	mov.b32 	%r140, -1;
	// begin inline asm
	{
	 .reg .pred P_OUT; 
	elect.sync _|P_OUT, %r140;
	selp.b32 %r139, 1, 0, P_OUT; 
}
	// end inline asm
	mov.u32 	%r141, %tid.x;
	setp.gt.u32 	%p18, %r141, 31;
	setp.eq.s32 	%p19, %r139, 0;
	or.pred  	%p20, %p18, %p19;
	@%p20 bra 	$L__BB2_3;
	mov.u32 	%r142, _ZZN3cub18CUB_300001_SM_10006detail9transform23transform_kernel_ublkcpINS2_19async_copy_policy_tILi128EEEiN4cuda3std3__410multipliesIdEEN6thrust24THRUST_300001_SM_1000_NS6detail15normal_iteratorINSC_10device_ptrIdEEEEJddEEEvT0_iT1_T2_DpNS2_16aligned_base_ptrIT3_EEE3bar;
	mov.b32 	%r143, 1;
	// begin inline asm
	mbarrier.init.shared.b64 [%r142], %r143;
	// end inline asm
	// begin inline asm
	fence.proxy.async.shared::cta; // 6.
	// end inline asm
	mul.wide.s32 	%rd122, %r4, 8;
	add.s32 	%r152, %r7, 15;
	add.s32 	%r153, %r152, %r1;
	and.b32  	%r145, %r153, -16;
	cvta.to.global.u64 	%rd123, %rd63;
	add.s64 	%rd119, %rd123, %rd122;
	mov.u32 	%r144, _ZN3cub18CUB_300001_SM_10006detail9transform4smemE;
	// begin inline asm
	cp.async.bulk.shared::cluster.global.mbarrier::complete_tx::bytes [%r144], [%rd119], %r145, [%r142];
	// end inline asm
	add.s32 	%r154, %r152, %r2;
	and.b32  	%r148, %r154, -16;
	add.s32 	%r155, %r144, %r7;
	add.s32 	%r147, %r155, 128;
	cvta.to.global.u64 	%rd124, %rd65;
	add.s64 	%rd120, %rd124, %rd122;
	// begin inline asm
	cp.async.bulk.shared::cluster.global.mbarrier::complete_tx::bytes [%r147], [%rd120], %r148, [%r142];
	// end inline asm
	add.s32 	%r151, %r148, %r145;
	// begin inline asm
	mbarrier.arrive.expect_tx.release.cta.shared::cta.b64 %rd121, [%r142], %r151; // 8. 
	// end inline asm
$L__BB2_3:
	bar.sync 	0;
	mov.u32 	%r157, _ZZN3cub18CUB_300001_SM_10006detail9transform23transform_kernel_ublkcpINS2_19async_copy_policy_tILi128EEEiN4cuda3std3__410multipliesIdEEN6thrust24THRUST_300001_SM_1000_NS6detail15normal_iteratorINSC_10device_ptrIdEEEEJddEEEvT0_iT1_T2_DpNS2_16aligned_base_ptrIT3_EEE3bar;
$L__BB2_4:
	mov.b32 	%r158, 0;
	// begin inline asm
	{
	 .reg .pred P_OUT; 
	mbarrier.try_wait.parity.shared::cta.b64  P_OUT, [%r157], %r158;                                // 7a. 
	selp.b32 %r156, 1, 0, P_OUT; 
}
	// end inline asm
	setp.eq.s32 	%p21, %r156, 0;
	@%p21 bra 	$L__BB2_4;
	bra.uni 	$L__BB2_26;
$L__BB2_5:
	cvt.s64.s32 	%rd4, %r1;
	cvt.s64.s32 	%rd5, %r4;
	shl.b32 	%r78, %r6, 3;
	cvt.s64.s32 	%rd68, %r78;
	shr.u64 	%rd6, %rd68, 3;
	mov.u32 	%r8, %ntid.x;
	mov.u32 	%r9, %ntid.y;
	mul.lo.s32 	%r79, %r8, %r9;
	mov.u32 	%r10, %ntid.z;
	mul.lo.s32 	%r11, %r79, %r10;
	mov.u32 	%r80, %tid.x;
	mov.u32 	%r81, %tid.y;
	mov.u32 	%r82, %tid.z;
	mad.lo.s32 	%r83, %r82, %r9, %r81;
	mad.lo.s32 	%r84, %r83, %r8, %r80;
	cvt.u64.u32 	%rd142, %r84;
	setp.le.u64 	%p4, %rd6, %rd142;
	@%p4 bra 	$L__BB2_15;
	cvt.u32.u64 	%r85, %rd142;
	cvt.u64.u32 	%rd8, %r11;
	add.s32 	%r86, %r85, %r11;
	cvt.u64.u32 	%rd69, %r86;
	max.u64 	%rd70, %rd6, %rd69;
	setp.gt.u64 	%p5, %rd6, %rd69;
	selp.u64 	%rd9, 1, 0, %p5;
	add.s64 	%rd71, %rd9, %rd69;
	sub.s64 	%rd10, %rd70, %rd71;
	and.b64  	%rd72, %rd10, -4294967296;
	setp.ne.s64 	%p6, %rd72, 0;
	@%p6 bra 	$L__BB2_8;
	cvt.u32.u64 	%r87, %rd8;
	cvt.u32.u64 	%r88, %rd10;
	div.u32 	%r89, %r88, %r87;
	cvt.u64.u32 	%rd131, %r89;
	bra.uni 	$L__BB2_9;
$L__BB2_8:
	div.u64 	%rd131, %rd10, %rd8;
$L__BB2_9:
	add.s64 	%rd14, %rd131, %rd9;
	and.b64  	%rd73, %rd14, 3;
	setp.eq.s64 	%p7, %rd73, 3;
	mov.u64 	%rd135, %rd142;
	@%p7 bra 	$L__BB2_12;
	cvt.u32.u64 	%r90, %rd142;
	shl.b64 	%rd74, %rd142, 3;
	shl.b64 	%rd75, %rd5, 3;
	add.s64 	%rd76, %rd74, %rd75;
	add.s64 	%rd77, %rd76, %rd4;
	add.s64 	%rd133, %rd63, %rd77;
	mov.u32 	%r91, _ZN3cub18CUB_300001_SM_10006detail9transform4smemE;
	add.s32 	%r92, %r1, %r91;
	shl.b32 	%r93, %r90, 3;
	add.s32 	%r171, %r92, %r93;
	mul.lo.s32 	%r94, %r10, %r9;
	mul.lo.s32 	%r95, %r94, %r8;
	shl.b32 	%r13, %r95, 3;
	add.s64 	%rd78, %rd14, 1;
	and.b64  	%rd79, %rd78, 3;
	neg.s64 	%rd132, %rd79;
	mov.u64 	%rd135, %rd142;
$L__BB2_11:
	.pragma "nounroll";
	// begin inline asm
	cp.async.ca.shared.global [%r171], [%rd133], 8, 8;
	// end inline asm
	add.s64 	%rd135, %rd135, %rd8;
	shl.b64 	%rd81, %rd8, 3;
	add.s64 	%rd133, %rd133, %rd81;
	add.s32 	%r171, %r171, %r13;
	add.s64 	%rd132, %rd132, 1;
	setp.ne.s64 	%p8, %rd132, 0;
	@%p8 bra 	$L__BB2_11;
$L__BB2_12:
	setp.lt.u64 	%p9, %rd14, 3;
	@%p9 bra 	$L__BB2_15;
	shl.b64 	%rd82, %rd135, 3;
	shl.b64 	%rd83, %rd5, 3;
	add.s64 	%rd24, %rd82, %rd83;
	shl.b64 	%rd84, %rd8, 4;
	add.s64 	%rd25, %rd24, %rd84;
	add.s64 	%rd85, %rd135, %rd5;
	shl.b64 	%rd86, %rd85, 3;
	mad.lo.s64 	%rd26, %rd8, 24, %rd86;
	mov.u32 	%r97, _ZN3cub18CUB_300001_SM_10006detail9transform4smemE;
	add.s32 	%r98, %r1, %r97;
	mul.lo.s32 	%r99, %r10, %r9;
	mul.lo.s32 	%r100, %r99, %r8;
	shl.b32 	%r101, %r100, 3;
	cvt.u32.u64 	%r102, %rd135;
	shl.b32 	%r103, %r102, 3;
	add.s32 	%r172, %r98, %r103;
	add.s32 	%r175, %r172, %r101;
	shl.b32 	%r104, %r100, 4;
	add.s32 	%r174, %r172, %r104;
	mad.lo.s32 	%r173, %r100, 24, %r172;
	cvt.s64.s32 	%rd87, %r1;
	add.s64 	%rd136, %rd63, %rd87;
$L__BB2_14:
	add.s64 	%rd88, %rd136, %rd24;
	// begin inline asm
	cp.async.ca.shared.global [%r172], [%rd88], 8, 8;
	// end inline asm
	mul.wide.u32 	%rd92, %r11, 8;
	add.s64 	%rd93, %rd24, %rd92;
	add.s64 	%rd89, %rd136, %rd93;
	// begin inline asm
	cp.async.ca.shared.global [%r175], [%rd89], 8, 8;
	// end inline asm
	add.s64 	%rd90, %rd136, %rd25;
	// begin inline asm
	cp.async.ca.shared.global [%r174], [%rd90], 8, 8;
	// end inline asm
	add.s64 	%rd91, %rd136, %rd26;
	// begin inline asm
	cp.async.ca.shared.global [%r173], [%rd91], 8, 8;
	// end inline asm
	mul.wide.u32 	%rd94, %r11, 4;
	add.s64 	%rd135, %rd135, %rd94;
	mul.wide.u32 	%rd95, %r11, 32;
	add.s64 	%rd136, %rd136, %rd95;
	mul.lo.s32 	%r109, %r10, %r9;
	mul.lo.s32 	%r110, %r109, %r8;
	shl.b32 	%r111, %r110, 5;
	add.s32 	%r175, %r175, %r111;
	add.s32 	%r174, %r174, %r111;
	add.s32 	%r173, %r173, %r111;
	add.s32 	%r172, %r172, %r111;
	setp.lt.u64 	%p10, %rd135, %rd6;
	@%p10 bra 	$L__BB2_14;
$L__BB2_15:
	// begin inline asm
	cp.async.commit_group;
	// end inline asm
	cvt.u32.u64 	%r28, %rd66;
	cvt.s64.s32 	%rd32, %rd66;
	@%p4 bra 	$L__BB2_25;
	cvt.u32.u64 	%r112, %rd142;
	cvt.u64.u32 	%rd33, %r11;
	add.s32 	%r113, %r112, %r11;
	cvt.u64.u32 	%rd96, %r113;
	max.u64 	%rd97, %rd6, %rd96;
	setp.gt.u64 	%p12, %rd6, %rd96;
	selp.u64 	%rd34, 1, 0, %p12;
	add.s64 	%rd98, %rd34, %rd96;
	sub.s64 	%rd35, %rd97, %rd98;
	and.b64  	%rd99, %rd35, -4294967296;
	setp.ne.s64 	%p13, %rd99, 0;
	@%p13 bra 	$L__BB2_18;
	cvt.u32.u64 	%r114, %rd33;
	cvt.u32.u64 	%r115, %rd35;
	div.u32 	%r116, %r115, %r114;
	cvt.u64.u32 	%rd138, %r116;
	bra.uni 	$L__BB2_19;
$L__BB2_18:
	div.u64 	%rd138, %rd35, %rd33;
$L__BB2_19:
	add.s64 	%rd39, %rd138, %rd34;
	and.b64  	%rd100, %rd39, 3;
	setp.eq.s64 	%p14, %rd100, 3;
	@%p14 bra 	$L__BB2_22;
	cvt.u32.u64 	%r117, %rd142;
	shl.b64 	%rd101, %rd142, 3;
	shl.b64 	%rd102, %rd5, 3;
	add.s64 	%rd103, %rd101, %rd102;
	add.s64 	%rd104, %rd103, %rd32;
	add.s64 	%rd140, %rd65, %rd104;
	shl.b64 	%rd41, %rd33, 3;
	mov.u32 	%r118, _ZN3cub18CUB_300001_SM_10006detail9transform4smemE;
	add.s32 	%r119, %r28, %r118;
	add.s32 	%r120, %r119, %r7;
	shl.b32 	%r121, %r117, 3;
	add.s32 	%r176, %r120, %r121;
	mul.lo.s32 	%r122, %r10, %r9;
	mul.lo.s32 	%r123, %r122, %r8;
	shl.b32 	%r30, %r123, 3;
	add.s64 	%rd105, %rd39, 1;
	and.b64  	%rd106, %rd105, 3;
	neg.s64 	%rd139, %rd106;
$L__BB2_21:
	.pragma "nounroll";
	add.s32 	%r124, %r176, 128;
	// begin inline asm
	cp.async.ca.shared.global [%r124], [%rd140], 8, 8;
	// end inline asm
	add.s64 	%rd142, %rd142, %rd33;
	add.s64 	%rd140, %rd140, %rd41;
	add.s32 	%r176, %r176, %r30;
	add.s64 	%rd139, %rd139, 1;
	setp.ne.s64 	%p15, %rd139, 0;
	@%p15 bra 	$L__BB2_21;
$L__BB2_22:
	setp.lt.u64 	%p16, %rd39, 3;
	@%p16 bra 	$L__BB2_25;
	shl.b64 	%rd50, %rd33, 2;
	shl.b64 	%rd108, %rd142, 3;
	shl.b64 	%rd109, %rd5, 3;
	add.s64 	%rd51, %rd108, %rd109;
	shl.b64 	%rd110, %rd33, 3;
	add.s64 	%rd52, %rd51, %rd110;
	shl.b64 	%rd53, %rd33, 5;
	shl.b64 	%rd111, %rd33, 4;
	add.s64 	%rd54, %rd51, %rd111;
	add.s64 	%rd112, %rd142, %rd5;
	shl.b64 	%rd113, %rd112, 3;
	mad.lo.s64 	%rd55, %rd33, 24, %rd113;
	cvt.u32.u64 	%r125, %rd66;
	mov.u32 	%r126, _ZN3cub18CUB_300001_SM_10006detail9transform4smemE;
	add.s32 	%r127, %r125, %r126;
	mul.lo.s32 	%r128, %r10, %r9;
	mul.lo.s32 	%r129, %r128, %r8;
	shl.b32 	%r130, %r129, 3;
	cvt.u32.u64 	%r131, %rd142;
	shl.b32 	%r132, %r131, 3;
	add.s32 	%r133, %r127, %r7;
	add.s32 	%r177, %r133, %r132;
	add.s32 	%r180, %r177, %r130;
	shl.b32 	%r34, %r129, 5;
	shl.b32 	%r134, %r129, 4;
	add.s32 	%r179, %r177, %r134;
	mad.lo.s32 	%r178, %r129, 24, %r177;
	cvt.s64.s32 	%rd114, %rd66;
	add.s64 	%rd143, %rd65, %rd114;
$L__BB2_24:
	add.s64 	%rd115, %rd143, %rd51;
	add.s32 	%r135, %r177, 128;
	// begin inline asm
	cp.async.ca.shared.global [%r135], [%rd115], 8, 8;
	// end inline asm
	add.s64 	%rd116, %rd143, %rd52;
	add.s32 	%r136, %r180, 128;
	// begin inline asm
	cp.async.ca.shared.global [%r136], [%rd116], 8, 8;
	// end inline asm
	add.s64 	%rd117, %rd143, %rd54;
	add.s32 	%r137, %r179, 128;
	// begin inline asm
	cp.async.ca.shared.global [%r137], [%rd117], 8, 8;
	// end inline asm
	add.s64 	%rd118, %rd143, %rd55;
	add.s32 	%r138, %r178, 128;
	// begin inline asm
	cp.async.ca.shared.global [%r138], [%rd118], 8, 8;
	// end inline asm
	add.s64 	%rd142, %rd142, %rd50;
	add.s64 	%rd143, %rd143, %rd53;
	add.s32 	%r180, %r180, %r34;
	add.s32 	%r179, %r179, %r34;
	add.s32 	%r178, %r178, %r34;
	add.s32 	%r177, %r177, %r34;
	setp.lt.u64 	%p17, %rd142, %rd6;
	@%p17 bra 	$L__BB2_24;
$L__BB2_25:
	// begin inline asm
	cp.async.commit_group;
	// end inline asm
	// begin inline asm
	cp.async.wait_group 0;
	// end inline asm
	barrier.sync 	0;
$L__BB2_26:
	cvt.u32.u64 	%r46, %rd66;
	setp.gt.s32 	%p22, %r3, %r5;
	@%p22 bra 	$L__BB2_30;
	setp.lt.s32 	%p23, %r71, 1;
	@%p23 bra 	$L__BB2_35;
	mov.u32 	%r181, %tid.x;
	neg.s32 	%r184, %r71;
	add.s32 	%r159, %r46, %r7;
	shl.b32 	%r160, %r181, 3;
	add.s32 	%r161, %r159, %r160;
	mov.u32 	%r162, _ZN3cub18CUB_300001_SM_10006detail9transform4smemE;
	add.s32 	%r163, %r161, %r162;
	add.s32 	%r183, %r163, 128;
	add.s32 	%r164, %r1, %r160;
	add.s32 	%r182, %r162, %r164;
	mul.wide.s32 	%rd125, %r4, 8;
	add.s64 	%rd61, %rd1, %rd125;
$L__BB2_29:
	.pragma "nounroll";
	mul.wide.s32 	%rd126, %r181, 8;
	add.s64 	%rd127, %rd61, %rd126;
	ld.shared.f64 	%fd1, [%r182];
	ld.shared.f64 	%fd2, [%r183];
	mul.f64 	%fd3, %fd1, %fd2;
	st.global.f64 	[%rd127], %fd3;
	add.s32 	%r184, %r184, 1;
	setp.eq.s32 	%p24, %r184, 0;
	add.s32 	%r183, %r183, 1024;
	add.s32 	%r182, %r182, 1024;
	add.s32 	%r181, %r181, 128;
	@%p24 bra 	$L__BB2_35;
	bra.uni 	$L__BB2_29;
$L__BB2_30:
	setp.lt.s32 	%p25, %r71, 1;
	@%p25 bra 	$L__BB2_35;
	mov.u32 	%r185, %tid.x;
	neg.s32 	%r188, %r71;
	add.s32 	%r165, %r46, %r7;
	shl.b32 	%r166, %r185, 3;
	add.s32 	%r167, %r165, %r166;
	mov.u32 	%r168, _ZN3cub18CUB_300001_SM_10006detail9transform4smemE;
	add.s32 	%r169, %r167, %r168;
	add.s32 	%r187, %r169, 128;
	add.s32 	%r170, %r1, %r166;
	add.s32 	%r186, %r168, %r170;
	mul.wide.s32 	%rd128, %r4, 8;
	add.s64 	%rd62, %rd1, %rd128;
$L__BB2_32:
	.pragma "nounroll";
	setp.ge.s32 	%p26, %r185, %r6;
	@%p26 bra 	$L__BB2_34;
	ld.shared.f64 	%fd4, [%r186];
	ld.shared.f64 	%fd5, [%r187];
	mul.f64 	%fd6, %fd4, %fd5;
	mul.wide.s32 	%rd129, %r185, 8;
	add.s64 	%rd130, %rd62, %rd129;
	st.global.f64 	[%rd130], %fd6;
$L__BB2_34:
	add.s32 	%r188, %r188, 1;
	setp.ne.s32 	%p27, %r188, 0;
	add.s32 	%r187, %r187, 1024;
	add.s32 	%r186, %r186, 1024;
	add.s32 	%r185, %r185, 128;
	@%p27 bra 	$L__BB2_32;
$L__BB2_35:
	ret;

}
	// .globl	_ZN3cub18CUB_300001_SM_10006detail9transform16transform_kernelINS2_10policy_hubILb0EN4cuda3std3__45tupleIJN6thrust24THRUST_300001_SM_1000_NS6detail15normal_iteratorINSA_10device_ptrIdEEEESF_EEEE10policy1000ElNS7_10multipliesIdEESF_JPdSL_EEEvT0_iT1_T2_DpNS2_10kernel_argIT3_EE
.visible .entry _ZN3cub18CUB_300001_SM_10006detail9transform16transform_kernelINS2_10policy_hubILb0EN4cuda3std3__45tupleIJN6thrust24THRUST_300001_SM_1000_NS6detail15normal_iteratorINSA_10device_ptrIdEEEESF_EEEE10policy1000ElNS7_10multipliesIdEESF_JPdSL_EEEvT0_iT1_T2_DpNS2_10kernel_argIT3_EE(
	.param .u64 _ZN3cub18CUB_300001_SM_10006detail9transform16transform_kernelINS2_10policy_hubILb0EN4cuda3std3__45tupleIJN6thrust24THRUST_300001_SM_1000_NS6detail15normal_iteratorINSA_10device_ptrIdEEEESF_EEEE10policy1000ElNS7_10multipliesIdEESF_JPdSL_EEEvT0_iT1_T2_DpNS2_10kernel_argIT3_EE_param_0,
	.param .u32 _ZN3cub18CUB_300001_SM_10006detail9transform16transform_kernelINS2_10policy_hubILb0EN4cuda3std3__45tupleIJN6thrust24THRUST_300001_SM_1000_NS6detail15normal_iteratorINSA_10device_ptrIdEEEESF_EEEE10policy1000ElNS7_10multipliesIdEESF_JPdSL_EEEvT0_iT1_T2_DpNS2_10kernel_argIT3_EE_param_1,
	.param .align 1 .b8 _ZN3cub18CUB_300001_SM_10006detail9transform16transform_kernelINS2_10policy_hubILb0EN4cuda3std3__45tupleIJN6thrust24THRUST_300001_SM_1000_NS6detail15normal_iteratorINSA_10device_ptrIdEEEESF_EEEE10policy1000ElNS7_10multipliesIdEESF_JPdSL_EEEvT0_iT1_T2_DpNS2_10kernel_argIT3_EE_param_2[1],
	.param .align 8 .b8 _ZN3cub18CUB_300001_SM_10006detail9transform16transform_kernelINS2_10policy_hubILb0EN4cuda3std3__45tupleIJN6thrust24THRUST_300001_SM_1000_NS6detail15normal_iteratorINSA_10device_ptrIdEEEESF_EEEE10policy1000ElNS7_10multipliesIdEESF_JPdSL_EEEvT0_iT1_T2_DpNS2_10kernel_argIT3_EE_param_3[8],
	.param .align 8 .b8 _ZN3cub18CUB_300001_SM_10006detail9transform16transform_kernelINS2_10policy_hubILb0EN4cuda3std3__45tupleIJN6thrust24THRUST_300001_SM_1000_NS6detail15normal_iteratorINSA_10device_ptrIdEEEESF_EEEE10policy1000ElNS7_10multipliesIdEESF_JPdSL_EEEvT0_iT1_T2_DpNS2_10kernel_argIT3_EE_param_4[16],
	.param .align 8 .b8 _ZN3cub18CUB_300001_SM_10006detail9transform16transform_kernelINS2_10policy_hubILb0EN4cuda3std3__45tupleIJN6thrust24THRUST_300001_SM_1000_NS6detail15normal_iteratorINSA_10device_ptrIdEEEESF_EEEE10policy1000ElNS7_10multipliesIdEESF_JPdSL_EEEvT0_iT1_T2_DpNS2_10kernel_argIT3_EE_param_5[16]
)
.maxntid 128
{
	.reg .pred 	%p<28>;
	.reg .b32 	%r<181>;
	.reg .b64 	%rd<149>;
	.reg .b64 	%fd<7>;
	// demoted variable
	.shared .align 8 .u64 _ZZN3cub18CUB_300001_SM_10006detail9transform23transform_kernel_ublkcpINS2_19async_copy_policy_tILi128EEElN4cuda3std3__410multipliesIdEEN6thrust24THRUST_300001_SM_1000_NS6detail15normal_iteratorINSC_10device_ptrIdEEEEJddEEEvT0_iT1_T2_DpNS2_16aligned_base_ptrIT3_EEE3bar;
	ld.param.u64 	%rd68, [_ZN3cub18CUB_300001_SM_10006detail9transform16transform_kernelINS2_10policy_hubILb0EN4cuda3std3__45tupleIJN6thrust24THRUST_300001_SM_1000_NS6detail15normal_iteratorINSA_10device_ptrIdEEEESF_EEEE10policy1000ElNS7_10multipliesIdEESF_JPdSL_EEEvT0_iT1_T2_DpNS2_10kernel_argIT3_EE_param_5];
	ld.param.u64 	%rd66, [_ZN3cub18CUB_300001_SM_10006detail9transform16transform_kernelINS2_10policy_hubILb0EN4cuda3std3__45tupleIJN6thrust24THRUST_300001_SM_1000_NS6detail15normal_iteratorINSA_10device_ptrIdEEEESF_EEEE10policy1000ElNS7_10multipliesIdEESF_JPdSL_EEEvT0_iT1_T2_DpNS2_10kernel_argIT3_EE_param_4];
	ld.param.u64 	%rd70, [_ZN3cub18CUB_300001_SM_10006detail9transform16transform_kernelINS2_10policy_hubILb0EN4cuda3std3__45tupleIJN6thrust24THRUST_300001_SM_1000_NS6detail15normal_iteratorINSA_10device_ptrIdEEEESF_EEEE10policy1000ElNS7_10multipliesIdEESF_JPdSL_EEEvT0_iT1_T2_DpNS2_10kernel_argIT3_EE_param_0];
	ld.param.u64 	%rd69, [_ZN3cub18CUB_300001_SM_10006detail9transform16transform_kernelINS2_10policy_hubILb0EN4cuda3std3__45tupleIJN6thrust24THRUST_300001_SM_1000_NS6detail15normal_iteratorINSA_10device_ptrIdEEEESF_EEEE10policy1000ElNS7_10multipliesIdEESF_JPdSL_EEEvT0_iT1_T2_DpNS2_10kernel_argIT3_EE_param_5+8];
	ld.param.u64 	%rd67, [_ZN3cub18CUB_300001_SM_10006detail9transform16transform_kernelINS2_10policy_hubILb0EN4cuda3std3__45tupleIJN6thrust24THRUST_300001_SM_1000_NS6detail15normal_iteratorINSA_10device_ptrIdEEEESF_EEEE10policy1000ElNS7_10multipliesIdEESF_JPdSL_EEEvT0_iT1_T2_DpNS2_10kernel_argIT3_EE_param_4+8];
	ld.param.u64 	%rd71, [_ZN3cub18CUB_300001_SM_10006detail9transform16transform_kernelINS2_10policy_hubILb0EN4cuda3std3__45tupleIJN6thrust24THRUST_300001_SM_1000_NS6detail15normal_iteratorINSA_10device_ptrIdEEEESF_EEEE10policy1000ElNS7_10multipliesIdEESF_JPdSL_EEEvT0_iT1_T2_DpNS2_10kernel_argIT3_EE_param_3];
	ld.param.u32 	%r68, [_ZN3cub18CUB_300001_SM_10006detail9transform16transform_kernelINS2_10policy_hubILb0EN4cuda3std3__45tupleIJN6thrust24THRUST_300001_SM_1000_NS6detail15normal_iteratorINSA_10device_ptrIdEEEESF_EEEE10policy1000ElNS7_10multipliesIdEESF_JPdSL_EEEvT0_iT1_T2_DpNS2_10kernel_argIT3_EE_param_1];
	cvta.to.global.u64 	%rd1, %rd71;
	cvt.u32.u64 	%r1, %rd67;
	cvt.u32.u64 	%r2, %rd69;
	shl.b32 	%r3, %r68, 7;
	mov.u32 	%r69, %ctaid.x;
	cvt.u64.u32 	%rd72, %r69;
	cvt.s64.s32 	%rd73, %r3;
	mul.lo.s64 	%rd4, %rd73, %rd72;
	sub.s64 	%rd74, %rd70, %rd4;
	min.s64 	%rd75, %rd74, %rd73;
	cvt.u32.u64 	%r4, %rd75;
	setp.eq.s32 	%p1, %r69, 0;
	add.s32 	%r71, %r69, 2;
	mov.u32 	%r72, %nctaid.x;
	setp.ge.u32 	%p2, %r71, %r72;
	shl.b32 	%r5, %r68, 10;
	or.pred  	%p3, %p1, %p2;
	@%p3 bra 	$L__BB3_5;
	mov.b32 	%r132, -1;
	// begin inline asm
	{
	 .reg .pred P_OUT; 
	elect.sync _|P_OUT, %r132;
	selp.b32 %r131, 1, 0, P_OUT; 
}
	// end inline asm
	mov.u32 	%r133, %tid.x;
	setp.gt.u32 	%p18, %r133, 31;
	setp.eq.s32 	%p19, %r131, 0;
	or.pred  	%p20, %p18, %p19;
	@%p20 bra 	$L__BB3_3;
	mov.u32 	%r134, _ZZN3cub18CUB_300001_SM_10006detail9transform23transform_kernel_ublkcpINS2_19async_copy_policy_tILi128EEElN4cuda3std3__410multipliesIdEEN6thrust24THRUST_300001_SM_1000_NS6detail15normal_iteratorINSC_10device_ptrIdEEEEJddEEEvT0_iT1_T2_DpNS2_16aligned_base_ptrIT3_EEE3bar;
	mov.b32 	%r135, 1;
	// begin inline asm
	mbarrier.init.shared.b64 [%r134], %r135;
	// end inline asm
	// begin inline asm
	fence.proxy.async.shared::cta; // 6.
	// end inline asm
	shl.b64 	%rd126, %rd4, 3;
	add.s32 	%r144, %r5, 15;
	add.s32 	%r145, %r144, %r1;
	and.b32  	%r137, %r145, -16;
	cvta.to.global.u64 	%rd127, %rd66;
	add.s64 	%rd123, %rd127, %rd126;
	mov.u32 	%r136, _ZN3cub18CUB_300001_SM_10006detail9transform4smemE;
	// begin inline asm
	cp.async.bulk.shared::cluster.global.mbarrier::complete_tx::bytes [%r136], [%rd123], %r137, [%r134];
	// end inline asm
	add.s32 	%r146, %r144, %r2;
	and.b32  	%r140, %r146, -16;
	add.s32 	%r147, %r136, %r5;
	add.s32 	%r139, %r147, 128;
	cvta.to.global.u64 	%rd128, %rd68;
	add.s64 	%rd124, %rd128, %rd126;
	// begin inline asm
	cp.async.bulk.shared::cluster.global.mbarrier::complete_tx::bytes [%r139], [%rd124], %r140, [%r134];
	// end inline asm
	add.s32 	%r143, %r140, %r137;
	// begin inline asm
	mbarrier.arrive.expect_tx.release.cta.shared::cta.b64 %rd125, [%r134], %r143; // 8. 
	// end inline asm
$L__BB3_3:
	bar.sync 	0;
	mov.u32 	%r149, _ZZN3cub18CUB_300001_SM_10006detail9transform23transform_kernel_ublkcpINS2_19async_copy_policy_tILi128EEElN4cuda3std3__410multipliesIdEEN6thrust24THRUST_300001_SM_1000_NS6detail15normal_iteratorINSC_10device_ptrIdEEEEJddEEEvT0_iT1_T2_DpNS2_16aligned_base_ptrIT3_EEE3bar;
$L__BB3_4:
	mov.b32 	%r150, 0;
	// begin inline asm
	{
	 .reg .pred P_OUT; 
	mbarrier.try_wait.parity.shared::cta.b64  P_OUT, [%r149], %r150;                                // 7a. 
	selp.b32 %r148, 1, 0, P_OUT; 
}
	// end inline asm
	setp.eq.s32 	%p21, %r148, 0;
	@%p21 bra 	$L__BB3_4;
	bra.uni 	$L__BB3_26;
$L__BB3_5:
	cvt.s64.s32 	%rd5, %r1;
	shl.b32 	%r74, %r4, 3;
	cvt.s64.s32 	%rd76, %r74;
	shr.u64 	%rd6, %rd76, 3;
	mov.u32 	%r6, %ntid.x;
	mov.u32 	%r7, %ntid.y;
	mul.lo.s32 	%r75, %r6, %r7;
	mov.u32 	%r8, %ntid.z;
	mul.lo.s32 	%r9, %r75, %r8;
	mov.u32 	%r76, %tid.x;
	mov.u32 	%r77, %tid.y;
	mov.u32 	%r78, %tid.z;
	mad.lo.s32 	%r79, %r78, %r7, %r77;
	mad.lo.s32 	%r80, %r79, %r6, %r76;
	cvt.u64.u32 	%rd146, %r80;
	setp.le.u64 	%p4, %rd6, %rd146;
	@%p4 bra 	$L__BB3_15;
	cvt.u32.u64 	%r81, %rd146;
	cvt.u64.u32 	%rd8, %r9;
	add.s32 	%r82, %r81, %r9;
	cvt.u64.u32 	%rd77, %r82;
	max.u64 	%rd78, %rd6, %rd77;
	setp.gt.u64 	%p5, %rd6, %rd77;
	selp.u64 	%rd9, 1, 0, %p5;
	add.s64 	%rd79, %rd9, %rd77;
	sub.s64 	%rd10, %rd78, %rd79;
	and.b64  	%rd80, %rd10, -4294967296;
	setp.ne.s64 	%p6, %rd80, 0;
	@%p6 bra 	$L__BB3_8;
	cvt.u32.u64 	%r83, %rd8;
	cvt.u32.u64 	%r84, %rd10;
	div.u32 	%r85, %r84, %r83;
	cvt.u64.u32 	%rd135, %r85;
	bra.uni 	$L__BB3_9;
$L__BB3_8:
	div.u64 	%rd135, %rd10, %rd8;
$L__BB3_9:
	add.s64 	%rd14, %rd135, %rd9;
	and.b64  	%rd81, %rd14, 3;
	setp.eq.s64 	%p7, %rd81, 3;
	mov.u64 	%rd139, %rd146;
	@%p7 bra 	$L__BB3_12;
	shl.b64 	%rd82, %rd4, 3;
	shl.b64 	%rd83, %rd146, 3;
	add.s64 	%rd84, %rd82, %rd83;
	add.s64 	%rd85, %rd84, %rd5;
	add.s64 	%rd137, %rd66, %rd85;
	shl.b64 	%rd16, %rd8, 3;
	mov.u32 	%r87, _ZN3cub18CUB_300001_SM_10006detail9transform4smemE;
	add.s32 	%r88, %r1, %r87;
	shl.b32 	%r89, %r81, 3;
	add.s32 	%r163, %r88, %r89;
	mul.lo.s32 	%r90, %r8, %r7;
	mul.lo.s32 	%r91, %r90, %r6;
	shl.b32 	%r11, %r91, 3;
	add.s64 	%rd86, %rd14, 1;
	and.b64  	%rd87, %rd86, 3;
	neg.s64 	%rd136, %rd87;
	mov.u64 	%rd139, %rd146;
$L__BB3_11:
	.pragma "nounroll";
	// begin inline asm
	cp.async.ca.shared.global [%r163], [%rd137], 8, 8;
	// end inline asm
	add.s64 	%rd139, %rd139, %rd8;
	add.s64 	%rd137, %rd137, %rd16;
	add.s32 	%r163, %r163, %r11;
	add.s64 	%rd136, %rd136, 1;
	setp.ne.s64 	%p8, %rd136, 0;
	@%p8 bra 	$L__BB3_11;
$L__BB3_12:
	setp.lt.u64 	%p9, %rd14, 3;
	@%p9 bra 	$L__BB3_15;
	shl.b64 	%rd25, %rd8, 2;
	shl.b64 	%rd89, %rd4, 3;
	shl.b64 	%rd90, %rd139, 3;
	add.s64 	%rd26, %rd89, %rd90;
	shl.b64 	%rd91, %rd8, 3;
	add.s64 	%rd27, %rd26, %rd91;
	shl.b64 	%rd92, %rd8, 4;
	add.s64 	%rd28, %rd26, %rd92;
	add.s64 	%rd93, %rd139, %rd4;
	shl.b64 	%rd94, %rd93, 3;
	mad.lo.s64 	%rd29, %rd8, 24, %rd94;
	mov.u32 	%r93, _ZN3cub18CUB_300001_SM_10006detail9transform4smemE;
	add.s32 	%r94, %r1, %r93;
	mul.lo.s32 	%r95, %r8, %r7;
	mul.lo.s32 	%r96, %r95, %r6;
	shl.b32 	%r97, %r96, 3;
	cvt.u32.u64 	%r98, %rd139;
	shl.b32 	%r99, %r98, 3;
	add.s32 	%r164, %r94, %r99;
	add.s32 	%r167, %r164, %r97;
	shl.b32 	%r15, %r96, 5;
	shl.b32 	%r100, %r96, 4;
	add.s32 	%r166, %r164, %r100;
	mad.lo.s32 	%r165, %r96, 24, %r164;
	cvt.s64.s32 	%rd95, %r1;
	add.s64 	%rd140, %rd66, %rd95;
$L__BB3_14:
	add.s64 	%rd96, %rd140, %rd26;
	// begin inline asm
	cp.async.ca.shared.global [%r164], [%rd96], 8, 8;
	// end inline asm
	add.s64 	%rd97, %rd140, %rd27;
	// begin inline asm
	cp.async.ca.shared.global [%r167], [%rd97], 8, 8;
	// end inline asm
	add.s64 	%rd98, %rd140, %rd28;
	// begin inline asm
	cp.async.ca.shared.global [%r166], [%rd98], 8, 8;
	// end inline asm
	add.s64 	%rd99, %rd140, %rd29;
	// begin inline asm
	cp.async.ca.shared.global [%r165], [%rd99], 8, 8;
	// end inline asm
	add.s64 	%rd139, %rd139, %rd25;
	mul.wide.u32 	%rd100, %r9, 32;
	add.s64 	%rd140, %rd140, %rd100;
	add.s32 	%r167, %r167, %r15;
	add.s32 	%r166, %r166, %r15;
	add.s32 	%r165, %r165, %r15;
	add.s32 	%r164, %r164, %r15;
	setp.lt.u64 	%p10, %rd139, %rd6;
	@%p10 bra 	$L__BB3_14;
$L__BB3_15:
	setp.le.u64 	%p11, %rd6, %rd146;
	// begin inline asm
	cp.async.commit_group;
	// end inline asm
	cvt.s64.s32 	%rd35, %r2;
	@%p11 bra 	$L__BB3_25;
	cvt.u32.u64 	%r105, %rd146;
	cvt.u64.u32 	%rd36, %r9;
	add.s32 	%r106, %r105, %r9;
	cvt.u64.u32 	%rd101, %r106;
	max.u64 	%rd102, %rd6, %rd101;
	setp.gt.u64 	%p12, %rd6, %rd101;
	selp.u64 	%rd37, 1, 0, %p12;
	add.s64 	%rd103, %rd37, %rd101;
	sub.s64 	%rd38, %rd102, %rd103;
	and.b64  	%rd104, %rd38, -4294967296;
	setp.ne.s64 	%p13, %rd104, 0;
	@%p13 bra 	$L__BB3_18;
	cvt.u32.u64 	%r107, %rd36;
	cvt.u32.u64 	%r108, %rd38;
	div.u32 	%r109, %r108, %r107;
	cvt.u64.u32 	%rd142, %r109;
	bra.uni 	$L__BB3_19;
$L__BB3_18:
	div.u64 	%rd142, %rd38, %rd36;
$L__BB3_19:
	add.s64 	%rd42, %rd142, %rd37;
	and.b64  	%rd105, %rd42, 3;
	setp.eq.s64 	%p14, %rd105, 3;
	@%p14 bra 	$L__BB3_22;
	shl.b64 	%rd106, %rd4, 3;
	shl.b64 	%rd107, %rd146, 3;
	add.s64 	%rd108, %rd106, %rd107;
	add.s64 	%rd109, %rd108, %rd35;
	add.s64 	%rd144, %rd68, %rd109;
	shl.b64 	%rd44, %rd36, 3;
	mov.u32 	%r111, _ZN3cub18CUB_300001_SM_10006detail9transform4smemE;
	add.s32 	%r112, %r2, %r111;
	add.s32 	%r113, %r112, %r5;
	shl.b32 	%r114, %r105, 3;
	add.s32 	%r168, %r113, %r114;
	mul.lo.s32 	%r115, %r8, %r7;
	mul.lo.s32 	%r116, %r115, %r6;
	shl.b32 	%r28, %r116, 3;
	add.s64 	%rd110, %rd42, 1;
	and.b64  	%rd111, %rd110, 3;
	neg.s64 	%rd143, %rd111;
$L__BB3_21:
	.pragma "nounroll";
	add.s32 	%r117, %r168, 128;
	// begin inline asm
	cp.async.ca.shared.global [%r117], [%rd144], 8, 8;
	// end inline asm
	add.s64 	%rd146, %rd146, %rd36;
	add.s64 	%rd144, %rd144, %rd44;
	add.s32 	%r168, %r168, %r28;
	add.s64 	%rd143, %rd143, 1;
	setp.ne.s64 	%p15, %rd143, 0;
	@%p15 bra 	$L__BB3_21;
$L__BB3_22:
	setp.lt.u64 	%p16, %rd42, 3;
	@%p16 bra 	$L__BB3_25;
	shl.b64 	%rd53, %rd36, 2;
	shl.b64 	%rd113, %rd4, 3;
	shl.b64 	%rd114, %rd146, 3;
	add.s64 	%rd54, %rd113, %rd114;
	shl.b64 	%rd115, %rd36, 3;
	add.s64 	%rd55, %rd54, %rd115;
	shl.b64 	%rd56, %rd36, 5;
	shl.b64 	%rd116, %rd36, 4;
	add.s64 	%rd57, %rd54, %rd116;
	add.s64 	%rd117, %rd146, %rd4;
	shl.b64 	%rd118, %rd117, 3;
	mad.lo.s64 	%rd58, %rd36, 24, %rd118;
	mov.u32 	%r118, _ZN3cub18CUB_300001_SM_10006detail9transform4smemE;
	add.s32 	%r119, %r2, %r118;
	mul.lo.s32 	%r120, %r8, %r7;
	mul.lo.s32 	%r121, %r120, %r6;
	shl.b32 	%r122, %r121, 3;
	cvt.u32.u64 	%r123, %rd146;
	shl.b32 	%r124, %r123, 3;
	add.s32 	%r125, %r119, %r5;
	add.s32 	%r169, %r125, %r124;
	add.s32 	%r172, %r169, %r122;
	shl.b32 	%r32, %r121, 5;
	shl.b32 	%r126, %r121, 4;
	add.s32 	%r171, %r169, %r126;
	mad.lo.s32 	%r170, %r121, 24, %r169;
	add.s64 	%rd147, %rd68, %rd35;
$L__BB3_24:
	add.s64 	%rd119, %rd147, %rd54;
	add.s32 	%r127, %r169, 128;
	// begin inline asm
	cp.async.ca.shared.global [%r127], [%rd119], 8, 8;
	// end inline asm
	add.s64 	%rd120, %rd147, %rd55;
	add.s32 	%r128, %r172, 128;
	// begin inline asm
	cp.async.ca.shared.global [%r128], [%rd120], 8, 8;
	// end inline asm
	add.s64 	%rd121, %rd147, %rd57;
	add.s32 	%r129, %r171, 128;
	// begin inline asm
	cp.async.ca.shared.global [%r129], [%rd121], 8, 8;
	// end inline asm
	add.s64 	%rd122, %rd147, %rd58;
	add.s32 	%r130, %r170, 128;
	// begin inline asm
	cp.async.ca.shared.global [%r130], [%rd122], 8, 8;
	// end inline asm
	add.s64 	%rd146, %rd146, %rd53;
	add.s64 	%rd147, %rd147, %rd56;
	add.s32 	%r172, %r172, %r32;
	add.s32 	%r171, %r171, %r32;
	add.s32 	%r170, %r170, %r32;
	add.s32 	%r169, %r169, %r32;
	setp.lt.u64 	%p17, %rd146, %rd6;
	@%p17 bra 	$L__BB3_24;
$L__BB3_25:
	// begin inline asm
	cp.async.commit_group;
	// end inline asm
	// begin inline asm
	cp.async.wait_group 0;
	// end inline asm
	barrier.sync 	0;
$L__BB3_26:
	setp.eq.s32 	%p22, %r3, %r4;
	@%p22 bra 	$L__BB3_32;
	setp.lt.s32 	%p23, %r68, 1;
	@%p23 bra 	$L__BB3_35;
	mov.u32 	%r177, %tid.x;
	neg.s32 	%r180, %r68;
	add.s32 	%r151, %r2, %r5;
	shl.b32 	%r152, %r177, 3;
	add.s32 	%r153, %r151, %r152;
	mov.u32 	%r154, _ZN3cub18CUB_300001_SM_10006detail9transform4smemE;
	add.s32 	%r155, %r153, %r154;
	add.s32 	%r179, %r155, 128;
	add.s32 	%r156, %r1, %r152;
	add.s32 	%r178, %r154, %r156;
	shl.b64 	%rd129, %rd4, 3;
	add.s64 	%rd64, %rd1, %rd129;
$L__BB3_29:
	.pragma "nounroll";
	setp.ge.s32 	%p24, %r177, %r4;
	@%p24 bra 	$L__BB3_31;
	ld.shared.f64 	%fd1, [%r178];
	ld.shared.f64 	%fd2, [%r179];
	mul.f64 	%fd3, %fd1, %fd2;
	mul.wide.s32 	%rd130, %r177, 8;
	add.s64 	%rd131, %rd64, %rd130;
	st.global.f64 	[%rd131], %fd3;
$L__BB3_31:
	add.s32 	%r180, %r180, 1;
	setp.ne.s32 	%p25, %r180, 0;
	add.s32 	%r179, %r179, 1024;
	add.s32 	%r178, %r178, 1024;
	add.s32 	%r177, %r177, 128;
	@%p25 bra 	$L__BB3_29;
	bra.uni 	$L__BB3_35;
$L__BB3_32:
	setp.lt.s32 	%p26, %r68, 1;
	@%p26 bra 	$L__BB3_35;
	mov.u32 	%r173, %tid.x;
	neg.s32 	%r176, %r68;
	add.s32 	%r157, %r2, %r5;
	shl.b32 	%r158, %r173, 3;
	add.s32 	%r159, %r157, %r158;
	mov.u32 	%r160, _ZN3cub18CUB_300001_SM_10006detail9transform4smemE;
	add.s32 	%r161, %r159, %r160;
	add.s32 	%r175, %r161, 128;
	add.s32 	%r162, %r1, %r158;
	add.s32 	%r174, %r160, %r162;
	shl.b64 	%rd132, %rd4, 3;
	add.s64 	%rd65, %rd1, %rd132;
$L__BB3_34:
	.pragma "nounroll";
	mul.wide.s32 	%rd133, %r173, 8;
	add.s64 	%rd134, %rd65, %rd133;
	ld.shared.f64 	%fd4, [%r174];
	ld.shared.f64 	%fd5, [%r175];
	mul.f64 	%fd6, %fd4, %fd5;
	st.global.f64 	[%rd134], %fd6;
	add.s32 	%r176, %r176, 1;
	setp.eq.s32 	%p27, %r176, 0;
	add.s32 	%r175, %r175, 1024;
	add.s32 	%r174, %r174, 1024;
	add.s32 	%r173, %r173, 128;
	@%p27 bra 	$L__BB3_35;
	bra.uni 	$L__BB3_34;
$L__BB3_35:
	ret;

}
	// .globl	_ZN3cub18CUB_300001_SM_10006detail6reduce28DeviceReduceSingleTileKernelINS2_10policy_hubIdjN4cuda3std3__44plusIdEEE10Policy1000EN6thrust24THRUST_300001_SM_1000_NS18transform_iteratorINSD_12zip_functionINS7_10multipliesIdEEEENSD_12zip_iteratorINS7_5tupleIJNSD_6detail15normal_iteratorINSD_10device_ptrIdEEEESP_EEEEENSD_11use_defaultESS_EEPdjS9_ddNS7_10__identityEEEvT0_T1_T2_T3_T4_T6_
.visible .entry _ZN3cub18CUB_300001_SM_10006detail6reduce28DeviceReduceSingleTileKernelINS2_10policy_hubIdjN4cuda3std3__44plusIdEEE10Policy1000EN6thrust24THRUST_300001_SM_1000_NS18transform_iteratorINSD_12zip_functionINS7_10multipliesIdEEEENSD_12zip_iteratorINS7_5tupleIJNSD_6detail15normal_iteratorINSD_10device_ptrIdEEEESP_EEEEENSD_11use_defaultESS_EEPdjS9_ddNS7_10__identityEEEvT0_T1_T2_T3_T4_T6_(
	.param .align 8 .b8 _ZN3cub18CUB_300001_SM_10006detail6reduce28DeviceReduceSingleTileKernelINS2_10policy_hubIdjN4cuda3std3__44plusIdEEE10Policy1000EN6thrust24THRUST_300001_SM_1000_NS18transform_iteratorINSD_12zip_functionINS7_10multipliesIdEEEENSD_12zip_iteratorINS7_5tupleIJNSD_6detail15normal_iteratorINSD_10device_ptrIdEEEESP_EEEEENSD_11use_defaultESS_EEPdjS9_ddNS7_10__identityEEEvT0_T1_T2_T3_T4_T6__param_0[24],
	.param .u64 .ptr .align 1 _ZN3cub18CUB_300001_SM_10006detail6reduce28DeviceReduceSingleTileKernelINS2_10policy_hubIdjN4cuda3std3__44plusIdEEE10Policy1000EN6thrust24THRUST_300001_SM_1000_NS18transform_iteratorINSD_12zip_functionINS7_10multipliesIdEEEENSD_12zip_iteratorINS7_5tupleIJNSD_6detail15normal_iteratorINSD_10device_ptrIdEEEESP_EEEEENSD_11use_defaultESS_EEPdjS9_ddNS7_10__identityEEEvT0_T1_T2_T3_T4_T6__param_1,
	.param .u32 _ZN3cub18CUB_300001_SM_10006detail6reduce28DeviceReduceSingleTileKernelINS2_10policy_hubIdjN4cuda3std3__44plusIdEEE10Policy1000EN6thrust24THRUST_300001_SM_1000_NS18transform_iteratorINSD_12zip_functionINS7_10multipliesIdEEEENSD_12zip_iteratorINS7_5tupleIJNSD_6detail15normal_iteratorINSD_10device_ptrIdEEEESP_EEEEENSD_11use_defaultESS_EEPdjS9_ddNS7_10__identityEEEvT0_T1_T2_T3_T4_T6__param_2,
	.param .align 1 .b8 _ZN3cub18CUB_300001_SM_10006detail6reduce28DeviceReduceSingleTileKernelINS2_10policy_hubIdjN4cuda3std3__44plusIdEEE10Policy1000EN6thrust24THRUST_300001_SM_1000_NS18transform_iteratorINSD_12zip_functionINS7_10multipliesIdEEEENSD_12zip_iteratorINS7_5tupleIJNSD_6detail15normal_iteratorINSD_10device_ptrIdEEEESP_EEEEENSD_11use_defaultESS_EEPdjS9_ddNS7_10__identityEEEvT0_T1_T2_T3_T4_T6__param_3[1],
	.param .f64 _ZN3cub18CUB_300001_SM_10006detail6reduce28DeviceReduceSingleTileKernelINS2_10policy_hubIdjN4cuda3std3__44plusIdEEE10Policy1000EN6thrust24THRUST_300001_SM_1000_NS18transform_iteratorINSD_12zip_functionINS7_10multipliesIdEEEENSD_12zip_iteratorINS7_5tupleIJNSD_6detail15normal_iteratorINSD_10device_ptrIdEEEESP_EEEEENSD_11use_defaultESS_EEPdjS9_ddNS7_10__identityEEEvT0_T1_T2_T3_T4_T6__param_4,
	.param .align 1 .b8 _ZN3cub18CUB_300001_SM_10006detail6reduce28DeviceReduceSingleTileKernelINS2_10policy_hubIdjN4cuda3std3__44plusIdEEE10Policy1000EN6thrust24THRUST_300001_SM_1000_NS18transform_iteratorINSD_12zip_functionINS7_10multipliesIdEEEENSD_12zip_iteratorINS7_5tupleIJNSD_6detail15normal_iteratorINSD_10device_ptrIdEEEESP_EEEEENSD_11use_defaultESS_EEPdjS9_ddNS7_10__identityEEEvT0_T1_T2_T3_T4_T6__param_5[1]
)
.maxntid 640
.minnctapersm 1
{
	.reg .pred 	%p<71>;
	.reg .b16 	%rs<9>;
	.reg .b32 	%r<297>;
	.reg .b64 	%rd<158>;
	.reg .b64 	%fd<457>;
	// demoted variable
	.shared .align 8 .b8 _ZZN3cub18CUB_300001_SM_10006detail6reduce28DeviceReduceSingleTileKernelINS2_10policy_hubIdjN4cuda3std3__44plusIdEEE10Policy1000EN6thrust24THRUST_300001_SM_1000_NS18transform_iteratorINSD_12zip_functionINS7_10multipliesIdEEEENSD_12zip_iteratorINS7_5tupleIJNSD_6detail15normal_iteratorINSD_10device_ptrIdEEEESP_EEEEENSD_11use_defaultESS_EEPdjS9_ddNS7_10__identityEEEvT0_T1_T2_T3_T4_T6_E12temp_storage[192];
	ld.param.u64 	%rd19, [_ZN3cub18CUB_300001_SM_10006detail6reduce28DeviceReduceSingleTileKernelINS2_10policy_hubIdjN4cuda3std3__44plusIdEEE10Policy1000EN6thrust24THRUST_300001_SM_1000_NS18transform_iteratorINSD_12zip_functionINS7_10multipliesIdEEEENSD_12zip_iteratorINS7_5tupleIJNSD_6detail15normal_iteratorINSD_10device_ptrIdEEEESP_EEEEENSD_11use_defaultESS_EEPdjS9_ddNS7_10__identityEEEvT0_T1_T2_T3_T4_T6__param_0+8];
	ld.param.u64 	%rd18, [_ZN3cub18CUB_300001_SM_10006detail6reduce28DeviceReduceSingleTileKernelINS2_10policy_hubIdjN4cuda3std3__44plusIdEEE10Policy1000EN6thrust24THRUST_300001_SM_1000_NS18transform_iteratorINSD_12zip_functionINS7_10multipliesIdEEEENSD_12zip_iteratorINS7_5tupleIJNSD_6detail15normal_iteratorINSD_10device_ptrIdEEEESP_EEEEENSD_11use_defaultESS_EEPdjS9_ddNS7_10__identityEEEvT0_T1_T2_T3_T4_T6__param_0];
	ld.param.u64 	%rd20, [_ZN3cub18CUB_300001_SM_10006detail6reduce28DeviceReduceSingleTileKernelINS2_10policy_hubIdjN4cuda3std3__44plusIdEEE10Policy1000EN6thrust24THRUST_300001_SM_1000_NS18transform_iteratorINSD_12zip_functionINS7_10multipliesIdEEEENSD_12zip_iteratorINS7_5tupleIJNSD_6detail15normal_iteratorINSD_10device_ptrIdEEEESP_EEEEENSD_11use_defaultESS_EEPdjS9_ddNS7_10__identityEEEvT0_T1_T2_T3_T4_T6__param_1];
	ld.param.u32 	%r51, [_ZN3cub18CUB_300001_SM_10006detail6reduce28DeviceReduceSingleTileKernelINS2_10policy_hubIdjN4cuda3std3__44plusIdEEE10Policy1000EN6thrust24THRUST_300001_SM_1000_NS18transform_iteratorINSD_12zip_functionINS7_10multipliesIdEEEENSD_12zip_iteratorINS7_5tupleIJNSD_6detail15normal_iteratorINSD_10device_ptrIdEEEESP_EEEEENSD_11use_defaultESS_EEPdjS9_ddNS7_10__identityEEEvT0_T1_T2_T3_T4_T6__param_2];
	ld.param.f64 	%fd42, [_ZN3cub18CUB_300001_SM_10006detail6reduce28DeviceReduceSingleTileKernelINS2_10policy_hubIdjN4cuda3std3__44plusIdEEE10Policy1000EN6thrust24THRUST_300001_SM_1000_NS18transform_iteratorINSD_12zip_functionINS7_10multipliesIdEEEENSD_12zip_iteratorINS7_5tupleIJNSD_6detail15normal_iteratorINSD_10device_ptrIdEEEESP_EEEEENSD_11use_defaultESS_EEPdjS9_ddNS7_10__identityEEEvT0_T1_T2_T3_T4_T6__param_4];
	cvta.to.global.u64 	%rd1, %rd20;
	setp.ne.s32 	%p1, %r51, 0;
	@%p1 bra 	$L__BB4_3;
	mov.u32 	%r279, %tid.x;
	setp.ne.s32 	%p70, %r279, 0;
	@%p70 bra 	$L__BB4_52;
	st.global.f64 	[%rd1], %fd42;
	bra.uni 	$L__BB4_52;
$L__BB4_3:
	cvta.to.global.u64 	%rd2, %rd18;
	cvta.to.global.u64 	%rd3, %rd19;
	setp.gt.u32 	%p2, %r51, 5119;
	@%p2 bra 	$L__BB4_28;
	mov.u32 	%r1, %tid.x;
	setp.ge.u32 	%p24, %r1, %r51;
	mov.f64 	%fd444, 0d0000000000000000;
	mov.u32 	%r283, %r1;
	@%p24 bra 	$L__BB4_6;
	mul.wide.u32 	%rd122, %r1, 8;
	add.s64 	%rd123, %rd2, %rd122;
	add.s64 	%rd124, %rd3, %rd122;
	ld.global.f64 	%fd226, [%rd123];
	ld.global.f64 	%fd227, [%rd124];
	mul.f64 	%fd444, %fd226, %fd227;
	add.s32 	%r283, %r1, 640;
$L__BB4_6:
	setp.ge.u32 	%p25, %r283, %r51;
	@%p25 bra 	$L__BB4_19;
	not.b32 	%r155, %r283;
	add.s32 	%r156, %r51, %r155;
	mul.hi.u32 	%r157, %r156, -858993459;
	shr.u32 	%r158, %r157, 9;
	add.s32 	%r4, %r158, 1;
	and.b32  	%r5, %r4, 15;
	setp.lt.u32 	%p26, %r156, 9600;
	@%p26 bra 	$L__BB4_10;
	and.b32  	%r159, %r4, 16777200;
	neg.s32 	%r281, %r159;
	mul.wide.u32 	%rd125, %r283, 8;
	add.s64 	%rd126, %rd125, 40960;
	add.s64 	%rd155, %rd2, %rd126;
	add.s64 	%rd154, %rd3, %rd126;
$L__BB4_9:
	.pragma "nounroll";
	ld.global.f64 	%fd229, [%rd155+-40960];
	ld.global.f64 	%fd230, [%rd154+-40960];
	fma.rn.f64 	%fd231, %fd229, %fd230, %fd444;
	ld.global.f64 	%fd232, [%rd155+-35840];
	ld.global.f64 	%fd233, [%rd154+-35840];
	fma.rn.f64 	%fd234, %fd232, %fd233, %fd231;
	ld.global.f64 	%fd235, [%rd155+-30720];
	ld.global.f64 	%fd236, [%rd154+-30720];
	fma.rn.f64 	%fd237, %fd235, %fd236, %fd234;
	ld.global.f64 	%fd238, [%rd155+-25600];
	ld.global.f64 	%fd239, [%rd154+-25600];
	fma.rn.f64 	%fd240, %fd238, %fd239, %fd237;
	ld.global.f64 	%fd241, [%rd155+-20480];
	ld.global.f64 	%fd242, [%rd154+-20480];
	fma.rn.f64 	%fd243, %fd241, %fd242, %fd240;
	ld.global.f64 	%fd244, [%rd155+-15360];
	ld.global.f64 	%fd245, [%rd154+-15360];
	fma.rn.f64 	%fd246, %fd244, %fd245, %fd243;
	ld.global.f64 	%fd247, [%rd155+-10240];
	ld.global.f64 	%fd248, [%rd154+-10240];
	fma.rn.f64 	%fd249, %fd247, %fd248, %fd246;
	ld.global.f64 	%fd250, [%rd155+-5120];
	ld.global.f64 	%fd251, [%rd154+-5120];
	fma.rn.f64 	%fd252, %fd250, %fd251, %fd249;
	ld.global.f64 	%fd253, [%rd155];
	ld.global.f64 	%fd254, [%rd154];
	fma.rn.f64 	%fd255, %fd253, %fd254, %fd252;
	ld.global.f64 	%fd256, [%rd155+5120];
	ld.global.f64 	%fd257, [%rd154+5120];
	fma.rn.f64 	%fd258, %fd256, %fd257, %fd255;
	ld.global.f64 	%fd259, [%rd155+10240];
	ld.global.f64 	%fd260, [%rd154+10240];
	fma.rn.f64 	%fd261, %fd259, %fd260, %fd258;
	ld.global.f64 	%fd262, [%rd155+15360];
	ld.global.f64 	%fd263, [%rd154+15360];
	fma.rn.f64 	%fd264, %fd262, %fd263, %fd261;
	ld.global.f64 	%fd265, [%rd155+20480];
	ld.global.f64 	%fd266, [%rd154+20480];
	fma.rn.f64 	%fd267, %fd265, %fd266, %fd264;
	ld.global.f64 	%fd268, [%rd155+25600];
	ld.global.f64 	%fd269, [%rd154+25600];
	fma.rn.f64 	%fd270, %fd268, %fd269, %fd267;
	ld.global.f64 	%fd271, [%rd155+30720];
	ld.global.f64 	%fd272, [%rd154+30720];
	fma.rn.f64 	%fd273, %fd271, %fd272, %fd270;
	ld.global.f64 	%fd274, [%rd155+35840];
	ld.global.f64 	%fd275, [%rd154+35840];
	fma.rn.f64 	%fd444, %fd274, %fd275, %fd273;
	add.s32 	%r283, %r283, 10240;
	add.s32 	%r281, %r281, 16;
	add.s64 	%rd155, %rd155, 81920;
	add.s64 	%rd154, %rd154, 81920;
	setp.ne.s32 	%p27, %r281, 0;
	@%p27 bra 	$L__BB4_9;
$L__BB4_10:
	setp.eq.s32 	%p28, %r5, 0;
	@%p28 bra 	$L__BB4_19;
	and.b32  	%r12, %r4, 7;
	setp.lt.u32 	%p29, %r5, 8;
	@%p29 bra 	$L__BB4_13;
	mul.wide.u32 	%rd127, %r283, 8;
	add.s64 	%rd128, %rd2, %rd127;
	add.s64 	%rd129, %rd3, %rd127;
	ld.global.f64 	%fd277, [%rd128];
	ld.global.f64 	%fd278, [%rd129];
	fma.rn.f64 	%fd279, %fd277, %fd278, %fd444;
	ld.global.f64 	%fd280, [%rd128+5120];
	ld.global.f64 	%fd281, [%rd129+5120];
	fma.rn.f64 	%fd282, %fd280, %fd281, %fd279;
	ld.global.f64 	%fd283, [%rd128+10240];
	ld.global.f64 	%fd284, [%rd129+10240];
	fma.rn.f64 	%fd285, %fd283, %fd284, %fd282;
	ld.global.f64 	%fd286, [%rd128+15360];
	ld.global.f64 	%fd287, [%rd129+15360];
	fma.rn.f64 	%fd288, %fd286, %fd287, %fd285;
	ld.global.f64 	%fd289, [%rd128+20480];
	ld.global.f64 	%fd290, [%rd129+20480];
	fma.rn.f64 	%fd291, %fd289, %fd290, %fd288;
	ld.global.f64 	%fd292, [%rd128+25600];
	ld.global.f64 	%fd293, [%rd129+25600];
	fma.rn.f64 	%fd294, %fd292, %fd293, %fd291;
	ld.global.f64 	%fd295, [%rd128+30720];
	ld.global.f64 	%fd296, [%rd129+30720];
	fma.rn.f64 	%fd297, %fd295, %fd296, %fd294;
	ld.global.f64 	%fd298, [%rd128+35840];
	ld.global.f64 	%fd299, [%rd129+35840];
	fma.rn.f64 	%fd444, %fd298, %fd299, %fd297;
	add.s32 	%r283, %r283, 5120;
$L__BB4_13:
	setp.eq.s32 	%p30, %r12, 0;
	@%p30 bra 	$L__BB4_19;
	and.b32  	%r15, %r4, 3;
	setp.lt.u32 	%p31, %r12, 4;
	@%p31 bra 	$L__BB4_16;
	mul.wide.u32 	%rd130, %r283, 8;
	add.s64 	%rd131, %rd2, %rd130;
	add.s64 	%rd132, %rd3, %rd130;
	ld.global.f64 	%fd301, [%rd131];
	ld.global.f64 	%fd302, [%rd132];
	fma.rn.f64 	%fd303, %fd301, %fd302, %fd444;
	ld.global.f64 	%fd304, [%rd131+5120];
	ld.global.f64 	%fd305, [%rd132+5120];
	fma.rn.f64 	%fd306, %fd304, %fd305, %fd303;
	ld.global.f64 	%fd307, [%rd131+10240];
	ld.global.f64 	%fd308, [%rd132+10240];
	fma.rn.f64 	%fd309, %fd307, %fd308, %fd306;
	ld.global.f64 	%fd310, [%rd131+15360];
	ld.global.f64 	%fd311, [%rd132+15360];
	fma.rn.f64 	%fd444, %fd310, %fd311, %fd309;
	add.s32 	%r283, %r283, 2560;
$L__BB4_16:
	setp.eq.s32 	%p32, %r15, 0;
	@%p32 bra 	$L__BB4_19;
	mul.wide.u32 	%rd133, %r283, 8;
	add.s64 	%rd157, %rd3, %rd133;
	add.s64 	%rd156, %rd2, %rd133;
	neg.s32 	%r286, %r15;
$L__BB4_18:
	.pragma "nounroll";
	ld.global.f64 	%fd312, [%rd156];
	ld.global.f64 	%fd313, [%rd157];
	fma.rn.f64 	%fd444, %fd312, %fd313, %fd444;
	add.s64 	%rd157, %rd157, 5120;
	add.s64 	%rd156, %rd156, 5120;
	add.s32 	%r286, %r286, 1;
	setp.ne.s32 	%p33, %r286, 0;
	@%p33 bra 	$L__BB4_18;
$L__BB4_19:
	setp.lt.u32 	%p34, %r51, 640;
	@%p34 bra 	$L__BB4_24;
	// begin inline asm
	mov.u32 %r223, %laneid;
	// end inline asm
	mov.b64 	%rd144, %fd444;
	mov.b64 	{%r225, %r230}, %rd144;
	mov.b32 	%r231, 1;
	mov.b32 	%r272, 31;
	mov.b32 	%r273, -1;
	// begin inline asm
	shfl.sync.down.b32 %r224, %r225, %r231, %r272, %r273;
	// end inline asm
	// begin inline asm
	shfl.sync.down.b32 %r229, %r230, %r231, %r272, %r273;
	// end inline asm
	mov.b64 	%rd145, {%r224, %r229};
	mov.b64 	%fd384, %rd145;
	setp.gt.s32 	%p62, %r223, 30;
	add.f64 	%fd385, %fd444, %fd384;
	selp.f64 	%fd386, %fd444, %fd385, %p62;
	mov.b64 	%rd146, %fd386;
	mov.b64 	{%r235, %r240}, %rd146;
	mov.b32 	%r241, 2;
	// begin inline asm
	shfl.sync.down.b32 %r234, %r235, %r241, %r272, %r273;
	// end inline asm
	// begin inline asm
	shfl.sync.down.b32 %r239, %r240, %r241, %r272, %r273;
	// end inline asm
	mov.b64 	%rd147, {%r234, %r239};
	mov.b64 	%fd387, %rd147;
	setp.gt.s32 	%p63, %r223, 29;
	add.f64 	%fd388, %fd386, %fd387;
	selp.f64 	%fd389, %fd386, %fd388, %p63;
	mov.b64 	%rd148, %fd389;
	mov.b64 	{%r245, %r250}, %rd148;
	mov.b32 	%r251, 4;
	// begin inline asm
	shfl.sync.down.b32 %r244, %r245, %r251, %r272, %r273;
	// end inline asm
	// begin inline asm
	shfl.sync.down.b32 %r249, %r250, %r251, %r272, %r273;
	// end inline asm
	mov.b64 	%rd149, {%r244, %r249};
	mov.b64 	%fd390, %rd149;
	setp.gt.s32 	%p64, %r223, 27;
	add.f64 	%fd391, %fd389, %fd390;
	selp.f64 	%fd392, %fd389, %fd391, %p64;
	mov.b64 	%rd150, %fd392;
	mov.b64 	{%r255, %r260}, %rd150;
	mov.b32 	%r261, 8;
	// begin inline asm
	shfl.sync.down.b32 %r254, %r255, %r261, %r272, %r273;
	// end inline asm
	// begin inline asm
	shfl.sync.down.b32 %r259, %r260, %r261, %r272, %r273;
	// end inline asm
	mov.b64 	%rd151, {%r254, %r259};
	mov.b64 	%fd393, %rd151;
	setp.gt.s32 	%p65, %r223, 23;
	add.f64 	%fd394, %fd392, %fd393;
	selp.f64 	%fd395, %fd392, %fd394, %p65;
	mov.b64 	%rd152, %fd395;
	mov.b64 	{%r265, %r270}, %rd152;
	mov.b32 	%r271, 16;
	// begin inline asm
	shfl.sync.down.b32 %r264, %r265, %r271, %r272, %r273;
	// end inline asm
	// begin inline asm
	shfl.sync.down.b32 %r269, %r270, %r271, %r272, %r273;
	// end inline asm
	mov.b64 	%rd153, {%r264, %r269};
	mov.b64 	%fd396, %rd153;
	setp.gt.s32 	%p66, %r223, 15;
	add.f64 	%fd16, %fd395, %fd396;
	selp.f64 	%fd456, %fd395, %fd16, %p66;
	setp.ne.s32 	%p67, %r223, 0;
	@%p67 bra 	$L__BB4_22;
	shr.u32 	%r274, %r1, 2;
	and.b32  	%r275, %r274, 248;
	mov.u32 	%r276, _ZZN3cub18CUB_300001_SM_10006detail6reduce28DeviceReduceSingleTileKernelINS2_10policy_hubIdjN4cuda3std3__44plusIdEEE10Policy1000EN6thrust24THRUST_300001_SM_1000_NS18transform_iteratorINSD_12zip_functionINS7_10multipliesIdEEEENSD_12zip_iteratorINS7_5tupleIJNSD_6detail15normal_iteratorINSD_10device_ptrIdEEEESP_EEEEENSD_11use_defaultESS_EEPdjS9_ddNS7_10__identityEEEvT0_T1_T2_T3_T4_T6_E12temp_storage;
	add.s32 	%r277, %r276, %r275;
	st.shared.f64 	[%r277+24], %fd16;
$L__BB4_22:
	bar.sync 	0;
	setp.ne.s32 	%p68, %r1, 0;
	@%p68 bra 	$L__BB4_50;
	ld.shared.f64 	%fd397, [_ZZN3cub18CUB_300001_SM_10006detail6reduce28DeviceReduceSingleTileKernelINS2_10policy_hubIdjN4cuda3std3__44plusIdEEE10Policy1000EN6thrust24THRUST_300001_SM_1000_NS18transform_iteratorINSD_12zip_functionINS7_10multipliesIdEEEENSD_12zip_iteratorINS7_5tupleIJNSD_6detail15normal_iteratorINSD_10device_ptrIdEEEESP_EEEEENSD_11use_defaultESS_EEPdjS9_ddNS7_10__identityEEEvT0_T1_T2_T3_T4_T6_E12temp_storage+32];
	add.f64 	%fd398, %fd456, %fd397;
	ld.shared.f64 	%fd399, [_ZZN3cub18CUB_300001_SM_10006detail6reduce28DeviceReduceSingleTileKernelINS2_10policy_hubIdjN4cuda3std3__44plusIdEEE10Policy1000EN6thrust24THRUST_300001_SM_1000_NS18transform_iteratorINSD_12zip_functionINS7_10multipliesIdEEEENSD_12zip_iteratorINS7_5tupleIJNSD_6detail15normal_iteratorINSD_10device_ptrIdEEEESP_EEEEENSD_11use_defaultESS_EEPdjS9_ddNS7_10__identityEEEvT0_T1_T2_T3_T4_T6_E12temp_storage+40];
	add.f64 	%fd400, %fd398, %fd399;
	ld.shared.f64 	%fd401, [_ZZN3cub18CUB_300001_SM_10006detail6reduce28DeviceReduceSingleTileKernelINS2_10policy_hubIdjN4cuda3std3__44plusIdEEE10Policy1000EN6thrust24THRUST_300001_SM_1000_NS18transform_iteratorINSD_12zip_functionINS7_10multipliesIdEEEENSD_12zip_iteratorINS7_5tupleIJNSD_6detail15normal_iteratorINSD_10device_ptrIdEEEESP_EEEEENSD_11use_defaultESS_EEPdjS9_ddNS7_10__identityEEEvT0_T1_T2_T3_T4_T6_E12temp_storage+48];
	add.f64 	%fd402, %fd400, %fd401;
	ld.shared.f64 	%fd403, [_ZZN3cub18CUB_300001_SM_10006detail6reduce28DeviceReduceSingleTileKernelINS2_10policy_hubIdjN4cuda3std3__44plusIdEEE10Policy1000EN6thrust24THRUST_300001_SM_1000_NS18transform_iteratorINSD_12zip_functionINS7_10multipliesIdEEEENSD_12zip_iteratorINS7_5tupleIJNSD_6detail15normal_iteratorINSD_10device_ptrIdEEEESP_EEEEENSD_11use_defaultESS_EEPdjS9_ddNS7_10__identityEEEvT0_T1_T2_T3_T4_T6_E12temp_storage+56];
	add.f64 	%fd404, %fd402, %fd403;
	ld.shared.f64 	%fd405, [_ZZN3cub18CUB_300001_SM_10006detail6reduce28DeviceReduceSingleTileKernelINS2_10policy_hubIdjN4cuda3std3__44plusIdEEE10Policy1000EN6thrust24THRUST_300001_SM_1000_NS18transform_iteratorINSD_12zip_functionINS7_10multipliesIdEEEENSD_12zip_iteratorINS7_5tupleIJNSD_6detail15normal_iteratorINSD_10device_ptrIdEEEESP_EEEEENSD_11use_defaultESS_EEPdjS9_ddNS7_10__identityEEEvT0_T1_T2_T3_T4_T6_E12temp_storage+64];
	add.f64 	%fd406, %fd404, %fd405;
	ld.shared.f64 	%fd407, [_ZZN3cub18CUB_300001_SM_10006detail6reduce28DeviceReduceSingleTileKernelINS2_10policy_hubIdjN4cuda3std3__44plusIdEEE10Policy1000EN6thrust24THRUST_300001_SM_1000_NS18transform_iteratorINSD_12zip_functionINS7_10multipliesIdEEEENSD_12zip_iteratorINS7_5tupleIJNSD_6detail15normal_iteratorINSD_10device_ptrIdEEEESP_EEEEENSD_11use_defaultESS_EEPdjS9_ddNS7_10__identityEEEvT0_T1_T2_T3_T4_T6_E12temp_storage+72];
	add.f64 	%fd408, %fd406, %fd407;
	ld.shared.f64 	%fd409, [_ZZN3cub18CUB_300001_SM_10006detail6reduce28DeviceReduceSingleTileKernelINS2_10policy_hubIdjN4cuda3std3__44plusIdEEE10Policy1000EN6thrust24THRUST_300001_SM_1000_NS18transform_iteratorINSD_12zip_functionINS7_10multipliesIdEEEENSD_12zip_iteratorINS7_5tupleIJNSD_6detail15normal_iteratorINSD_10device_ptrIdEEEESP_EEEEENSD_11use_defaultESS_EEPdjS9_ddNS7_10__identityEEEvT0_T1_T2_T3_T4_T6_E12temp_storage+80];
	add.f64 	%fd410, %fd408, %fd409;
	ld.shared.f64 	%fd411, [_ZZN3cub18CUB_300001_SM_10006detail6reduce28DeviceReduceSingleTileKernelINS2_10policy_hubIdjN4cuda3std3__44plusIdEEE10Policy1000EN6thrust24THRUST_300001_SM_1000_NS18transform_iteratorINSD_12zip_functionINS7_10multipliesIdEEEENSD_12zip_iteratorINS7_5tupleIJNSD_6detail15normal_iteratorINSD_10device_ptrIdEEEESP_EEEEENSD_11use_defaultESS_EEPdjS9_ddNS7_10__identityEEEvT0_T1_T2_T3_T4_T6_E12temp_storage+88];
	add.f64 	%fd412, %fd410, %fd411;
	ld.shared.f64 	%fd413, [_ZZN3cub18CUB_300001_SM_10006detail6reduce28DeviceReduceSingleTileKernelINS2_10policy_hubIdjN4cuda3std3__44plusIdEEE10Policy1000EN6thrust24THRUST_300001_SM_1000_NS18transform_iteratorINSD_12zip_functionINS7_10multipliesIdEEEENSD_12zip_iteratorINS7_5tupleIJNSD_6detail15normal_iteratorINSD_10device_ptrIdEEEESP_EEEEENSD_11use_defaultESS_EEPdjS9_ddNS7_10__identityEEEvT0_T1_T2_T3_T4_T6_E12temp_storage+96];
	add.f64 	%fd414, %fd412, %fd413;
	ld.shared.f64 	%fd415, [_ZZN3cub18CUB_300001_SM_10006detail6reduce28DeviceReduceSingleTileKernelINS2_10policy_hubIdjN4cuda3std3__44plusIdEEE10Policy1000EN6thrust24THRUST_300001_SM_1000_NS18transform_iteratorINSD_12zip_functionINS7_10multipliesIdEEEENSD_12zip_iteratorINS7_5tupleIJNSD_6detail15normal_iteratorINSD_10device_ptrIdEEEESP_EEEEENSD_11use_defaultESS_EEPdjS9_ddNS7_10__identityEEEvT0_T1_T2_T3_T4_T6_E12temp_storage+104];
	add.f64 	%fd416, %fd414, %fd415;
	ld.shared.f64 	%fd417, [_ZZN3cub18CUB_300001_SM_10006detail6reduce28DeviceReduceSingleTileKernelINS2_10policy_hubIdjN4cuda3std3__44plusIdEEE10Policy1000EN6thrust24THRUST_300001_SM_1000_NS18transform_iteratorINSD_12zip_functionINS7_10multipliesIdEEEENSD_12zip_iteratorINS7_5tupleIJNSD_6detail15normal_iteratorINSD_10device_ptrIdEEEESP_EEEEENSD_11use_defaultESS_EEPdjS9_ddNS7_10__identityEEEvT0_T1_T2_T3_T4_T6_E12temp_storage+112];
	add.f64 	%fd418, %fd416, %fd417;
	ld.shared.f64 	%fd419, [_ZZN3cub18CUB_300001_SM_10006detail6reduce28DeviceReduceSingleTileKernelINS2_10policy_hubIdjN4cuda3std3__44plusIdEEE10Policy1000EN6thrust24THRUST_300001_SM_1000_NS18transform_iteratorINSD_12zip_functionINS7_10multipliesIdEEEENSD_12zip_iteratorINS7_5tupleIJNSD_6detail15normal_iteratorINSD_10device_ptrIdEEEESP_EEEEENSD_11use_defaultESS_EEPdjS9_ddNS7_10__identityEEEvT0_T1_T2_T3_T4_T6_E12temp_storage+120];
	add.f64 	%fd420, %fd418, %fd419;
	ld.shared.f64 	%fd421, [_ZZN3cub18CUB_300001_SM_10006detail6reduce28DeviceReduceSingleTileKernelINS2_10policy_hubIdjN4cuda3std3__44plusIdEEE10Policy1000EN6thrust24THRUST_300001_SM_1000_NS18transform_iteratorINSD_12zip_functionINS7_10multipliesIdEEEENSD_12zip_iteratorINS7_5tupleIJNSD_6detail15normal_iteratorINSD_10device_ptrIdEEEESP_EEEEENSD_11use_defaultESS_EEPdjS9_ddNS7_10__identityEEEvT0_T1_T2_T3_T4_T6_E12temp_storage+128];
	add.f64 	%fd422, %fd420, %fd421;
	ld.shared.f64 	%fd423, [_ZZN3cub18CUB_300001_SM_10006detail6reduce28DeviceReduceSingleTileKernelINS2_10policy_hubIdjN4cuda3std3__44plusIdEEE10Policy1000EN6thrust24THRUST_300001_SM_1000_NS18transform_iteratorINSD_12zip_functionINS7_10multipliesIdEEEENSD_12zip_iteratorINS7_5tupleIJNSD_6detail15normal_iteratorINSD_10device_ptrIdEEEESP_EEEEENSD_11use_defaultESS_EEPdjS9_ddNS7_10__identityEEEvT0_T1_T2_T3_T4_T6_E12temp_storage+136];
	add.f64 	%fd424, %fd422, %fd423;
	ld.shared.f64 	%fd425, [_ZZN3cub18CUB_300001_SM_10006detail6reduce28DeviceReduceSingleTileKernelINS2_10policy_hubIdjN4cuda3std3__44plusIdEEE10Policy1000EN6thrust24THRUST_300001_SM_1000_NS18transform_iteratorINSD_12zip_functionINS7_10multipliesIdEEEENSD_12zip_iteratorINS7_5tupleIJNSD_6detail15normal_iteratorINSD_10device_ptrIdEEEESP_EEEEENSD_11use_defaultESS_EEPdjS9_ddNS7_10__identityEEEvT0_T1_T2_T3_T4_T6_E12temp_storage+144];
	add.f64 	%fd426, %fd424, %fd425;
	ld.shared.f64 	%fd427, [_ZZN3cub18CUB_300001_SM_10006detail6reduce28DeviceReduceSingleTileKernelINS2_10policy_hubIdjN4cuda3std3__44plusIdEEE10Policy1000EN6thrust24THRUST_300001_SM_1000_NS18transform_iteratorINSD_12zip_functionINS7_10multipliesIdEEEENSD_12zip_iteratorINS7_5tupleIJNSD_6detail15normal_iteratorINSD_10device_ptrIdEEEESP_EEEEENSD_11use_defaultESS_EEPdjS9_ddNS7_10__identityEEEvT0_T1_T2_T3_T4_T6_E12temp_storage+152];
	add.f64 	%fd428, %fd426, %fd427;
	ld.shared.f64 	%fd429, [_ZZN3cub18CUB_300001_SM_10006detail6reduce28DeviceReduceSingleTileKernelINS2_10policy_hubIdjN4cuda3std3__44plusIdEEE10Policy1000EN6thrust24THRUST_300001_SM_1000_NS18transform_iteratorINSD_12zip_functionINS7_10multipliesIdEEEENSD_12zip_iteratorINS7_5tupleIJNSD_6detail15normal_iteratorINSD_10device_ptrIdEEEESP_EEEEENSD_11use_defaultESS_EEPdjS9_ddNS7_10__identityEEEvT0_T1_T2_T3_T4_T6_E12temp_storage+160];
	add.f64 	%fd430, %fd428, %fd429;
	ld.shared.f64 	%fd431, [_ZZN3cub18CUB_300001_SM_10006detail6reduce28DeviceReduceSingleTileKernelINS2_10policy_hubIdjN4cuda3std3__44plusIdEEE10Policy1000EN6thrust24THRUST_300001_SM_1000_NS18transform_iteratorINSD_12zip_functionINS7_10multipliesIdEEEENSD_12zip_iteratorINS7_5tupleIJNSD_6detail15normal_iteratorINSD_10device_ptrIdEEEESP_EEEEENSD_11use_defaultESS_EEPdjS9_ddNS7_10__identityEEEvT0_T1_T2_T3_T4_T6_E12temp_storage+168];
	add.f64 	%fd432, %fd430, %fd431;
	ld.shared.f64 	%fd433, [_ZZN3cub18CUB_300001_SM_10006detail6reduce28DeviceReduceSingleTileKernelINS2_10policy_hubIdjN4cuda3std3__44plusIdEEE10Policy1000EN6thrust24THRUST_300001_SM_1000_NS18transform_iteratorINSD_12zip_functionINS7_10multipliesIdEEEENSD_12zip_iteratorINS7_5tupleIJNSD_6detail15normal_iteratorINSD_10device_ptrIdEEEESP_EEEEENSD_11use_defaultESS_EEPdjS9_ddNS7_10__identityEEEvT0_T1_T2_T3_T4_T6_E12temp_storage+176];
	add.f64 	%fd456, %fd432, %fd433;
	bra.uni 	$L__BB4_50;
$L__BB4_24:
	// begin inline asm
	mov.u32 %r160, %laneid;
	// end inline asm
	and.b32  	%r211, %r1, 992;
	add.s32 	%r212, %r211, 32;
	setp.gt.u32 	%p35, %r212, %r51;
	not.b32 	%r213, %r211;
	add.s32 	%r214, %r51, %r213;
	selp.b32 	%r209, %r214, 31, %p35;
	mov.b64 	%rd134, %fd444;
	mov.b64 	{%r162, %r167}, %rd134;
	mov.b32 	%r168, 1;
	mov.b32 	%r210, -1;
	// begin inline asm
	shfl.sync.down.b32 %r161, %r162, %r168, %r209, %r210;
	// end inline asm
	// begin inline asm
	shfl.sync.down.b32 %r166, %r167, %r168, %r209, %r210;
	// end inline asm
	mov.b64 	%rd135, {%r161, %r166};
	mov.b64 	%fd314, %rd135;
	setp.lt.s32 	%p36, %r160, %r209;
	add.f64 	%fd315, %fd444, %fd314;
	selp.f64 	%fd316, %fd315, %fd444, %p36;
	mov.b64 	%rd136, %fd316;
	mov.b64 	{%r172, %r177}, %rd136;
	mov.b32 	%r178, 2;
	// begin inline asm
	shfl.sync.down.b32 %r171, %r172, %r178, %r209, %r210;
	// end inline asm
	// begin inline asm
	shfl.sync.down.b32 %r176, %r177, %r178, %r209, %r210;
	// end inline asm
	mov.b64 	%rd137, {%r171, %r176};
	mov.b64 	%fd317, %rd137;
	add.s32 	%r215, %r160, 2;
	setp.gt.s32 	%p37, %r215, %r209;
	add.f64 	%fd318, %fd316, %fd317;
	selp.f64 	%fd319, %fd316, %fd318, %p37;
	mov.b64 	%rd138, %fd319;
	mov.b64 	{%r182, %r187}, %rd138;
	mov.b32 	%r188, 4;
	// begin inline asm
	shfl.sync.down.b32 %r181, %r182, %r188, %r209, %r210;
	// end inline asm
	// begin inline asm
	shfl.sync.down.b32 %r186, %r187, %r188, %r209, %r210;
	// end inline asm
	mov.b64 	%rd139, {%r181, %r186};
	mov.b64 	%fd320, %rd139;
	add.s32 	%r216, %r160, 4;
	setp.gt.s32 	%p38, %r216, %r209;
	add.f64 	%fd321, %fd319, %fd320;
	selp.f64 	%fd322, %fd319, %fd321, %p38;
	mov.b64 	%rd140, %fd322;
	mov.b64 	{%r192, %r197}, %rd140;
	mov.b32 	%r198, 8;
	// begin inline asm
	shfl.sync.down.b32 %r191, %r192, %r198, %r209, %r210;
	// end inline asm
	// begin inline asm
	shfl.sync.down.b32 %r196, %r197, %r198, %r209, %r210;
	// end inline asm
	mov.b64 	%rd141, {%r191, %r196};
	mov.b64 	%fd323, %rd141;
	add.s32 	%r217, %r160, 8;
	setp.gt.s32 	%p39, %r217, %r209;
	add.f64 	%fd324, %fd322, %fd323;
	selp.f64 	%fd325, %fd322, %fd324, %p39;
	mov.b64 	%rd142, %fd325;
	mov.b64 	{%r202, %r207}, %rd142;
	mov.b32 	%r208, 16;
	// begin inline asm
	shfl.sync.down.b32 %r201, %r202, %r208, %r209, %r210;
	// end inline asm
	// begin inline asm
	shfl.sync.down.b32 %r206, %r207, %r208, %r209, %r210;
	// end inline asm
	mov.b64 	%rd143, {%r201, %r206};
	mov.b64 	%fd326, %rd143;
	add.s32 	%r218, %r160, 16;
	setp.gt.s32 	%p40, %r218, %r209;
	add.f64 	%fd327, %fd325, %fd326;
	selp.f64 	%fd456, %fd325, %fd327, %p40;
	setp.ne.s32 	%p41, %r160, 0;
	@%p41 bra 	$L__BB4_26;
	shr.u32 	%r219, %r1, 2;
	and.b32  	%r220, %r219, 248;
	mov.u32 	%r221, _ZZN3cub18CUB_300001_SM_10006detail6reduce28DeviceReduceSingleTileKernelINS2_10policy_hubIdjN4cuda3std3__44plusIdEEE10Policy1000EN6thrust24THRUST_300001_SM_1000_NS18transform_iteratorINSD_12zip_functionINS7_10multipliesIdEEEENSD_12zip_iteratorINS7_5tupleIJNSD_6detail15normal_iteratorINSD_10device_ptrIdEEEESP_EEEEENSD_11use_defaultESS_EEPdjS9_ddNS7_10__identityEEEvT0_T1_T2_T3_T4_T6_E12temp_storage;
	add.s32 	%r222, %r221, %r220;
	st.shared.f64 	[%r222+24], %fd456;
$L__BB4_26:
	bar.sync 	0;
	setp.ne.s32 	%p42, %r1, 0;
	@%p42 bra 	$L__BB4_50;
	setp.gt.u32 	%p43, %r51, 32;
	ld.shared.f64 	%fd328, [_ZZN3cub18CUB_300001_SM_10006detail6reduce28DeviceReduceSingleTileKernelINS2_10policy_hubIdjN4cuda3std3__44plusIdEEE10Policy1000EN6thrust24THRUST_300001_SM_1000_NS18transform_iteratorINSD_12zip_functionINS7_10multipliesIdEEEENSD_12zip_iteratorINS7_5tupleIJNSD_6detail15normal_iteratorINSD_10device_ptrIdEEEESP_EEEEENSD_11use_defaultESS_EEPdjS9_ddNS7_10__identityEEEvT0_T1_T2_T3_T4_T6_E12temp_storage+32];
	add.f64 	%fd329, %fd456, %fd328;
	selp.f64 	%fd330, %fd329, %fd456, %p43;
	setp.gt.u32 	%p44, %r51, 64;
	ld.shared.f64 	%fd331, [_ZZN3cub18CUB_300001_SM_10006detail6reduce28DeviceReduceSingleTileKernelINS2_10policy_hubIdjN4cuda3std3__44plusIdEEE10Policy1000EN6thrust24THRUST_300001_SM_1000_NS18transform_iteratorINSD_12zip_functionINS7_10multipliesIdEEEENSD_12zip_iteratorINS7_5tupleIJNSD_6detail15normal_iteratorINSD_10device_ptrIdEEEESP_EEEEENSD_11use_defaultESS_EEPdjS9_ddNS7_10__identityEEEvT0_T1_T2_T3_T4_T6_E12temp_storage+40];
	add.f64 	%fd332, %fd331, %fd330;
	selp.f64 	%fd333, %fd332, %fd330, %p44;
	setp.gt.u32 	%p45, %r51, 96;
	ld.shared.f64 	%fd334, [_ZZN3cub18CUB_300001_SM_10006detail6reduce28DeviceReduceSingleTileKernelINS2_10policy_hubIdjN4cuda3std3__44plusIdEEE10Policy1000EN6thrust24THRUST_300001_SM_1000_NS18transform_iteratorINSD_12zip_functionINS7_10multipliesIdEEEENSD_12zip_iteratorINS7_5tupleIJNSD_6detail15normal_iteratorINSD_10device_ptrIdEEEESP_EEEEENSD_11use_defaultESS_EEPdjS9_ddNS7_10__identityEEEvT0_T1_T2_T3_T4_T6_E12temp_storage+48];
	add.f64 	%fd335, %fd334, %fd333;
	selp.f64 	%fd336, %fd335, %fd333, %p45;
	setp.gt.u32 	%p46, %r51, 128;
	ld.shared.f64 	%fd337, [_ZZN3cub18CUB_300001_SM_10006detail6reduce28DeviceReduceSingleTileKernelINS2_10policy_hubIdjN4cuda3std3__44plusIdEEE10Policy1000EN6thrust24THRUST_300001_SM_1000_NS18transform_iteratorINSD_12zip_functionINS7_10multipliesIdEEEENSD_12zip_iteratorINS7_5tupleIJNSD_6detail15normal_iteratorINSD_10device_ptrIdEEEESP_EEEEENSD_11use_defaultESS_EEPdjS9_ddNS7_10__identityEEEvT0_T1_T2_T3_T4_T6_E12temp_storage+56];
	add.f64 	%fd338, %fd337, %fd336;
	selp.f64 	%fd339, %fd338, %fd336, %p46;
	setp.gt.u32 	%p47, %r51, 160;
	ld.shared.f64 	%fd340, [_ZZN3cub18CUB_300001_SM_10006detail6reduce28DeviceReduceSingleTileKernelINS2_10policy_hubIdjN4cuda3std3__44plusIdEEE10Policy1000EN6thrust24THRUST_300001_SM_1000_NS18transform_iteratorINSD_12zip_functionINS7_10multipliesIdEEEENSD_12zip_iteratorINS7_5tupleIJNSD_6detail15normal_iteratorINSD_10device_ptrIdEEEESP_EEEEENSD_11use_defaultESS_EEPdjS9_ddNS7_10__identityEEEvT0_T1_T2_T3_T4_T6_E12temp_storage+64];
	add.f64 	%fd341, %fd340, %fd339;
	selp.f64 	%fd342, %fd341, %fd339, %p47;
	setp.gt.u32 	%p48, %r51, 192;
	ld.shared.f64 	%fd343, [_ZZN3cub18CUB_300001_SM_10006detail6reduce28DeviceReduceSingleTileKernelINS2_10policy_hubIdjN4cuda3std3__44plusIdEEE10Policy1000EN6thrust24THRUST_300001_SM_1000_NS18transform_iteratorINSD_12zip_functionINS7_10multipliesIdEEEENSD_12zip_iteratorINS7_5tupleIJNSD_6detail15normal_iteratorINSD_10device_ptrIdEEEESP_EEEEENSD_11use_defaultESS_EEPdjS9_ddNS7_10__identityEEEvT0_T1_T2_T3_T4_T6_E12temp_storage+72];
	add.f64 	%fd344, %fd343, %fd342;
	selp.f64 	%fd345, %fd344, %fd342, %p48;
	setp.gt.u32 	%p49, %r51, 224;
	ld.shared.f64 	%fd346, [_ZZN3cub18CUB_300001_SM_10006detail6reduce28DeviceReduceSingleTileKernelINS2_10policy_hubIdjN4cuda3std3__44plusIdEEE10Policy1000EN6thrust24THRUST_300001_SM_1000_NS18transform_iteratorINSD_12zip_functionINS7_10multipliesIdEEEENSD_12zip_iteratorINS7_5tupleIJNSD_6detail15normal_iteratorINSD_10device_ptrIdEEEESP_EEEEENSD_11use_defaultESS_EEPdjS9_ddNS7_10__identityEEEvT0_T1_T2_T3_T4_T6_E12temp_storage+80];
	add.f64 	%fd347, %fd346, %fd345;
	selp.f64 	%fd348, %fd347, %fd345, %p49;
	setp.gt.u32 	%p50, %r51, 256;
	ld.shared.f64 	%fd349, [_ZZN3cub18CUB_300001_SM_10006detail6reduce28DeviceReduceSingleTileKernelINS2_10policy_hubIdjN4cuda3std3__44plusIdEEE10Policy1000EN6thrust24THRUST_300001_SM_1000_NS18transform_iteratorINSD_12zip_functionINS7_10multipliesIdEEEENSD_12zip_iteratorINS7_5tupleIJNSD_6detail15normal_iteratorINSD_10device_ptrIdEEEESP_EEEEENSD_11use_defaultESS_EEPdjS9_ddNS7_10__identityEEEvT0_T1_T2_T3_T4_T6_E12temp_storage+88];
	add.f64 	%fd350, %fd349, %fd348;
	selp.f64 	%fd351, %fd350, %fd348, %p50;
	setp.gt.u32 	%p51, %r51, 288;
	ld.shared.f64 	%fd352, [_ZZN3cub18CUB_300001_SM_10006detail6reduce28DeviceReduceSingleTileKernelINS2_10policy_hubIdjN4cuda3std3__44plusIdEEE10Policy1000EN6thrust24THRUST_300001_SM_1000_NS18transform_iteratorINSD_12zip_functionINS7_10multipliesIdEEEENSD_12zip_iteratorINS7_5tupleIJNSD_6detail15normal_iteratorINSD_10device_ptrIdEEEESP_EEEEENSD_11use_defaultESS_EEPdjS9_ddNS7_10__identityEEEvT0_T1_T2_T3_T4_T6_E12temp_storage+96];
	add.f64 	%fd353, %fd352, %fd351;
	selp.f64 	%fd354, %fd353, %fd351, %p51;
	setp.gt.u32 	%p52, %r51, 320;
	ld.shared.f64 	%fd355, [_ZZN3cub18CUB_300001_SM_10006detail6reduce28DeviceReduceSingleTileKernelINS2_10policy_hubIdjN4cuda3std3__44plusIdEEE10Policy1000EN6thrust24THRUST_300001_SM_1000_NS18transform_iteratorINSD_12zip_functionINS7_10multipliesIdEEEENSD_12zip_iteratorINS7_5tupleIJNSD_6detail15normal_iteratorINSD_10device_ptrIdEEEESP_EEEEENSD_11use_defaultESS_EEPdjS9_ddNS7_10__identityEEEvT0_T1_T2_T3_T4_T6_E12temp_storage+104];
	add.f64 	%fd356, %fd355, %fd354;
	selp.f64 	%fd357, %fd356, %fd354, %p52;
	setp.gt.u32 	%p53, %r51, 352;
	ld.shared.f64 	%fd358, [_ZZN3cub18CUB_300001_SM_10006detail6reduce28DeviceReduceSingleTileKernelINS2_10policy_hubIdjN4cuda3std3__44plusIdEEE10Policy1000EN6thrust24THRUST_300001_SM_1000_NS18transform_iteratorINSD_12zip_functionINS7_10multipliesIdEEEENSD_12zip_iteratorINS7_5tupleIJNSD_6detail15normal_iteratorINSD_10device_ptrIdEEEESP_EEEEENSD_11use_defaultESS_EEPdjS9_ddNS7_10__identityEEEvT0_T1_T2_T3_T4_T6_E12temp_storage+112];
	add.f64 	%fd359, %fd358, %fd357;
	selp.f64 	%fd360, %fd359, %fd357, %p53;
	setp.gt.u32 	%p54, %r51, 384;
	ld.shared.f64 	%fd361, [_ZZN3cub18CUB_300001_SM_10006detail6reduce28DeviceReduceSingleTileKernelINS2_10policy_hubIdjN4cuda3std3__44plusIdEEE10Policy1000EN6thrust24THRUST_300001_SM_1000_NS18transform_iteratorINSD_12zip_functionINS7_10multipliesIdEEEENSD_12zip_iteratorINS7_5tupleIJNSD_6detail15normal_iteratorINSD_10device_ptrIdEEEESP_EEEEENSD_11use_defaultESS_EEPdjS9_ddNS7_10__identityEEEvT0_T1_T2_T3_T4_T6_E12temp_storage+120];
	add.f64 	%fd362, %fd361, %fd360;
	selp.f64 	%fd363, %fd362, %fd360, %p54;
	setp.gt.u32 	%p55, %r51, 416;
	ld.shared.f64 	%fd364, [_ZZN3cub18CUB_300001_SM_10006detail6reduce28DeviceReduceSingleTileKernelINS2_10policy_hubIdjN4cuda3std3__44plusIdEEE10Policy1000EN6thrust24THRUST_300001_SM_1000_NS18transform_iteratorINSD_12zip_functionINS7_10multipliesIdEEEENSD_12zip_iteratorINS7_5tupleIJNSD_6detail15normal_iteratorINSD_10device_ptrIdEEEESP_EEEEENSD_11use_defaultESS_EEPdjS9_ddNS7_10__identityEEEvT0_T1_T2_T3_T4_T6_E12temp_storage+128];
	add.f64 	%fd365, %fd364, %fd363;
	selp.f64 	%fd366, %fd365, %fd363, %p55;
	setp.gt.u32 	%p56, %r51, 448;
	ld.shared.f64 	%fd367, [_ZZN3cub18CUB_300001_SM_10006detail6reduce28DeviceReduceSingleTileKernelINS2_10policy_hubIdjN4cuda3std3__44plusIdEEE10Policy1000EN6thrust24THRUST_300001_SM_1000_NS18transform_iteratorINSD_12zip_functionINS7_10multipliesIdEEEENSD_12zip_iteratorINS7_5tupleIJNSD_6detail15normal_iteratorINSD_10device_ptrIdEEEESP_EEEEENSD_11use_defaultESS_EEPdjS9_ddNS7_10__identityEEEvT0_T1_T2_T3_T4_T6_E12temp_storage+136];
	add.f64 	%fd368, %fd367, %fd366;
	selp.f64 	%fd369, %fd368, %fd366, %p56;
	setp.gt.u32 	%p57, %r51, 480;
	ld.shared.f64 	%fd370, [_ZZN3cub18CUB_300001_SM_10006detail6reduce28DeviceReduceSingleTileKernelINS2_10policy_hubIdjN4cuda3std3__44plusIdEEE10Policy1000EN6thrust24THRUST_300001_SM_1000_NS18transform_iteratorINSD_12zip_functionINS7_10multipliesIdEEEENSD_12zip_iteratorINS7_5tupleIJNSD_6detail15normal_iteratorINSD_10device_ptrIdEEEESP_EEEEENSD_11use_defaultESS_EEPdjS9_ddNS7_10__identityEEEvT0_T1_T2_T3_T4_T6_E12temp_storage+144];
	add.f64 	%fd371, %fd370, %fd369;
	selp.f64 	%fd372, %fd371, %fd369, %p57;
	setp.gt.u32 	%p58, %r51, 512;
	ld.shared.f64 	%fd373, [_ZZN3cub18CUB_300001_SM_10006detail6reduce28DeviceReduceSingleTileKernelINS2_10policy_hubIdjN4cuda3std3__44plusIdEEE10Policy1000EN6thrust24THRUST_300001_SM_1000_NS18transform_iteratorINSD_12zip_functionINS7_10multipliesIdEEEENSD_12zip_iteratorINS7_5tupleIJNSD_6detail15normal_iteratorINSD_10device_ptrIdEEEESP_EEEEENSD_11use_defaultESS_EEPdjS9_ddNS7_10__identityEEEvT0_T1_T2_T3_T4_T6_E12temp_storage+152];
	add.f64 	%fd374, %fd373, %fd372;
	selp.f64 	%fd375, %fd374, %fd372, %p58;
	setp.gt.u32 	%p59, %r51, 544;
	ld.shared.f64 	%fd376, [_ZZN3cub18CUB_300001_SM_10006detail6reduce28DeviceReduceSingleTileKernelINS2_10policy_hubIdjN4cuda3std3__44plusIdEEE10Policy1000EN6thrust24THRUST_300001_SM_1000_NS18transform_iteratorINSD_12zip_functionINS7_10multipliesIdEEEENSD_12zip_iteratorINS7_5tupleIJNSD_6detail15normal_iteratorINSD_10device_ptrIdEEEESP_EEEEENSD_11use_defaultESS_EEPdjS9_ddNS7_10__identityEEEvT0_T1_T2_T3_T4_T6_E12temp_storage+160];
	add.f64 	%fd377, %fd376, %fd375;
	selp.f64 	%fd378, %fd377, %fd375, %p59;
	setp.gt.u32 	%p60, %r51, 576;
	ld.shared.f64 	%fd379, [_ZZN3cub18CUB_300001_SM_10006detail6reduce28DeviceReduceSingleTileKernelINS2_10policy_hubIdjN4cuda3std3__44plusIdEEE10Policy1000EN6thrust24THRUST_300001_SM_1000_NS18transform_iteratorINSD_12zip_functionINS7_10multipliesIdEEEENSD_12zip_iteratorINS7_5tupleIJNSD_6detail15normal_iteratorINSD_10device_ptrIdEEEESP_EEEEENSD_11use_defaultESS_EEPdjS9_ddNS7_10__identityEEEvT0_T1_T2_T3_T4_T6_E12temp_storage+168];
	add.f64 	%fd380, %fd379, %fd378;
	selp.f64 	%fd381, %fd380, %fd378, %p60;
	setp.gt.u32 	%p61, %r51, 608;
	ld.shared.f64 	%fd382, [_ZZN3cub18CUB_300001_SM_10006detail6reduce28DeviceReduceSingleTileKernelINS2_10policy_hubIdjN4cuda3std3__44plusIdEEE10Policy1000EN6thrust24THRUST_300001_SM_1000_NS18transform_iteratorINSD_12zip_functionINS7_10multipliesIdEEEENSD_12zip_iteratorINS7_5tupleIJNSD_6detail15normal_iteratorINSD_10device_ptrIdEEEESP_EEEEENSD_11use_defaultESS_EEPdjS9_ddNS7_10__identityEEEvT0_T1_T2_T3_T4_T6_E12temp_storage+176];
	add.f64 	%fd383, %fd382, %fd381;
	selp.f64 	%fd456, %fd383, %fd381, %p61;
	bra.uni 	$L__BB4_50;
$L__BB4_28:
	mov.u32 	%r21, %tid.x;
	mul.wide.u32 	%rd21, %r21, 8;
	add.s64 	%rd16, %rd2, %rd21;
	add.s64 	%rd17, %rd3, %rd21;
	ld.global.f64 	%fd43, [%rd16];
	ld.global.f64 	%fd44, [%rd17];
	ld.global.f64 	%fd45, [%rd16+5120];
	ld.global.f64 	%fd46, [%rd17+5120];
	mul.f64 	%fd47, %fd45, %fd46;
	ld.global.f64 	%fd48, [%rd16+10240];
	ld.global.f64 	%fd49, [%rd17+10240];
	ld.global.f64 	%fd50, [%rd16+15360];
	ld.global.f64 	%fd51, [%rd17+15360];
	ld.global.f64 	%fd52, [%rd16+20480];
	ld.global.f64 	%fd53, [%rd17+20480];
	ld.global.f64 	%fd54, [%rd16+25600];
	ld.global.f64 	%fd55, [%rd17+25600];
	ld.global.f64 	%fd56, [%rd16+30720];
	ld.global.f64 	%fd57, [%rd17+30720];
	ld.global.f64 	%fd58, [%rd16+35840];
	ld.global.f64 	%fd59, [%rd17+35840];
	fma.rn.f64 	%fd60, %fd43, %fd44, %fd47;
	fma.rn.f64 	%fd61, %fd48, %fd49, %fd60;
	fma.rn.f64 	%fd62, %fd50, %fd51, %fd61;
	fma.rn.f64 	%fd63, %fd52, %fd53, %fd62;
	fma.rn.f64 	%fd64, %fd54, %fd55, %fd63;
	fma.rn.f64 	%fd65, %fd56, %fd57, %fd64;
	fma.rn.f64 	%fd455, %fd58, %fd59, %fd65;
	add.s32 	%r22, %r51, -5120;
	setp.lt.u32 	%p3, %r22, 5120;
	mov.b32 	%r288, 5120;
	@%p3 bra 	$L__BB4_32;
	mov.b32 	%r288, 5120;
$L__BB4_30:
	mul.wide.u32 	%rd22, %r288, 8;
	add.s64 	%rd23, %rd16, %rd22;
	add.s64 	%rd24, %rd17, %rd22;
	ld.global.f64 	%fd66, [%rd23];
	ld.global.f64 	%fd67, [%rd24];
	ld.global.f64 	%fd68, [%rd23+5120];
	ld.global.f64 	%fd69, [%rd24+5120];
	ld.global.f64 	%fd70, [%rd23+10240];
	ld.global.f64 	%fd71, [%rd24+10240];
	ld.global.f64 	%fd72, [%rd23+15360];
	ld.global.f64 	%fd73, [%rd24+15360];
	ld.global.f64 	%fd74, [%rd23+20480];
	ld.global.f64 	%fd75, [%rd24+20480];
	ld.global.f64 	%fd76, [%rd23+25600];
	ld.global.f64 	%fd77, [%rd24+25600];
	ld.global.f64 	%fd78, [%rd23+30720];
	ld.global.f64 	%fd79, [%rd24+30720];
	ld.global.f64 	%fd80, [%rd23+35840];
	ld.global.f64 	%fd81, [%rd24+35840];
	fma.rn.f64 	%fd82, %fd66, %fd67, %fd455;
	fma.rn.f64 	%fd83, %fd68, %fd69, %fd82;
	fma.rn.f64 	%fd84, %fd70, %fd71, %fd83;
	fma.rn.f64 	%fd85, %fd72, %fd73, %fd84;
	fma.rn.f64 	%fd86, %fd74, %fd75, %fd85;
	fma.rn.f64 	%fd87, %fd76, %fd77, %fd86;
	fma.rn.f64 	%fd88, %fd78, %fd79, %fd87;
	fma.rn.f64 	%fd455, %fd80, %fd81, %fd88;
	sub.s32 	%r64, %r51, %r288;
	setp.lt.u32 	%p4, %r64, 5120;
	@%p4 bra 	$L__BB4_46;
	add.s32 	%r288, %r288, 5120;
	setp.le.u32 	%p5, %r288, %r22;
	@%p5 bra 	$L__BB4_30;
$L__BB4_32:
	setp.le.u32 	%p6, %r51, %r288;
	sub.s32 	%r65, %r51, %r288;
	setp.ge.s32 	%p7, %r21, %r65;
	or.pred  	%p8, %p6, %p7;
	@%p8 bra 	$L__BB4_46;
	not.b32 	%r67, %r21;
	add.s32 	%r68, %r51, %r67;
	sub.s32 	%r69, %r68, %r288;
	mul.hi.u32 	%r70, %r69, -858993459;
	shr.u32 	%r71, %r70, 9;
	add.s32 	%r26, %r71, 1;
	and.b32  	%r27, %r26, 15;
	setp.lt.u32 	%p9, %r69, 9600;
	mov.u32 	%r293, %r21;
	@%p9 bra 	$L__BB4_37;
	or.b32  	%r291, %r21, 5120;
	add.s32 	%r290, %r21, %r288;
	and.b32  	%r72, %r26, 16777200;
	neg.s32 	%r289, %r72;
$L__BB4_35:
	.pragma "nounroll";
	mul.wide.u32 	%rd25, %r290, 8;
	add.s64 	%rd26, %rd2, %rd25;
	add.s64 	%rd27, %rd3, %rd25;
	ld.global.f64 	%fd90, [%rd26];
	ld.global.f64 	%fd91, [%rd27];
	fma.rn.f64 	%fd92, %fd90, %fd91, %fd455;
	add.s32 	%r73, %r290, 640;
	mul.wide.u32 	%rd28, %r73, 8;
	add.s64 	%rd29, %rd2, %rd28;
	add.s64 	%rd30, %rd3, %rd28;
	ld.global.f64 	%fd93, [%rd29];
	ld.global.f64 	%fd94, [%rd30];
	fma.rn.f64 	%fd95, %fd93, %fd94, %fd92;
	add.s32 	%r74, %r290, 1280;
	mul.wide.u32 	%rd31, %r74, 8;
	add.s64 	%rd32, %rd2, %rd31;
	add.s64 	%rd33, %rd3, %rd31;
	ld.global.f64 	%fd96, [%rd32];
	ld.global.f64 	%fd97, [%rd33];
	fma.rn.f64 	%fd98, %fd96, %fd97, %fd95;
	add.s32 	%r75, %r290, 1920;
	mul.wide.u32 	%rd34, %r75, 8;
	add.s64 	%rd35, %rd2, %rd34;
	add.s64 	%rd36, %rd3, %rd34;
	ld.global.f64 	%fd99, [%rd35];
	ld.global.f64 	%fd100, [%rd36];
	fma.rn.f64 	%fd101, %fd99, %fd100, %fd98;
	add.s32 	%r76, %r290, 2560;
	mul.wide.u32 	%rd37, %r76, 8;
	add.s64 	%rd38, %rd2, %rd37;
	add.s64 	%rd39, %rd3, %rd37;
	ld.global.f64 	%fd102, [%rd38];
	ld.global.f64 	%fd103, [%rd39];
	fma.rn.f64 	%fd104, %fd102, %fd103, %fd101;
	add.s32 	%r77, %r290, 3200;
	mul.wide.u32 	%rd40, %r77, 8;
	add.s64 	%rd41, %rd2, %rd40;
	add.s64 	%rd42, %rd3, %rd40;
	ld.global.f64 	%fd105, [%rd41];
	ld.global.f64 	%fd106, [%rd42];
	fma.rn.f64 	%fd107, %fd105, %fd106, %fd104;
	add.s32 	%r78, %r290, 3840;
	mul.wide.u32 	%rd43, %r78, 8;
	add.s64 	%rd44, %rd2, %rd43;
	add.s64 	%rd45, %rd3, %rd43;
	ld.global.f64 	%fd108, [%rd44];
	ld.global.f64 	%fd109, [%rd45];
	fma.rn.f64 	%fd110, %fd108, %fd109, %fd107;
	add.s32 	%r79, %r290, 4480;
	mul.wide.u32 	%rd46, %r79, 8;
	add.s64 	%rd47, %rd2, %rd46;
	add.s64 	%rd48, %rd3, %rd46;
	ld.global.f64 	%fd111, [%rd47];
	ld.global.f64 	%fd112, [%rd48];
	fma.rn.f64 	%fd113, %fd111, %fd112, %fd110;
	add.s32 	%r80, %r290, 5120;
	mul.wide.u32 	%rd49, %r80, 8;
	add.s64 	%rd50, %rd2, %rd49;
	add.s64 	%rd51, %rd3, %rd49;
	ld.global.f64 	%fd114, [%rd50];
	ld.global.f64 	%fd115, [%rd51];
	fma.rn.f64 	%fd116, %fd114, %fd115, %fd113;
	add.s32 	%r81, %r290, 5760;
	mul.wide.u32 	%rd52, %r81, 8;
	add.s64 	%rd53, %rd2, %rd52;
	add.s64 	%rd54, %rd3, %rd52;
	ld.global.f64 	%fd117, [%rd53];
	ld.global.f64 	%fd118, [%rd54];
	fma.rn.f64 	%fd119, %fd117, %fd118, %fd116;
	add.s32 	%r82, %r290, 6400;
	mul.wide.u32 	%rd55, %r82, 8;
	add.s64 	%rd56, %rd2, %rd55;
	add.s64 	%rd57, %rd3, %rd55;
	ld.global.f64 	%fd120, [%rd56];
	ld.global.f64 	%fd121, [%rd57];
	fma.rn.f64 	%fd122, %fd120, %fd121, %fd119;
	add.s32 	%r83, %r290, 7040;
	mul.wide.u32 	%rd58, %r83, 8;
	add.s64 	%rd59, %rd2, %rd58;
	add.s64 	%rd60, %rd3, %rd58;
	ld.global.f64 	%fd123, [%rd59];
	ld.global.f64 	%fd124, [%rd60];
	fma.rn.f64 	%fd125, %fd123, %fd124, %fd122;
	add.s32 	%r84, %r290, 7680;
	mul.wide.u32 	%rd61, %r84, 8;
	add.s64 	%rd62, %rd2, %rd61;
	add.s64 	%rd63, %rd3, %rd61;
	ld.global.f64 	%fd126, [%rd62];
	ld.global.f64 	%fd127, [%rd63];
	fma.rn.f64 	%fd128, %fd126, %fd127, %fd125;
	add.s32 	%r85, %r290, 8320;
	mul.wide.u32 	%rd64, %r85, 8;
	add.s64 	%rd65, %rd2, %rd64;
	add.s64 	%rd66, %rd3, %rd64;
	ld.global.f64 	%fd129, [%rd65];
	ld.global.f64 	%fd130, [%rd66];
	fma.rn.f64 	%fd131, %fd129, %fd130, %fd128;
	add.s32 	%r86, %r290, 8960;
	mul.wide.u32 	%rd67, %r86, 8;
	add.s64 	%rd68, %rd2, %rd67;
	add.s64 	%rd69, %rd3, %rd67;
	ld.global.f64 	%fd132, [%rd68];
	ld.global.f64 	%fd133, [%rd69];
	fma.rn.f64 	%fd134, %fd132, %fd133, %fd131;
	add.s32 	%r87, %r290, 9600;
	mul.wide.u32 	%rd70, %r87, 8;
	add.s64 	%rd71, %rd2, %rd70;
	add.s64 	%rd72, %rd3, %rd70;
	ld.global.f64 	%fd135, [%rd71];
	ld.global.f64 	%fd136, [%rd72];
	fma.rn.f64 	%fd455, %fd135, %fd136, %fd134;
	add.s32 	%r291, %r291, 10240;
	add.s32 	%r290, %r290, 10240;
	add.s32 	%r289, %r289, 16;
	setp.ne.s32 	%p10, %r289, 0;
	@%p10 bra 	$L__BB4_35;
	add.s32 	%r293, %r291, -5120;
$L__BB4_37:
	setp.eq.s32 	%p11, %r27, 0;
	@%p11 bra 	$L__BB4_46;
	and.b32  	%r39, %r26, 7;
	setp.lt.u32 	%p12, %r27, 8;
	@%p12 bra 	$L__BB4_40;
	add.s32 	%r88, %r293, %r288;
	mul.wide.u32 	%rd73, %r88, 8;
	add.s64 	%rd74, %rd2, %rd73;
	add.s64 	%rd75, %rd3, %rd73;
	ld.global.f64 	%fd138, [%rd74];
	ld.global.f64 	%fd139, [%rd75];
	fma.rn.f64 	%fd140, %fd138, %fd139, %fd455;
	add.s32 	%r89, %r88, 640;
	mul.wide.u32 	%rd76, %r89, 8;
	add.s64 	%rd77, %rd2, %rd76;
	add.s64 	%rd78, %rd3, %rd76;
	ld.global.f64 	%fd141, [%rd77];
	ld.global.f64 	%fd142, [%rd78];
	fma.rn.f64 	%fd143, %fd141, %fd142, %fd140;
	add.s32 	%r90, %r88, 1280;
	mul.wide.u32 	%rd79, %r90, 8;
	add.s64 	%rd80, %rd2, %rd79;
	add.s64 	%rd81, %rd3, %rd79;
	ld.global.f64 	%fd144, [%rd80];
	ld.global.f64 	%fd145, [%rd81];
	fma.rn.f64 	%fd146, %fd144, %fd145, %fd143;
	add.s32 	%r91, %r88, 1920;
	mul.wide.u32 	%rd82, %r91, 8;
	add.s64 	%rd83, %rd2, %rd82;
	add.s64 	%rd84, %rd3, %rd82;
	ld.global.f64 	%fd147, [%rd83];
	ld.global.f64 	%fd148, [%rd84];
	fma.rn.f64 	%fd149, %fd147, %fd148, %fd146;
	add.s32 	%r92, %r88, 2560;
	mul.wide.u32 	%rd85, %r92, 8;
	add.s64 	%rd86, %rd2, %rd85;
	add.s64 	%rd87, %rd3, %rd85;
	ld.global.f64 	%fd150, [%rd86];
	ld.global.f64 	%fd151, [%rd87];
	fma.rn.f64 	%fd152, %fd150, %fd151, %fd149;
	add.s32 	%r93, %r88, 3200;
	mul.wide.u32 	%rd88, %r93, 8;
	add.s64 	%rd89, %rd2, %rd88;
	add.s64 	%rd90, %rd3, %rd88;
	ld.global.f64 	%fd153, [%rd89];
	ld.global.f64 	%fd154, [%rd90];
	fma.rn.f64 	%fd155, %fd153, %fd154, %fd152;
	add.s32 	%r94, %r88, 3840;
	mul.wide.u32 	%rd91, %r94, 8;
	add.s64 	%rd92, %rd2, %rd91;
	add.s64 	%rd93, %rd3, %rd91;
	ld.global.f64 	%fd156, [%rd92];
	ld.global.f64 	%fd157, [%rd93];
	fma.rn.f64 	%fd158, %fd156, %fd157, %fd155;
	add.s32 	%r95, %r88, 4480;
	mul.wide.u32 	%rd94, %r95, 8;
	add.s64 	%rd95, %rd2, %rd94;
	add.s64 	%rd96, %rd3, %rd94;
	ld.global.f64 	%fd159, [%rd95];
	ld.global.f64 	%fd160, [%rd96];
	fma.rn.f64 	%fd455, %fd159, %fd160, %fd158;
	add.s32 	%r293, %r293, 5120;
$L__BB4_40:
	setp.eq.s32 	%p13, %r39, 0;
	@%p13 bra 	$L__BB4_46;
	and.b32  	%r42, %r26, 3;
	setp.lt.u32 	%p14, %r39, 4;
	@%p14 bra 	$L__BB4_43;
	add.s32 	%r96, %r293, %r288;
	mul.wide.u32 	%rd97, %r96, 8;
	add.s64 	%rd98, %rd2, %rd97;
	add.s64 	%rd99, %rd3, %rd97;
	ld.global.f64 	%fd162, [%rd98];
	ld.global.f64 	%fd163, [%rd99];
	fma.rn.f64 	%fd164, %fd162, %fd163, %fd455;
	add.s32 	%r97, %r96, 640;
	mul.wide.u32 	%rd100, %r97, 8;
	add.s64 	%rd101, %rd2, %rd100;
	add.s64 	%rd102, %rd3, %rd100;
	ld.global.f64 	%fd165, [%rd101];
	ld.global.f64 	%fd166, [%rd102];
	fma.rn.f64 	%fd167, %fd165, %fd166, %fd164;
	add.s32 	%r98, %r96, 1280;
	mul.wide.u32 	%rd103, %r98, 8;
	add.s64 	%rd104, %rd2, %rd103;
	add.s64 	%rd105, %rd3, %rd103;
	ld.global.f64 	%fd168, [%rd104];
	ld.global.f64 	%fd169, [%rd105];
	fma.rn.f64 	%fd170, %fd168, %fd169, %fd167;
	add.s32 	%r99, %r96, 1920;
	mul.wide.u32 	%rd106, %r99, 8;
	add.s64 	%rd107, %rd2, %rd106;
	add.s64 	%rd108, %rd3, %rd106;
	ld.global.f64 	%fd171, [%rd107];
	ld.global.f64 	%fd172, [%rd108];
	fma.rn.f64 	%fd455, %fd171, %fd172, %fd170;
	add.s32 	%r293, %r293, 2560;
$L__BB4_43:
	setp.eq.s32 	%p15, %r42, 0;
	@%p15 bra 	$L__BB4_46;
	add.s32 	%r296, %r293, %r288;
	neg.s32 	%r295, %r42;
$L__BB4_45:
	.pragma "nounroll";
	mul.wide.u32 	%rd109, %r296, 8;
	add.s64 	%rd110, %rd2, %rd109;
	add.s64 	%rd111, %rd3, %rd109;
	ld.global.f64 	%fd173, [%rd110];
	ld.global.f64 	%fd174, [%rd111];
	fma.rn.f64 	%fd455, %fd173, %fd174, %fd455;
	add.s32 	%r296, %r296, 640;
	add.s32 	%r295, %r295, 1;
	setp.ne.s32 	%p16, %r295, 0;
	@%p16 bra 	$L__BB4_45;
$L__BB4_46:
	// begin inline asm
	mov.u32 %r100, %laneid;
	// end inline asm
	mov.b64 	%rd112, %fd455;
	mov.b64 	{%r102, %r107}, %rd112;
	mov.b32 	%r108, 1;
	mov.b32 	%r149, 31;
	mov.b32 	%r150, -1;
	// begin inline asm
	shfl.sync.down.b32 %r101, %r102, %r108, %r149, %r150;
	// end inline asm
	// begin inline asm
	shfl.sync.down.b32 %r106, %r107, %r108, %r149, %r150;
	// end inline asm
	mov.b64 	%rd113, {%r101, %r106};
	mov.b64 	%fd175, %rd113;
	setp.gt.s32 	%p17, %r100, 30;
	add.f64 	%fd176, %fd455, %fd175;
	selp.f64 	%fd177, %fd455, %fd176, %p17;
	mov.b64 	%rd114, %fd177;
	mov.b64 	{%r112, %r117}, %rd114;
	mov.b32 	%r118, 2;
	// begin inline asm
	shfl.sync.down.b32 %r111, %r112, %r118, %r149, %r150;
	// end inline asm
	// begin inline asm
	shfl.sync.down.b32 %r116, %r117, %r118, %r149, %r150;
	// end inline asm
	mov.b64 	%rd115, {%r111, %r116};
	mov.b64 	%fd178, %rd115;
	setp.gt.s32 	%p18, %r100, 29;
	add.f64 	%fd179, %fd177, %fd178;
	selp.f64 	%fd180, %fd177, %fd179, %p18;
	mov.b64 	%rd116, %fd180;
	mov.b64 	{%r122, %r127}, %rd116;
	mov.b32 	%r128, 4;
	// begin inline asm
	shfl.sync.down.b32 %r121, %r122, %r128, %r149, %r150;
	// end inline asm
	// begin inline asm
	shfl.sync.down.b32 %r126, %r127, %r128, %r149, %r150;
	// end inline asm
	mov.b64 	%rd117, {%r121, %r126};
	mov.b64 	%fd181, %rd117;
	setp.gt.s32 	%p19, %r100, 27;
	add.f64 	%fd182, %fd180, %fd181;
	selp.f64 	%fd183, %fd180, %fd182, %p19;
	mov.b64 	%rd118, %fd183;
	mov.b64 	{%r132, %r137}, %rd118;
	mov.b32 	%r138, 8;
	// begin inline asm
	shfl.sync.down.b32 %r131, %r132, %r138, %r149, %r150;
	// end inline asm
	// begin inline asm
	shfl.sync.down.b32 %r136, %r137, %r138, %r149, %r150;
	// end inline asm
	mov.b64 	%rd119, {%r131, %r136};
	mov.b64 	%fd184, %rd119;
	setp.gt.s32 	%p20, %r100, 23;
	add.f64 	%fd185, %fd183, %fd184;
	selp.f64 	%fd186, %fd183, %fd185, %p20;
	mov.b64 	%rd120, %fd186;
	mov.b64 	{%r142, %r147}, %rd120;
	mov.b32 	%r148, 16;
	// begin inline asm
	shfl.sync.down.b32 %r141, %r142, %r148, %r149, %r150;
	// end inline asm
	// begin inline asm
	shfl.sync.down.b32 %r146, %r147, %r148, %r149, %r150;
	// end inline asm
	mov.b64 	%rd121, {%r141, %r146};
	mov.b64 	%fd187, %rd121;
	setp.gt.s32 	%p21, %r100, 15;
	add.f64 	%fd38, %fd186, %fd187;
	selp.f64 	%fd456, %fd186, %fd38, %p21;
	setp.ne.s32 	%p22, %r100, 0;
	@%p22 bra 	$L__BB4_48;
	shr.u32 	%r151, %r21, 2;
	and.b32  	%r152, %r151, 248;
	mov.u32 	%r153, _ZZN3cub18CUB_300001_SM_10006detail6reduce28DeviceReduceSingleTileKernelINS2_10policy_hubIdjN4cuda3std3__44plusIdEEE10Policy1000EN6thrust24THRUST_300001_SM_1000_NS18transform_iteratorINSD_12zip_functionINS7_10multipliesIdEEEENSD_12zip_iteratorINS7_5tupleIJNSD_6detail15normal_iteratorINSD_10device_ptrIdEEEESP_EEEEENSD_11use_defaultESS_EEPdjS9_ddNS7_10__identityEEEvT0_T1_T2_T3_T4_T6_E12temp_storage;
	add.s32 	%r154, %r153, %r152;
	st.shared.f64 	[%r154+24], %fd38;
$L__BB4_48:
	bar.sync 	0;
	setp.ne.s32 	%p23, %r21, 0;
	@%p23 bra 	$L__BB4_50;
	ld.shared.f64 	%fd188, [_ZZN3cub18CUB_300001_SM_10006detail6reduce28DeviceReduceSingleTileKernelINS2_10policy_hubIdjN4cuda3std3__44plusIdEEE10Policy1000EN6thrust24THRUST_300001_SM_1000_NS18transform_iteratorINSD_12zip_functionINS7_10multipliesIdEEEENSD_12zip_iteratorINS7_5tupleIJNSD_6detail15normal_iteratorINSD_10device_ptrIdEEEESP_EEEEENSD_11use_defaultESS_EEPdjS9_ddNS7_10__identityEEEvT0_T1_T2_T3_T4_T6_E12temp_storage+32];
	add.f64 	%fd189, %fd456, %fd188;
	ld.shared.f64 	%fd190, [_ZZN3cub18CUB_300001_SM_10006detail6reduce28DeviceReduceSingleTileKernelINS2_10policy_hubIdjN4cuda3std3__44plusIdEEE10Policy1000EN6thrust24THRUST_300001_SM_1000_NS18transform_iteratorINSD_12zip_functionINS7_10multipliesIdEEEENSD_12zip_iteratorINS7_5tupleIJNSD_6detail15normal_iteratorINSD_10device_ptrIdEEEESP_EEEEENSD_11use_defaultESS_EEPdjS9_ddNS7_10__identityEEEvT0_T1_T2_T3_T4_T6_E12temp_storage+40];
	add.f64 	%fd191, %fd189, %fd190;
	ld.shared.f64 	%fd192, [_ZZN3cub18CUB_300001_SM_10006detail6reduce28DeviceReduceSingleTileKernelINS2_10policy_hubIdjN4cuda3std3__44plusIdEEE10Policy1000EN6thrust24THRUST_300001_SM_1000_NS18transform_iteratorINSD_12zip_functionINS7_10multipliesIdEEEENSD_12zip_iteratorINS7_5tupleIJNSD_6detail15normal_iteratorINSD_10device_ptrIdEEEESP_EEEEENSD_11use_defaultESS_EEPdjS9_ddNS7_10__identityEEEvT0_T1_T2_T3_T4_T6_E12temp_storage+48];
	add.f64 	%fd193, %fd191, %fd192;
	ld.shared.f64 	%fd194, [_ZZN3cub18CUB_300001_SM_10006detail6reduce28DeviceReduceSingleTileKernelINS2_10policy_hubIdjN4cuda3std3__44plusIdEEE10Policy1000EN6thrust24THRUST_300001_SM_1000_NS18transform_iteratorINSD_12zip_functionINS7_10multipliesIdEEEENSD_12zip_iteratorINS7_5tupleIJNSD_6detail15normal_iteratorINSD_10device_ptrIdEEEESP_EEEEENSD_11use_defaultESS_EEPdjS9_ddNS7_10__identityEEEvT0_T1_T2_T3_T4_T6_E12temp_storage+56];
	add.f64 	%fd195, %fd193, %fd194;
	ld.shared.f64 	%fd196, [_ZZN3cub18CUB_300001_SM_10006detail6reduce28DeviceReduceSingleTileKernelINS2_10policy_hubIdjN4cuda3std3__44plusIdEEE10Policy1000EN6thrust24THRUST_300001_SM_1000_NS18transform_iteratorINSD_12zip_functionINS7_10multipliesIdEEEENSD_12zip_iteratorINS7_5tupleIJNSD_6detail15normal_iteratorINSD_10device_ptrIdEEEESP_EEEEENSD_11use_defaultESS_EEPdjS9_ddNS7_10__identityEEEvT0_T1_T2_T3_T4_T6_E12temp_storage+64];
	add.f64 	%fd197, %fd195, %fd196;
	ld.shared.f64 	%fd198, [_ZZN3cub18CUB_300001_SM_10006detail6reduce28DeviceReduceSingleTileKernelINS2_10policy_hubIdjN4cuda3std3__44plusIdEEE10Policy1000EN6thrust24THRUST_300001_SM_1000_NS18transform_iteratorINSD_12zip_functionINS7_10multipliesIdEEEENSD_12zip_iteratorINS7_5tupleIJNSD_6detail15normal_iteratorINSD_10device_ptrIdEEEESP_EEEEENSD_11use_defaultESS_EEPdjS9_ddNS7_10__identityEEEvT0_T1_T2_T3_T4_T6_E12temp_storage+72];
	add.f64 	%fd199, %fd197, %fd198;
	ld.shared.f64 	%fd200, [_ZZN3cub18CUB_300001_SM_10006detail6reduce28DeviceReduceSingleTileKernelINS2_10policy_hubIdjN4cuda3std3__44plusIdEEE10Policy1000EN6thrust24THRUST_300001_SM_1000_NS18transform_iteratorINSD_12zip_functionINS7_10multipliesIdEEEENSD_12zip_iteratorINS7_5tupleIJNSD_6detail15normal_iteratorINSD_10device_ptrIdEEEESP_EEEEENSD_11use_defaultESS_EEPdjS9_ddNS7_10__identityEEEvT0_T1_T2_T3_T4_T6_E12temp_storage+80];
	add.f64 	%fd201, %fd199, %fd200;
	ld.shared.f64 	%fd202, [_ZZN3cub18CUB_300001_SM_10006detail6reduce28DeviceReduceSingleTileKernelINS2_10policy_hubIdjN4cuda3std3__44plusIdEEE10Policy1000EN6thrust24THRUST_300001_SM_1000_NS18transform_iteratorINSD_12zip_functionINS7_10multipliesIdEEEENSD_12zip_iteratorINS7_5tupleIJNSD_6detail15normal_iteratorINSD_10device_ptrIdEEEESP_EEEEENSD_11use_defaultESS_EEPdjS9_ddNS7_10__identityEEEvT0_T1_T2_T3_T4_T6_E12temp_storage+88];
	add.f64 	%fd203, %fd201, %fd202;
	ld.shared.f64 	%fd204, [_ZZN3cub18CUB_300001_SM_10006detail6reduce28DeviceReduceSingleTileKernelINS2_10policy_hubIdjN4cuda3std3__44plusIdEEE10Policy1000EN6thrust24THRUST_300001_SM_1000_NS18transform_iteratorINSD_12zip_functionINS7_10multipliesIdEEEENSD_12zip_iteratorINS7_5tupleIJNSD_6detail15normal_iteratorINSD_10device_ptrIdEEEESP_EEEEENSD_11use_defaultESS_EEPdjS9_ddNS7_10__identityEEEvT0_T1_T2_T3_T4_T6_E12temp_storage+96];
	add.f64 	%fd205, %fd203, %fd204;
	ld.shared.f64 	%fd206, [_ZZN3cub18CUB_300001_SM_10006detail6reduce28DeviceReduceSingleTileKernelINS2_10policy_hubIdjN4cuda3std3__44plusIdEEE10Policy1000EN6thrust24THRUST_300001_SM_1000_NS18transform_iteratorINSD_12zip_functionINS7_10multipliesIdEEEENSD_12zip_iteratorINS7_5tupleIJNSD_6detail15normal_iteratorINSD_10device_ptrIdEEEESP_EEEEENSD_11use_defaultESS_EEPdjS9_ddNS7_10__identityEEEvT0_T1_T2_T3_T4_T6_E12temp_storage+104];
	add.f64 	%fd207, %fd205, %fd206;
	ld.shared.f64 	%fd208, [_ZZN3cub18CUB_300001_SM_10006detail6reduce28DeviceReduceSingleTileKernelINS2_10policy_hubIdjN4cuda3std3__44plusIdEEE10Policy1000EN6thrust24THRUST_300001_SM_1000_NS18transform_iteratorINSD_12zip_functionINS7_10multipliesIdEEEENSD_12zip_iteratorINS7_5tupleIJNSD_6detail15normal_iteratorINSD_10device_ptrIdEEEESP_EEEEENSD_11use_defaultESS_EEPdjS9_ddNS7_10__identityEEEvT0_T1_T2_T3_T4_T6_E12temp_storage+112];
	add.f64 	%fd209, %fd207, %fd208;
	ld.shared.f64 	%fd210, [_ZZN3cub18CUB_300001_SM_10006detail6reduce28DeviceReduceSingleTileKernelINS2_10policy_hubIdjN4cuda3std3__44plusIdEEE10Policy1000EN6thrust24THRUST_300001_SM_1000_NS18transform_iteratorINSD_12zip_functionINS7_10multipliesIdEEEENSD_12zip_iteratorINS7_5tupleIJNSD_6detail15normal_iteratorINSD_10device_ptrIdEEEESP_EEEEENSD_11use_defaultESS_EEPdjS9_ddNS7_10__identityEEEvT0_T1_T2_T3_T4_T6_E12temp_storage+120];
	add.f64 	%fd211, %fd209, %fd210;
	ld.shared.f64 	%fd212, [_ZZN3cub18CUB_300001_SM_10006detail6reduce28DeviceReduceSingleTileKernelINS2_10policy_hubIdjN4cuda3std3__44plusIdEEE10Policy1000EN6thrust24THRUST_300001_SM_1000_NS18transform_iteratorINSD_12zip_functionINS7_10multipliesIdEEEENSD_12zip_iteratorINS7_5tupleIJNSD_6detail15normal_iteratorINSD_10device_ptrIdEEEESP_EEEEENSD_11use_defaultESS_EEPdjS9_ddNS7_10__identityEEEvT0_T1_T2_T3_T4_T6_E12temp_storage+128];
	add.f64 	%fd213, %fd211, %fd212;
	ld.shared.f64 	%fd214, [_ZZN3cub18CUB_300001_SM_10006detail6reduce28DeviceReduceSingleTileKernelINS2_10policy_hubIdjN4cuda3std3__44plusIdEEE10Policy1000EN6thrust24THRUST_300001_SM_1000_NS18transform_iteratorINSD_12zip_functionINS7_10multipliesIdEEEENSD_12zip_iteratorINS7_5tupleIJNSD_6detail15normal_iteratorINSD_10device_ptrIdEEEESP_EEEEENSD_11use_defaultESS_EEPdjS9_ddNS7_10__identityEEEvT0_T1_T2_T3_T4_T6_E12temp_storage+136];
	add.f64 	%fd215, %fd213, %fd214;
	ld.shared.f64 	%fd216, [_ZZN3cub18CUB_300001_SM_10006detail6reduce28DeviceReduceSingleTileKernelINS2_10policy_hubIdjN4cuda3std3__44plusIdEEE10Policy1000EN6thrust24THRUST_300001_SM_1000_NS18transform_iteratorINSD_12zip_functionINS7_10multipliesIdEEEENSD_12zip_iteratorINS7_5tupleIJNSD_6detail15normal_iteratorINSD_10device_ptrIdEEEESP_EEEEENSD_11use_defaultESS_EEPdjS9_ddNS7_10__identityEEEvT0_T1_T2_T3_T4_T6_E12temp_storage+144];
	add.f64 	%fd217, %fd215, %fd216;
	ld.shared.f64 	%fd218, [_ZZN3cub18CUB_300001_SM_10006detail6reduce28DeviceReduceSingleTileKernelINS2_10policy_hubIdjN4cuda3std3__44plusIdEEE10Policy1000EN6thrust24THRUST_300001_SM_1000_NS18transform_iteratorINSD_12zip_functionINS7_10multipliesIdEEEENSD_12zip_iteratorINS7_5tupleIJNSD_6detail15normal_iteratorINSD_10device_ptrIdEEEESP_EEEEENSD_11use_defaultESS_EEPdjS9_ddNS7_10__identityEEEvT0_T1_T2_T3_T4_T6_E12temp_storage+152];
	add.f64 	%fd219, %fd217, %fd218;
	ld.shared.f64 	%fd220, [_ZZN3cub18CUB_300001_SM_10006detail6reduce28DeviceReduceSingleTileKernelINS2_10policy_hubIdjN4cuda3std3__44plusIdEEE10Policy1000EN6thrust24THRUST_300001_SM_1000_NS18transform_iteratorINSD_12zip_functionINS7_10multipliesIdEEEENSD_12zip_iteratorINS7_5tupleIJNSD_6detail15normal_iteratorINSD_10device_ptrIdEEEESP_EEEEENSD_11use_defaultESS_EEPdjS9_ddNS7_10__identityEEEvT0_T1_T2_T3_T4_T6_E12temp_storage+160];
	add.f64 	%fd221, %fd219, %fd220;
	ld.shared.f64 	%fd222, [_ZZN3cub18CUB_300001_SM_10006detail6reduce28DeviceReduceSingleTileKernelINS2_10policy_hubIdjN4cuda3std3__44plusIdEEE10Policy1000EN6thrust24THRUST_300001_SM_1000_NS18transform_iteratorINSD_12zip_functionINS7_10multipliesIdEEEENSD_12zip_iteratorINS7_5tupleIJNSD_6detail15normal_iteratorINSD_10device_ptrIdEEEESP_EEEEENSD_11use_defaultESS_EEPdjS9_ddNS7_10__identityEEEvT0_T1_T2_T3_T4_T6_E12temp_storage+168];
	add.f64 	%fd223, %fd221, %fd222;
	ld.shared.f64 	%fd224, [_ZZN3cub18CUB_300001_SM_10006detail6reduce28DeviceReduceSingleTileKernelINS2_10policy_hubIdjN4cuda3std3__44plusIdEEE10Policy1000EN6thrust24THRUST_300001_SM_1000_NS18transform_iteratorINSD_12zip_functionINS7_10multipliesIdEEEENSD_12zip_iteratorINS7_5tupleIJNSD_6detail15normal_iteratorINSD_10device_ptrIdEEEESP_EEEEENSD_11use_defaultESS_EEPdjS9_ddNS7_10__identityEEEvT0_T1_T2_T3_T4_T6_E12temp_storage+176];
	add.f64 	%fd456, %fd223, %fd224;
$L__BB4_50:
	mov.u32 	%r278, %tid.x;
	setp.ne.s32 	%p69, %r278, 0;
	@%p69 bra 	$L__BB4_52;
	add.f64 	%fd434, %fd42, %fd456;
	st.global.f64 	[%rd1], %fd434;
$L__BB4_52:
	ret;

}
	// .globl	_ZN3cub18CUB_300001_SM_10006detail6reduce18DeviceReduceKernelINS2_10policy_hubIdjN4cuda3std3__44plusIdEEE10Policy1000EN6thrust24THRUST_300001_SM_1000_NS18transform_iteratorINSD_12zip_functionINS7_10multipliesIdEEEENSD_12zip_iteratorINS7_5tupleIJNSD_6detail15normal_iteratorINSD_10device_ptrIdEEEESP_EEEEENSD_11use_defaultESS_EEjS9_dNS7_10__identityEEEvT0_PT3_T1_NS0_13GridEvenShareISY_EET2_T4_
.visible .entry _ZN3cub18CUB_300001_SM_10006detail6reduce18DeviceReduceKernelINS2_10policy_hubIdjN4cuda3std3__44plusIdEEE10Policy1000EN6thrust24THRUST_300001_SM_1000_NS18transform_iteratorINSD_12zip_functionINS7_10multipliesIdEEEENSD_12zip_iteratorINS7_5tupleIJNSD_6detail15normal_iteratorINSD_10device_ptrIdEEEESP_EEEEENSD_11use_defaultESS_EEjS9_dNS7_10__identityEEEvT0_PT3_T1_NS0_13GridEvenShareISY_EET2_T4_(
	.param .align 8 .b8 _ZN3cub18CUB_300001_SM_10006detail6reduce18DeviceReduceKernelINS2_10policy_hubIdjN4cuda3std3__44plusIdEEE10Policy1000EN6thrust24THRUST_300001_SM_1000_NS18transform_iteratorINSD_12zip_functionINS7_10multipliesIdEEEENSD_12zip_iteratorINS7_5tupleIJNSD_6detail15normal_iteratorINSD_10device_ptrIdEEEESP_EEEEENSD_11use_defaultESS_EEjS9_dNS7_10__identityEEEvT0_PT3_T1_NS0_13GridEvenShareISY_EET2_T4__param_0[24],
	.param .u64 .ptr .align 1 _ZN3cub18CUB_300001_SM_10006detail6reduce18DeviceReduceKernelINS2_10policy_hubIdjN4cuda3std3__44plusIdEEE10Policy1000EN6thrust24THRUST_300001_SM_1000_NS18transform_iteratorINSD_12zip_functionINS7_10multipliesIdEEEENSD_12zip_iteratorINS7_5tupleIJNSD_6detail15normal_iteratorINSD_10device_ptrIdEEEESP_EEEEENSD_11use_defaultESS_EEjS9_dNS7_10__identityEEEvT0_PT3_T1_NS0_13GridEvenShareISY_EET2_T4__param_1,
	.param .u32 _ZN3cub18CUB_300001_SM_10006detail6reduce18DeviceReduceKernelINS2_10policy_hubIdjN4cuda3std3__44plusIdEEE10Policy1000EN6thrust24THRUST_300001_SM_1000_NS18transform_iteratorINSD_12zip_functionINS7_10multipliesIdEEEENSD_12zip_iteratorINS7_5tupleIJNSD_6detail15normal_iteratorINSD_10device_ptrIdEEEESP_EEEEENSD_11use_defaultESS_EEjS9_dNS7_10__identityEEEvT0_PT3_T1_NS0_13GridEvenShareISY_EET2_T4__param_2,
	.param .align 4 .b8 _ZN3cub18CUB_300001_SM_10006detail6reduce18DeviceReduceKernelINS2_10policy_hubIdjN4cuda3std3__44plusIdEEE10Policy1000EN6thrust24THRUST_300001_SM_1000_NS18transform_iteratorINSD_12zip_functionINS7_10multipliesIdEEEENSD_12zip_iteratorINS7_5tupleIJNSD_6detail15normal_iteratorINSD_10device_ptrIdEEEESP_EEEEENSD_11use_defaultESS_EEjS9_dNS7_10__identityEEEvT0_PT3_T1_NS0_13GridEvenShareISY_EET2_T4__param_3[40],
	.param .align 1 .b8 _ZN3cub18CUB_300001_SM_10006detail6reduce18DeviceReduceKernelINS2_10policy_hubIdjN4cuda3std3__44plusIdEEE10Policy1000EN6thrust24THRUST_300001_SM_1000_NS18transform_iteratorINSD_12zip_functionINS7_10multipliesIdEEEENSD_12zip_iteratorINS7_5tupleIJNSD_6detail15normal_iteratorINSD_10device_ptrIdEEEESP_EEEEENSD_11use_defaultESS_EEjS9_dNS7_10__identityEEEvT0_PT3_T1_NS0_13GridEvenShareISY_EET2_T4__param_4[1],
	.param .align 1 .b8 _ZN3cub18CUB_300001_SM_10006detail6reduce18DeviceReduceKernelINS2_10policy_hubIdjN4cuda3std3__44plusIdEEE10Policy1000EN6thrust24THRUST_300001_SM_1000_NS18transform_iteratorINSD_12zip_functionINS7_10multipliesIdEEEENSD_12zip_iteratorINS7_5tupleIJNSD_6detail15normal_iteratorINSD_10device_ptrIdEEEESP_EEEEENSD_11use_defaultESS_EEjS9_dNS7_10__identityEEEvT0_PT3_T1_NS0_13GridEvenShareISY_EET2_T4__param_5[1]
)
.maxntid 640
{
	.reg .pred 	%p<69>;
	.reg .b16 	%rs<12>;
	.reg .b32 	%r<379>;
	.reg .b64 	%rd<229>;
	.reg .b64 	%fd<453>;
	// demoted variable
	.shared .align 8 .b8 _ZZN3cub18CUB_300001_SM_10006detail6reduce18DeviceReduceKernelINS2_10policy_hubIdjN4cuda3std3__44plusIdEEE10Policy1000EN6thrust24THRUST_300001_SM_1000_NS18transform_iteratorINSD_12zip_functionINS7_10multipliesIdEEEENSD_12zip_iteratorINS7_5tupleIJNSD_6detail15normal_iteratorINSD_10device_ptrIdEEEESP_EEEEENSD_11use_defaultESS_EEjS9_dNS7_10__identityEEEvT0_PT3_T1_NS0_13GridEvenShareISY_EET2_T4_E12temp_storage[192];
	ld.param.u32 	%r79, [_ZN3cub18CUB_300001_SM_10006detail6reduce18DeviceReduceKernelINS2_10policy_hubIdjN4cuda3std3__44plusIdEEE10Policy1000EN6thrust24THRUST_300001_SM_1000_NS18transform_iteratorINSD_12zip_functionINS7_10multipliesIdEEEENSD_12zip_iteratorINS7_5tupleIJNSD_6detail15normal_iteratorINSD_10device_ptrIdEEEESP_EEEEENSD_11use_defaultESS_EEjS9_dNS7_10__identityEEEvT0_PT3_T1_NS0_13GridEvenShareISY_EET2_T4__param_3+24];
	ld.param.u32 	%r78, [_ZN3cub18CUB_300001_SM_10006detail6reduce18DeviceReduceKernelINS2_10policy_hubIdjN4cuda3std3__44plusIdEEE10Policy1000EN6thrust24THRUST_300001_SM_1000_NS18transform_iteratorINSD_12zip_functionINS7_10multipliesIdEEEENSD_12zip_iteratorINS7_5tupleIJNSD_6detail15normal_iteratorINSD_10device_ptrIdEEEESP_EEEEENSD_11use_defaultESS_EEjS9_dNS7_10__identityEEEvT0_PT3_T1_NS0_13GridEvenShareISY_EET2_T4__param_3+20];
	ld.param.u64 	%rd6, [_ZN3cub18CUB_300001_SM_10006detail6reduce18DeviceReduceKernelINS2_10policy_hubIdjN4cuda3std3__44plusIdEEE10Policy1000EN6thrust24THRUST_300001_SM_1000_NS18transform_iteratorINSD_12zip_functionINS7_10multipliesIdEEEENSD_12zip_iteratorINS7_5tupleIJNSD_6detail15normal_iteratorINSD_10device_ptrIdEEEESP_EEEEENSD_11use_defaultESS_EEjS9_dNS7_10__identityEEEvT0_PT3_T1_NS0_13GridEvenShareISY_EET2_T4__param_0+8];
	ld.param.u64 	%rd5, [_ZN3cub18CUB_300001_SM_10006detail6reduce18DeviceReduceKernelINS2_10policy_hubIdjN4cuda3std3__44plusIdEEE10Policy1000EN6thrust24THRUST_300001_SM_1000_NS18transform_iteratorINSD_12zip_functionINS7_10multipliesIdEEEENSD_12zip_iteratorINS7_5tupleIJNSD_6detail15normal_iteratorINSD_10device_ptrIdEEEESP_EEEEENSD_11use_defaultESS_EEjS9_dNS7_10__identityEEEvT0_PT3_T1_NS0_13GridEvenShareISY_EET2_T4__param_0];
	cvta.to.global.u64 	%rd1, %rd5;
	cvta.to.global.u64 	%rd2, %rd6;
	mov.u32 	%r3, %ctaid.x;
	mul.lo.s32 	%r370, %r3, 5120;
	sub.s32 	%r5, %r78, %r370;
	setp.gt.u32 	%p1, %r5, 5119;
	@%p1 bra 	$L__BB5_26;
	mov.u32 	%r6, %tid.x;
	setp.ge.u32 	%p23, %r6, %r5;
	mov.f64 	%fd441, 0d0000000000000000;
	mov.u32 	%r361, %r6;
	@%p23 bra 	$L__BB5_3;
	add.s32 	%r204, %r370, %r6;
	mul.wide.u32 	%rd115, %r204, 8;
	add.s64 	%rd116, %rd1, %rd115;
	add.s64 	%rd117, %rd2, %rd115;
	ld.global.f64 	%fd224, [%rd116];
	ld.global.f64 	%fd225, [%rd117];
	mul.f64 	%fd441, %fd224, %fd225;
	add.s32 	%r361, %r6, 640;
$L__BB5_3:
	setp.ge.u32 	%p24, %r361, %r5;
	@%p24 bra 	$L__BB5_17;
	not.b32 	%r205, %r361;
	add.s32 	%r206, %r78, %r205;
	sub.s32 	%r207, %r206, %r370;
	mul.hi.u32 	%r208, %r207, -858993459;
	shr.u32 	%r209, %r208, 9;
	add.s32 	%r9, %r209, 1;
	and.b32  	%r10, %r9, 15;
	setp.lt.u32 	%p25, %r207, 9600;
	@%p25 bra 	$L__BB5_8;
	add.s32 	%r360, %r361, 5120;
	add.s32 	%r359, %r361, %r370;
	and.b32  	%r210, %r9, 16777200;
	neg.s32 	%r358, %r210;
$L__BB5_6:
	.pragma "nounroll";
	mul.wide.u32 	%rd118, %r359, 8;
	add.s64 	%rd119, %rd1, %rd118;
	add.s64 	%rd120, %rd2, %rd118;
	ld.global.f64 	%fd227, [%rd119];
	ld.global.f64 	%fd228, [%rd120];
	fma.rn.f64 	%fd229, %fd227, %fd228, %fd441;
	add.s32 	%r211, %r359, 640;
	mul.wide.u32 	%rd121, %r211, 8;
	add.s64 	%rd122, %rd1, %rd121;
	add.s64 	%rd123, %rd2, %rd121;
	ld.global.f64 	%fd230, [%rd122];
	ld.global.f64 	%fd231, [%rd123];
	fma.rn.f64 	%fd232, %fd230, %fd231, %fd229;
	add.s32 	%r212, %r359, 1280;
	mul.wide.u32 	%rd124, %r212, 8;
	add.s64 	%rd125, %rd1, %rd124;
	add.s64 	%rd126, %rd2, %rd124;
	ld.global.f64 	%fd233, [%rd125];
	ld.global.f64 	%fd234, [%rd126];
	fma.rn.f64 	%fd235, %fd233, %fd234, %fd232;
	add.s32 	%r213, %r359, 1920;
	mul.wide.u32 	%rd127, %r213, 8;
	add.s64 	%rd128, %rd1, %rd127;
	add.s64 	%rd129, %rd2, %rd127;
	ld.global.f64 	%fd236, [%rd128];
	ld.global.f64 	%fd237, [%rd129];
	fma.rn.f64 	%fd238, %fd236, %fd237, %fd235;
	add.s32 	%r214, %r359, 2560;
	mul.wide.u32 	%rd130, %r214, 8;
	add.s64 	%rd131, %rd1, %rd130;
	add.s64 	%rd132, %rd2, %rd130;
	ld.global.f64 	%fd239, [%rd131];
	ld.global.f64 	%fd240, [%rd132];
	fma.rn.f64 	%fd241, %fd239, %fd240, %fd238;
	add.s32 	%r215, %r359, 3200;
	mul.wide.u32 	%rd133, %r215, 8;
	add.s64 	%rd134, %rd1, %rd133;
	add.s64 	%rd135, %rd2, %rd133;
	ld.global.f64 	%fd242, [%rd134];
	ld.global.f64 	%fd243, [%rd135];
	fma.rn.f64 	%fd244, %fd242, %fd243, %fd241;
	add.s32 	%r216, %r359, 3840;
	mul.wide.u32 	%rd136, %r216, 8;
	add.s64 	%rd137, %rd1, %rd136;
	add.s64 	%rd138, %rd2, %rd136;
	ld.global.f64 	%fd245, [%rd137];
	ld.global.f64 	%fd246, [%rd138];
	fma.rn.f64 	%fd247, %fd245, %fd246, %fd244;
	add.s32 	%r217, %r359, 4480;
	mul.wide.u32 	%rd139, %r217, 8;
	add.s64 	%rd140, %rd1, %rd139;
	add.s64 	%rd141, %rd2, %rd139;
	ld.global.f64 	%fd248, [%rd140];
	ld.global.f64 	%fd249, [%rd141];
	fma.rn.f64 	%fd250, %fd248, %fd249, %fd247;
	add.s32 	%r218, %r359, 5120;
	mul.wide.u32 	%rd142, %r218, 8;
	add.s64 	%rd143, %rd1, %rd142;
	add.s64 	%rd144, %rd2, %rd142;
	ld.global.f64 	%fd251, [%rd143];
	ld.global.f64 	%fd252, [%rd144];
	fma.rn.f64 	%fd253, %fd251, %fd252, %fd250;
	add.s32 	%r219, %r359, 5760;
	mul.wide.u32 	%rd145, %r219, 8;
	add.s64 	%rd146, %rd1, %rd145;
	add.s64 	%rd147, %rd2, %rd145;
	ld.global.f64 	%fd254, [%rd146];
	ld.global.f64 	%fd255, [%rd147];
	fma.rn.f64 	%fd256, %fd254, %fd255, %fd253;
	add.s32 	%r220, %r359, 6400;
	mul.wide.u32 	%rd148, %r220, 8;
	add.s64 	%rd149, %rd1, %rd148;
	add.s64 	%rd150, %rd2, %rd148;
	ld.global.f64 	%fd257, [%rd149];
	ld.global.f64 	%fd258, [%rd150];
	fma.rn.f64 	%fd259, %fd257, %fd258, %fd256;
	add.s32 	%r221, %r359, 7040;
	mul.wide.u32 	%rd151, %r221, 8;
	add.s64 	%rd152, %rd1, %rd151;
	add.s64 	%rd153, %rd2, %rd151;
	ld.global.f64 	%fd260, [%rd152];
	ld.global.f64 	%fd261, [%rd153];
	fma.rn.f64 	%fd262, %fd260, %fd261, %fd259;
	add.s32 	%r222, %r359, 7680;
	mul.wide.u32 	%rd154, %r222, 8;
	add.s64 	%rd155, %rd1, %rd154;
	add.s64 	%rd156, %rd2, %rd154;
	ld.global.f64 	%fd263, [%rd155];
	ld.global.f64 	%fd264, [%rd156];
	fma.rn.f64 	%fd265, %fd263, %fd264, %fd262;
	add.s32 	%r223, %r359, 8320;
	mul.wide.u32 	%rd157, %r223, 8;
	add.s64 	%rd158, %rd1, %rd157;
	add.s64 	%rd159, %rd2, %rd157;
	ld.global.f64 	%fd266, [%rd158];
	ld.global.f64 	%fd267, [%rd159];
	fma.rn.f64 	%fd268, %fd266, %fd267, %fd265;
	add.s32 	%r224, %r359, 8960;
	mul.wide.u32 	%rd160, %r224, 8;
	add.s64 	%rd161, %rd1, %rd160;
	add.s64 	%rd162, %rd2, %rd160;
	ld.global.f64 	%fd269, [%rd161];
	ld.global.f64 	%fd270, [%rd162];
	fma.rn.f64 	%fd271, %fd269, %fd270, %fd268;
	add.s32 	%r225, %r359, 9600;
	mul.wide.u32 	%rd163, %r225, 8;
	add.s64 	%rd164, %rd1, %rd163;
	add.s64 	%rd165, %rd2, %rd163;
	ld.global.f64 	%fd272, [%rd164];
	ld.global.f64 	%fd273, [%rd165];
	fma.rn.f64 	%fd441, %fd272, %fd273, %fd271;
	add.s32 	%r360, %r360, 10240;
	add.s32 	%r359, %r359, 10240;
	add.s32 	%r358, %r358, 16;
	setp.ne.s32 	%p26, %r358, 0;
	@%p26 bra 	$L__BB5_6;
	add.s32 	%r361, %r360, -5120;
$L__BB5_8:
	setp.eq.s32 	%p27, %r10, 0;
	@%p27 bra 	$L__BB5_17;
	and.b32  	%r22, %r9, 7;
	setp.lt.u32 	%p28, %r10, 8;
	@%p28 bra 	$L__BB5_11;
	add.s32 	%r226, %r361, %r370;
	mul.wide.u32 	%rd166, %r226, 8;
	add.s64 	%rd167, %rd1, %rd166;
	add.s64 	%rd168, %rd2, %rd166;
	ld.global.f64 	%fd275, [%rd167];
	ld.global.f64 	%fd276, [%rd168];
	fma.rn.f64 	%fd277, %fd275, %fd276, %fd441;
	add.s32 	%r227, %r226, 640;
	mul.wide.u32 	%rd169, %r227, 8;
	add.s64 	%rd170, %rd1, %rd169;
	add.s64 	%rd171, %rd2, %rd169;
	ld.global.f64 	%fd278, [%rd170];
	ld.global.f64 	%fd279, [%rd171];
	fma.rn.f64 	%fd280, %fd278, %fd279, %fd277;
	add.s32 	%r228, %r226, 1280;
	mul.wide.u32 	%rd172, %r228, 8;
	add.s64 	%rd173, %rd1, %rd172;
	add.s64 	%rd174, %rd2, %rd172;
	ld.global.f64 	%fd281, [%rd173];
	ld.global.f64 	%fd282, [%rd174];
	fma.rn.f64 	%fd283, %fd281, %fd282, %fd280;
	add.s32 	%r229, %r226, 1920;
	mul.wide.u32 	%rd175, %r229, 8;
	add.s64 	%rd176, %rd1, %rd175;
	add.s64 	%rd177, %rd2, %rd175;
	ld.global.f64 	%fd284, [%rd176];
	ld.global.f64 	%fd285, [%rd177];
	fma.rn.f64 	%fd286, %fd284, %fd285, %fd283;
	add.s32 	%r230, %r226, 2560;
	mul.wide.u32 	%rd178, %r230, 8;
	add.s64 	%rd179, %rd1, %rd178;
	add.s64 	%rd180, %rd2, %rd178;
	ld.global.f64 	%fd287, [%rd179];
	ld.global.f64 	%fd288, [%rd180];
	fma.rn.f64 	%fd289, %fd287, %fd288, %fd286;
	add.s32 	%r231, %r226, 3200;
	mul.wide.u32 	%rd181, %r231, 8;
	add.s64 	%rd182, %rd1, %rd181;
	add.s64 	%rd183, %rd2, %rd181;
	ld.global.f64 	%fd290, [%rd182];
	ld.global.f64 	%fd291, [%rd183];
	fma.rn.f64 	%fd292, %fd290, %fd291, %fd289;
	add.s32 	%r232, %r226, 3840;
	mul.wide.u32 	%rd184, %r232, 8;
	add.s64 	%rd185, %rd1, %rd184;
	add.s64 	%rd186, %rd2, %rd184;
	ld.global.f64 	%fd293, [%rd185];
	ld.global.f64 	%fd294, [%rd186];
	fma.rn.f64 	%fd295, %fd293, %fd294, %fd292;
	add.s32 	%r233, %r226, 4480;
	mul.wide.u32 	%rd187, %r233, 8;
	add.s64 	%rd188, %rd1, %rd187;
	add.s64 	%rd189, %rd2, %rd187;
	ld.global.f64 	%fd296, [%rd188];
	ld.global.f64 	%fd297, [%rd189];
	fma.rn.f64 	%fd441, %fd296, %fd297, %fd295;
	add.s32 	%r361, %r361, 5120;
$L__BB5_11:
	setp.eq.s32 	%p29, %r22, 0;
	@%p29 bra 	$L__BB5_17;
	and.b32  	%r25, %r9, 3;
	setp.lt.u32 	%p30, %r22, 4;
	@%p30 bra 	$L__BB5_14;
	add.s32 	%r234, %r361, %r370;
	mul.wide.u32 	%rd190, %r234, 8;
	add.s64 	%rd191, %rd1, %rd190;
	add.s64 	%rd192, %rd2, %rd190;
	ld.global.f64 	%fd299, [%rd191];
	ld.global.f64 	%fd300, [%rd192];
	fma.rn.f64 	%fd301, %fd299, %fd300, %fd441;
	add.s32 	%r235, %r234, 640;
	mul.wide.u32 	%rd193, %r235, 8;
	add.s64 	%rd194, %rd1, %rd193;
	add.s64 	%rd195, %rd2, %rd193;
	ld.global.f64 	%fd302, [%rd194];
	ld.global.f64 	%fd303, [%rd195];
	fma.rn.f64 	%fd304, %fd302, %fd303, %fd301;
	add.s32 	%r236, %r234, 1280;
	mul.wide.u32 	%rd196, %r236, 8;
	add.s64 	%rd197, %rd1, %rd196;
	add.s64 	%rd198, %rd2, %rd196;
	ld.global.f64 	%fd305, [%rd197];
	ld.global.f64 	%fd306, [%rd198];
	fma.rn.f64 	%fd307, %fd305, %fd306, %fd304;
	add.s32 	%r237, %r234, 1920;
	mul.wide.u32 	%rd199, %r237, 8;
	add.s64 	%rd200, %rd1, %rd199;
	add.s64 	%rd201, %rd2, %rd199;
	ld.global.f64 	%fd308, [%rd200];
	ld.global.f64 	%fd309, [%rd201];
	fma.rn.f64 	%fd441, %fd308, %fd309, %fd307;
	add.s32 	%r361, %r361, 2560;
$L__BB5_14:
	setp.eq.s32 	%p31, %r25, 0;
	@%p31 bra 	$L__BB5_17;
	add.s32 	%r365, %r361, %r370;
	neg.s32 	%r364, %r25;
$L__BB5_16:
	.pragma "nounroll";
	mul.wide.u32 	%rd202, %r365, 8;
	add.s64 	%rd203, %rd1, %rd202;
	add.s64 	%rd204, %rd2, %rd202;
	ld.global.f64 	%fd310, [%rd203];
	ld.global.f64 	%fd311, [%rd204];
	fma.rn.f64 	%fd441, %fd310, %fd311, %fd441;
	add.s32 	%r365, %r365, 640;
	add.s32 	%r364, %r364, 1;
	setp.ne.s32 	%p32, %r364, 0;
	@%p32 bra 	$L__BB5_16;
$L__BB5_17:
	setp.lt.u32 	%p33, %r5, 640;
	@%p33 bra 	$L__BB5_22;
	// begin inline asm
	mov.u32 %r301, %laneid;
	// end inline asm
	mov.b64 	%rd215, %fd441;
	mov.b64 	{%r303, %r308}, %rd215;
	mov.b32 	%r309, 1;
	mov.b32 	%r350, 31;
	mov.b32 	%r351, -1;
	// begin inline asm
	shfl.sync.down.b32 %r302, %r303, %r309, %r350, %r351;
	// end inline asm
	// begin inline asm
	shfl.sync.down.b32 %r307, %r308, %r309, %r350, %r351;
	// end inline asm
	mov.b64 	%rd216, {%r302, %r307};
	mov.b64 	%fd382, %rd216;
	setp.gt.s32 	%p61, %r301, 30;
	add.f64 	%fd383, %fd441, %fd382;
	selp.f64 	%fd384, %fd441, %fd383, %p61;
	mov.b64 	%rd217, %fd384;
	mov.b64 	{%r313, %r318}, %rd217;
	mov.b32 	%r319, 2;
	// begin inline asm
	shfl.sync.down.b32 %r312, %r313, %r319, %r350, %r351;
	// end inline asm
	// begin inline asm
	shfl.sync.down.b32 %r317, %r318, %r319, %r350, %r351;
	// end inline asm
	mov.b64 	%rd218, {%r312, %r317};
	mov.b64 	%fd385, %rd218;
	setp.gt.s32 	%p62, %r301, 29;
	add.f64 	%fd386, %fd384, %fd385;
	selp.f64 	%fd387, %fd384, %fd386, %p62;
	mov.b64 	%rd219, %fd387;
	mov.b64 	{%r323, %r328}, %rd219;
	mov.b32 	%r329, 4;
	// begin inline asm
	shfl.sync.down.b32 %r322, %r323, %r329, %r350, %r351;
	// end inline asm
	// begin inline asm
	shfl.sync.down.b32 %r327, %r328, %r329, %r350, %r351;
	// end inline asm
	mov.b64 	%rd220, {%r322, %r327};
	mov.b64 	%fd388, %rd220;
	setp.gt.s32 	%p63, %r301, 27;
	add.f64 	%fd389, %fd387, %fd388;
	selp.f64 	%fd390, %fd387, %fd389, %p63;
	mov.b64 	%rd221, %fd390;
	mov.b64 	{%r333, %r338}, %rd221;
	mov.b32 	%r339, 8;
	// begin inline asm
	shfl.sync.down.b32 %r332, %r333, %r339, %r350, %r351;
	// end inline asm
	// begin inline asm
	shfl.sync.down.b32 %r337, %r338, %r339, %r350, %r351;
	// end inline asm
	mov.b64 	%rd222, {%r332, %r337};
	mov.b64 	%fd391, %rd222;
	setp.gt.s32 	%p64, %r301, 23;
	add.f64 	%fd392, %fd390, %fd391;
	selp.f64 	%fd393, %fd390, %fd392, %p64;
	mov.b64 	%rd223, %fd393;
	mov.b64 	{%r343, %r348}, %rd223;
	mov.b32 	%r349, 16;
	// begin inline asm
	shfl.sync.down.b32 %r342, %r343, %r349, %r350, %r351;
	// end inline asm
	// begin inline asm
	shfl.sync.down.b32 %r347, %r348, %r349, %r350, %r351;
	// end inline asm
	mov.b64 	%rd224, {%r342, %r347};
	mov.b64 	%fd394, %rd224;
	setp.gt.s32 	%p65, %r301, 15;
	add.f64 	%fd16, %fd393, %fd394;
	selp.f64 	%fd452, %fd393, %fd16, %p65;
	setp.ne.s32 	%p66, %r301, 0;
	@%p66 bra 	$L__BB5_20;
	shr.u32 	%r352, %r6, 2;
	and.b32  	%r353, %r352, 248;
	mov.u32 	%r354, _ZZN3cub18CUB_300001_SM_10006detail6reduce18DeviceReduceKernelINS2_10policy_hubIdjN4cuda3std3__44plusIdEEE10Policy1000EN6thrust24THRUST_300001_SM_1000_NS18transform_iteratorINSD_12zip_functionINS7_10multipliesIdEEEENSD_12zip_iteratorINS7_5tupleIJNSD_6detail15normal_iteratorINSD_10device_ptrIdEEEESP_EEEEENSD_11use_defaultESS_EEjS9_dNS7_10__identityEEEvT0_PT3_T1_NS0_13GridEvenShareISY_EET2_T4_E12temp_storage;
	add.s32 	%r355, %r354, %r353;
	st.shared.f64 	[%r355+24], %fd16;
$L__BB5_20:
	bar.sync 	0;
	setp.ne.s32 	%p67, %r6, 0;
	@%p67 bra 	$L__BB5_48;
	ld.shared.f64 	%fd395, [_ZZN3cub18CUB_300001_SM_10006detail6reduce18DeviceReduceKernelINS2_10policy_hubIdjN4cuda3std3__44plusIdEEE10Policy1000EN6thrust24THRUST_300001_SM_1000_NS18transform_iteratorINSD_12zip_functionINS7_10multipliesIdEEEENSD_12zip_iteratorINS7_5tupleIJNSD_6detail15normal_iteratorINSD_10device_ptrIdEEEESP_EEEEENSD_11use_defaultESS_EEjS9_dNS7_10__identityEEEvT0_PT3_T1_NS0_13GridEvenShareISY_EET2_T4_E12temp_storage+32];
	add.f64 	%fd396, %fd452, %fd395;
	ld.shared.f64 	%fd397, [_ZZN3cub18CUB_300001_SM_10006detail6reduce18DeviceReduceKernelINS2_10policy_hubIdjN4cuda3std3__44plusIdEEE10Policy1000EN6thrust24THRUST_300001_SM_1000_NS18transform_iteratorINSD_12zip_functionINS7_10multipliesIdEEEENSD_12zip_iteratorINS7_5tupleIJNSD_6detail15normal_iteratorINSD_10device_ptrIdEEEESP_EEEEENSD_11use_defaultESS_EEjS9_dNS7_10__identityEEEvT0_PT3_T1_NS0_13GridEvenShareISY_EET2_T4_E12temp_storage+40];
	add.f64 	%fd398, %fd396, %fd397;
	ld.shared.f64 	%fd399, [_ZZN3cub18CUB_300001_SM_10006detail6reduce18DeviceReduceKernelINS2_10policy_hubIdjN4cuda3std3__44plusIdEEE10Policy1000EN6thrust24THRUST_300001_SM_1000_NS18transform_iteratorINSD_12zip_functionINS7_10multipliesIdEEEENSD_12zip_iteratorINS7_5tupleIJNSD_6detail15normal_iteratorINSD_10device_ptrIdEEEESP_EEEEENSD_11use_defaultESS_EEjS9_dNS7_10__identityEEEvT0_PT3_T1_NS0_13GridEvenShareISY_EET2_T4_E12temp_storage+48];
	add.f64 	%fd400, %fd398, %fd399;
	ld.shared.f64 	%fd401, [_ZZN3cub18CUB_300001_SM_10006detail6reduce18DeviceReduceKernelINS2_10policy_hubIdjN4cuda3std3__44plusIdEEE10Policy1000EN6thrust24THRUST_300001_SM_1000_NS18transform_iteratorINSD_12zip_functionINS7_10multipliesIdEEEENSD_12zip_iteratorINS7_5tupleIJNSD_6detail15normal_iteratorINSD_10device_ptrIdEEEESP_EEEEENSD_11use_defaultESS_EEjS9_dNS7_10__identityEEEvT0_PT3_T1_NS0_13GridEvenShareISY_EET2_T4_E12temp_storage+56];
	add.f64 	%fd402, %fd400, %fd401;
	ld.shared.f64 	%fd403, [_ZZN3cub18CUB_300001_SM_10006detail6reduce18DeviceReduceKernelINS2_10policy_hubIdjN4cuda3std3__44plusIdEEE10Policy1000EN6thrust24THRUST_300001_SM_1000_NS18transform_iteratorINSD_12zip_functionINS7_10multipliesIdEEEENSD_12zip_iteratorINS7_5tupleIJNSD_6detail15normal_iteratorINSD_10device_ptrIdEEEESP_EEEEENSD_11use_defaultESS_EEjS9_dNS7_10__identityEEEvT0_PT3_T1_NS0_13GridEvenShareISY_EET2_T4_E12temp_storage+64];
	add.f64 	%fd404, %fd402, %fd403;
	ld.shared.f64 	%fd405, [_ZZN3cub18CUB_300001_SM_10006detail6reduce18DeviceReduceKernelINS2_10policy_hubIdjN4cuda3std3__44plusIdEEE10Policy1000EN6thrust24THRUST_300001_SM_1000_NS18transform_iteratorINSD_12zip_functionINS7_10multipliesIdEEEENSD_12zip_iteratorINS7_5tupleIJNSD_6detail15normal_iteratorINSD_10device_ptrIdEEEESP_EEEEENSD_11use_defaultESS_EEjS9_dNS7_10__identityEEEvT0_PT3_T1_NS0_13GridEvenShareISY_EET2_T4_E12temp_storage+72];
	add.f64 	%fd406, %fd404, %fd405;
	ld.shared.f64 	%fd407, [_ZZN3cub18CUB_300001_SM_10006detail6reduce18DeviceReduceKernelINS2_10policy_hubIdjN4cuda3std3__44plusIdEEE10Policy1000EN6thrust24THRUST_300001_SM_1000_NS18transform_iteratorINSD_12zip_functionINS7_10multipliesIdEEEENSD_12zip_iteratorINS7_5tupleIJNSD_6detail15normal_iteratorINSD_10device_ptrIdEEEESP_EEEEENSD_11use_defaultESS_EEjS9_dNS7_10__identityEEEvT0_PT3_T1_NS0_13GridEvenShareISY_EET2_T4_E12temp_storage+80];
	add.f64 	%fd408, %fd406, %fd407;
	ld.shared.f64 	%fd409, [_ZZN3cub18CUB_300001_SM_10006detail6reduce18DeviceReduceKernelINS2_10policy_hubIdjN4cuda3std3__44plusIdEEE10Policy1000EN6thrust24THRUST_300001_SM_1000_NS18transform_iteratorINSD_12zip_functionINS7_10multipliesIdEEEENSD_12zip_iteratorINS7_5tupleIJNSD_6detail15normal_iteratorINSD_10device_ptrIdEEEESP_EEEEENSD_11use_defaultESS_EEjS9_dNS7_10__identityEEEvT0_PT3_T1_NS0_13GridEvenShareISY_EET2_T4_E12temp_storage+88];
	add.f64 	%fd410, %fd408, %fd409;
	ld.shared.f64 	%fd411, [_ZZN3cub18CUB_300001_SM_10006detail6reduce18DeviceReduceKernelINS2_10policy_hubIdjN4cuda3std3__44plusIdEEE10Policy1000EN6thrust24THRUST_300001_SM_1000_NS18transform_iteratorINSD_12zip_functionINS7_10multipliesIdEEEENSD_12zip_iteratorINS7_5tupleIJNSD_6detail15normal_iteratorINSD_10device_ptrIdEEEESP_EEEEENSD_11use_defaultESS_EEjS9_dNS7_10__identityEEEvT0_PT3_T1_NS0_13GridEvenShareISY_EET2_T4_E12temp_storage+96];
	add.f64 	%fd412, %fd410, %fd411;
	ld.shared.f64 	%fd413, [_ZZN3cub18CUB_300001_SM_10006detail6reduce18DeviceReduceKernelINS2_10policy_hubIdjN4cuda3std3__44plusIdEEE10Policy1000EN6thrust24THRUST_300001_SM_1000_NS18transform_iteratorINSD_12zip_functionINS7_10multipliesIdEEEENSD_12zip_iteratorINS7_5tupleIJNSD_6detail15normal_iteratorINSD_10device_ptrIdEEEESP_EEEEENSD_11use_defaultESS_EEjS9_dNS7_10__identityEEEvT0_PT3_T1_NS0_13GridEvenShareISY_EET2_T4_E12temp_storage+104];
	add.f64 	%fd414, %fd412, %fd413;
	ld.shared.f64 	%fd415, [_ZZN3cub18CUB_300001_SM_10006detail6reduce18DeviceReduceKernelINS2_10policy_hubIdjN4cuda3std3__44plusIdEEE10Policy1000EN6thrust24THRUST_300001_SM_1000_NS18transform_iteratorINSD_12zip_functionINS7_10multipliesIdEEEENSD_12zip_iteratorINS7_5tupleIJNSD_6detail15normal_iteratorINSD_10device_ptrIdEEEESP_EEEEENSD_11use_defaultESS_EEjS9_dNS7_10__identityEEEvT0_PT3_T1_NS0_13GridEvenShareISY_EET2_T4_E12temp_storage+112];
	add.f64 	%fd416, %fd414, %fd415;
	ld.shared.f64 	%fd417, [_ZZN3cub18CUB_300001_SM_10006detail6reduce18DeviceReduceKernelINS2_10policy_hubIdjN4cuda3std3__44plusIdEEE10Policy1000EN6thrust24THRUST_300001_SM_1000_NS18transform_iteratorINSD_12zip_functionINS7_10multipliesIdEEEENSD_12zip_iteratorINS7_5tupleIJNSD_6detail15normal_iteratorINSD_10device_ptrIdEEEESP_EEEEENSD_11use_defaultESS_EEjS9_dNS7_10__identityEEEvT0_PT3_T1_NS0_13GridEvenShareISY_EET2_T4_E12temp_storage+120];
	add.f64 	%fd418, %fd416, %fd417;
	ld.shared.f64 	%fd419, [_ZZN3cub18CUB_300001_SM_10006detail6reduce18DeviceReduceKernelINS2_10policy_hubIdjN4cuda3std3__44plusIdEEE10Policy1000EN6thrust24THRUST_300001_SM_1000_NS18transform_iteratorINSD_12zip_functionINS7_10multipliesIdEEEENSD_12zip_iteratorINS7_5tupleIJNSD_6detail15normal_iteratorINSD_10device_ptrIdEEEESP_EEEEENSD_11use_defaultESS_EEjS9_dNS7_10__identityEEEvT0_PT3_T1_NS0_13GridEvenShareISY_EET2_T4_E12temp_storage+128];
	add.f64 	%fd420, %fd418, %fd419;
	ld.shared.f64 	%fd421, [_ZZN3cub18CUB_300001_SM_10006detail6reduce18DeviceReduceKernelINS2_10policy_hubIdjN4cuda3std3__44plusIdEEE10Policy1000EN6thrust24THRUST_300001_SM_1000_NS18transform_iteratorINSD_12zip_functionINS7_10multipliesIdEEEENSD_12zip_iteratorINS7_5tupleIJNSD_6detail15normal_iteratorINSD_10device_ptrIdEEEESP_EEEEENSD_11use_defaultESS_EEjS9_dNS7_10__identityEEEvT0_PT3_T1_NS0_13GridEvenShareISY_EET2_T4_E12temp_storage+136];
	add.f64 	%fd422, %fd420, %fd421;
	ld.shared.f64 	%fd423, [_ZZN3cub18CUB_300001_SM_10006detail6reduce18DeviceReduceKernelINS2_10policy_hubIdjN4cuda3std3__44plusIdEEE10Policy1000EN6thrust24THRUST_300001_SM_1000_NS18transform_iteratorINSD_12zip_functionINS7_10multipliesIdEEEENSD_12zip_iteratorINS7_5tupleIJNSD_6detail15normal_iteratorINSD_10device_ptrIdEEEESP_EEEEENSD_11use_defaultESS_EEjS9_dNS7_10__identityEEEvT0_PT3_T1_NS0_13GridEvenShareISY_EET2_T4_E12temp_storage+144];
	add.f64 	%fd424, %fd422, %fd423;
	ld.shared.f64 	%fd425, [_ZZN3cub18CUB_300001_SM_10006detail6reduce18DeviceReduceKernelINS2_10policy_hubIdjN4cuda3std3__44plusIdEEE10Policy1000EN6thrust24THRUST_300001_SM_1000_NS18transform_iteratorINSD_12zip_functionINS7_10multipliesIdEEEENSD_12zip_iteratorINS7_5tupleIJNSD_6detail15normal_iteratorINSD_10device_ptrIdEEEESP_EEEEENSD_11use_defaultESS_EEjS9_dNS7_10__identityEEEvT0_PT3_T1_NS0_13GridEvenShareISY_EET2_T4_E12temp_storage+152];
	add.f64 	%fd426, %fd424, %fd425;
	ld.shared.f64 	%fd427, [_ZZN3cub18CUB_300001_SM_10006detail6reduce18DeviceReduceKernelINS2_10policy_hubIdjN4cuda3std3__44plusIdEEE10Policy1000EN6thrust24THRUST_300001_SM_1000_NS18transform_iteratorINSD_12zip_functionINS7_10multipliesIdEEEENSD_12zip_iteratorINS7_5tupleIJNSD_6detail15normal_iteratorINSD_10device_ptrIdEEEESP_EEEEENSD_11use_defaultESS_EEjS9_dNS7_10__identityEEEvT0_PT3_T1_NS0_13GridEvenShareISY_EET2_T4_E12temp_storage+160];
	add.f64 	%fd428, %fd426, %fd427;
	ld.shared.f64 	%fd429, [_ZZN3cub18CUB_300001_SM_10006detail6reduce18DeviceReduceKernelINS2_10policy_hubIdjN4cuda3std3__44plusIdEEE10Policy1000EN6thrust24THRUST_300001_SM_1000_NS18transform_iteratorINSD_12zip_functionINS7_10multipliesIdEEEENSD_12zip_iteratorINS7_5tupleIJNSD_6detail15normal_iteratorINSD_10device_ptrIdEEEESP_EEEEENSD_11use_defaultESS_EEjS9_dNS7_10__identityEEEvT0_PT3_T1_NS0_13GridEvenShareISY_EET2_T4_E12temp_storage+168];
	add.f64 	%fd430, %fd428, %fd429;
	ld.shared.f64 	%fd431, [_ZZN3cub18CUB_300001_SM_10006detail6reduce18DeviceReduceKernelINS2_10policy_hubIdjN4cuda3std3__44plusIdEEE10Policy1000EN6thrust24THRUST_300001_SM_1000_NS18transform_iteratorINSD_12zip_functionINS7_10multipliesIdEEEENSD_12zip_iteratorINS7_5tupleIJNSD_6detail15normal_iteratorINSD_10device_ptrIdEEEESP_EEEEENSD_11use_defaultESS_EEjS9_dNS7_10__identityEEEvT0_PT3_T1_NS0_13GridEvenShareISY_EET2_T4_E12temp_storage+176];
	add.f64 	%fd452, %fd430, %fd431;
	bra.uni 	$L__BB5_48;
$L__BB5_22:
	// begin inline asm
	mov.u32 %r238, %laneid;
	// end inline asm
	and.b32  	%r289, %r6, 992;
	add.s32 	%r290, %r289, 32;
	setp.gt.u32 	%p34, %r290, %r5;
	not.b32 	%r291, %r289;
	add.s32 	%r292, %r5, %r291;
	selp.b32 	%r287, %r292, 31, %p34;
	mov.b64 	%rd205, %fd441;
	mov.b64 	{%r240, %r245}, %rd205;
	mov.b32 	%r246, 1;
	mov.b32 	%r288, -1;
	// begin inline asm
	shfl.sync.down.b32 %r239, %r240, %r246, %r287, %r288;
	// end inline asm
	// begin inline asm
	shfl.sync.down.b32 %r244, %r245, %r246, %r287, %r288;
	// end inline asm
	mov.b64 	%rd206, {%r239, %r244};
	mov.b64 	%fd312, %rd206;
	setp.lt.s32 	%p35, %r238, %r287;
	add.f64 	%fd313, %fd441, %fd312;
	selp.f64 	%fd314, %fd313, %fd441, %p35;
	mov.b64 	%rd207, %fd314;
	mov.b64 	{%r250, %r255}, %rd207;
	mov.b32 	%r256, 2;
	// begin inline asm
	shfl.sync.down.b32 %r249, %r250, %r256, %r287, %r288;
	// end inline asm
	// begin inline asm
	shfl.sync.down.b32 %r254, %r255, %r256, %r287, %r288;
	// end inline asm
	mov.b64 	%rd208, {%r249, %r254};
	mov.b64 	%fd315, %rd208;
	add.s32 	%r293, %r238, 2;
	setp.gt.s32 	%p36, %r293, %r287;
	add.f64 	%fd316, %fd314, %fd315;
	selp.f64 	%fd317, %fd314, %fd316, %p36;
	mov.b64 	%rd209, %fd317;
	mov.b64 	{%r260, %r265}, %rd209;
	mov.b32 	%r266, 4;
	// begin inline asm
	shfl.sync.down.b32 %r259, %r260, %r266, %r287, %r288;
	// end inline asm
	// begin inline asm
	shfl.sync.down.b32 %r264, %r265, %r266, %r287, %r288;
	// end inline asm
	mov.b64 	%rd210, {%r259, %r264};
	mov.b64 	%fd318, %rd210;
	add.s32 	%r294, %r238, 4;
	setp.gt.s32 	%p37, %r294, %r287;
	add.f64 	%fd319, %fd317, %fd318;
	selp.f64 	%fd320, %fd317, %fd319, %p37;
	mov.b64 	%rd211, %fd320;
	mov.b64 	{%r270, %r275}, %rd211;
	mov.b32 	%r276, 8;
	// begin inline asm
	shfl.sync.down.b32 %r269, %r270, %r276, %r287, %r288;
	// end inline asm
	// begin inline asm
	shfl.sync.down.b32 %r274, %r275, %r276, %r287, %r288;
	// end inline asm
	mov.b64 	%rd212, {%r269, %r274};
	mov.b64 	%fd321, %rd212;
	add.s32 	%r295, %r238, 8;
	setp.gt.s32 	%p38, %r295, %r287;
	add.f64 	%fd322, %fd320, %fd321;
	selp.f64 	%fd323, %fd320, %fd322, %p38;
	mov.b64 	%rd213, %fd323;
	mov.b64 	{%r280, %r285}, %rd213;
	mov.b32 	%r286, 16;
	// begin inline asm
	shfl.sync.down.b32 %r279, %r280, %r286, %r287, %r288;
	// end inline asm
	// begin inline asm
	shfl.sync.down.b32 %r284, %r285, %r286, %r287, %r288;
	// end inline asm
	mov.b64 	%rd214, {%r279, %r284};
	mov.b64 	%fd324, %rd214;
	add.s32 	%r296, %r238, 16;
	setp.gt.s32 	%p39, %r296, %r287;
	add.f64 	%fd325, %fd323, %fd324;
	selp.f64 	%fd452, %fd323, %fd325, %p39;
	setp.ne.s32 	%p40, %r238, 0;
	@%p40 bra 	$L__BB5_24;
	shr.u32 	%r297, %r6, 2;
	and.b32  	%r298, %r297, 248;
	mov.u32 	%r299, _ZZN3cub18CUB_300001_SM_10006detail6reduce18DeviceReduceKernelINS2_10policy_hubIdjN4cuda3std3__44plusIdEEE10Policy1000EN6thrust24THRUST_300001_SM_1000_NS18transform_iteratorINSD_12zip_functionINS7_10multipliesIdEEEENSD_12zip_iteratorINS7_5tupleIJNSD_6detail15normal_iteratorINSD_10device_ptrIdEEEESP_EEEEENSD_11use_defaultESS_EEjS9_dNS7_10__identityEEEvT0_PT3_T1_NS0_13GridEvenShareISY_EET2_T4_E12temp_storage;
	add.s32 	%r300, %r299, %r298;
	st.shared.f64 	[%r300+24], %fd452;
$L__BB5_24:
	bar.sync 	0;
	setp.ne.s32 	%p41, %r6, 0;
	@%p41 bra 	$L__BB5_48;
	setp.gt.u32 	%p42, %r5, 32;
	ld.shared.f64 	%fd326, [_ZZN3cub18CUB_300001_SM_10006detail6reduce18DeviceReduceKernelINS2_10policy_hubIdjN4cuda3std3__44plusIdEEE10Policy1000EN6thrust24THRUST_300001_SM_1000_NS18transform_iteratorINSD_12zip_functionINS7_10multipliesIdEEEENSD_12zip_iteratorINS7_5tupleIJNSD_6detail15normal_iteratorINSD_10device_ptrIdEEEESP_EEEEENSD_11use_defaultESS_EEjS9_dNS7_10__identityEEEvT0_PT3_T1_NS0_13GridEvenShareISY_EET2_T4_E12temp_storage+32];
	add.f64 	%fd327, %fd452, %fd326;
	selp.f64 	%fd328, %fd327, %fd452, %p42;
	setp.gt.u32 	%p43, %r5, 64;
	ld.shared.f64 	%fd329, [_ZZN3cub18CUB_300001_SM_10006detail6reduce18DeviceReduceKernelINS2_10policy_hubIdjN4cuda3std3__44plusIdEEE10Policy1000EN6thrust24THRUST_300001_SM_1000_NS18transform_iteratorINSD_12zip_functionINS7_10multipliesIdEEEENSD_12zip_iteratorINS7_5tupleIJNSD_6detail15normal_iteratorINSD_10device_ptrIdEEEESP_EEEEENSD_11use_defaultESS_EEjS9_dNS7_10__identityEEEvT0_PT3_T1_NS0_13GridEvenShareISY_EET2_T4_E12temp_storage+40];
	add.f64 	%fd330, %fd329, %fd328;
	selp.f64 	%fd331, %fd330, %fd328, %p43;
	setp.gt.u32 	%p44, %r5, 96;
	ld.shared.f64 	%fd332, [_ZZN3cub18CUB_300001_SM_10006detail6reduce18DeviceReduceKernelINS2_10policy_hubIdjN4cuda3std3__44plusIdEEE10Policy1000EN6thrust24THRUST_300001_SM_1000_NS18transform_iteratorINSD_12zip_functionINS7_10multipliesIdEEEENSD_12zip_iteratorINS7_5tupleIJNSD_6detail15normal_iteratorINSD_10device_ptrIdEEEESP_EEEEENSD_11use_defaultESS_EEjS9_dNS7_10__identityEEEvT0_PT3_T1_NS0_13GridEvenShareISY_EET2_T4_E12temp_storage+48];
	add.f64 	%fd333, %fd332, %fd331;
	selp.f64 	%fd334, %fd333, %fd331, %p44;
	setp.gt.u32 	%p45, %r5, 128;
	ld.shared.f64 	%fd335, [_ZZN3cub18CUB_300001_SM_10006detail6reduce18DeviceReduceKernelINS2_10policy_hubIdjN4cuda3std3__44plusIdEEE10Policy1000EN6thrust24THRUST_300001_SM_1000_NS18transform_iteratorINSD_12zip_functionINS7_10multipliesIdEEEENSD_12zip_iteratorINS7_5tupleIJNSD_6detail15normal_iteratorINSD_10device_ptrIdEEEESP_EEEEENSD_11use_defaultESS_EEjS9_dNS7_10__identityEEEvT0_PT3_T1_NS0_13GridEvenShareISY_EET2_T4_E12temp_storage+56];
	add.f64 	%fd336, %fd335, %fd334;
	selp.f64 	%fd337, %fd336, %fd334, %p45;
	setp.gt.u32 	%p46, %r5, 160;
	ld.shared.f64 	%fd338, [_ZZN3cub18CUB_300001_SM_10006detail6reduce18DeviceReduceKernelINS2_10policy_hubIdjN4cuda3std3__44plusIdEEE10Policy1000EN6thrust24THRUST_300001_SM_1000_NS18transform_iteratorINSD_12zip_functionINS7_10multipliesIdEEEENSD_12zip_iteratorINS7_5tupleIJNSD_6detail15normal_iteratorINSD_10device_ptrIdEEEESP_EEEEENSD_11use_defaultESS_EEjS9_dNS7_10__identityEEEvT0_PT3_T1_NS0_13GridEvenShareISY_EET2_T4_E12temp_storage+64];
	add.f64 	%fd339, %fd338, %fd337;
	selp.f64 	%fd340, %fd339, %fd337, %p46;
	setp.gt.u32 	%p47, %r5, 192;
	ld.shared.f64 	%fd341, [_ZZN3cub18CUB_300001_SM_10006detail6reduce18DeviceReduceKernelINS2_10policy_hubIdjN4cuda3std3__44plusIdEEE10Policy1000EN6thrust24THRUST_300001_SM_1000_NS18transform_iteratorINSD_12zip_functionINS7_10multipliesIdEEEENSD_12zip_iteratorINS7_5tupleIJNSD_6detail15normal_iteratorINSD_10device_ptrIdEEEESP_EEEEENSD_11use_defaultESS_EEjS9_dNS7_10__identityEEEvT0_PT3_T1_NS0_13GridEvenShareISY_EET2_T4_E12temp_storage+72];
	add.f64 	%fd342, %fd341, %fd340;
	selp.f64 	%fd343, %fd342, %fd340, %p47;
	setp.gt.u32 	%p48, %r5, 224;
	ld.shared.f64 	%fd344, [_ZZN3cub18CUB_300001_SM_10006detail6reduce18DeviceReduceKernelINS2_10policy_hubIdjN4cuda3std3__44plusIdEEE10Policy1000EN6thrust24THRUST_300001_SM_1000_NS18transform_iteratorINSD_12zip_functionINS7_10multipliesIdEEEENSD_12zip_iteratorINS7_5tupleIJNSD_6detail15normal_iteratorINSD_10device_ptrIdEEEESP_EEEEENSD_11use_defaultESS_EEjS9_dNS7_10__identityEEEvT0_PT3_T1_NS0_13GridEvenShareISY_EET2_T4_E12temp_storage+80];
	add.f64 	%fd345, %fd344, %fd343;
	selp.f64 	%fd346, %fd345, %fd343, %p48;
	setp.gt.u32 	%p49, %r5, 256;
	ld.shared.f64 	%fd347, [_ZZN3cub18CUB_300001_SM_10006detail6reduce18DeviceReduceKernelINS2_10policy_hubIdjN4cuda3std3__44plusIdEEE10Policy1000EN6thrust24THRUST_300001_SM_1000_NS18transform_iteratorINSD_12zip_functionINS7_10multipliesIdEEEENSD_12zip_iteratorINS7_5tupleIJNSD_6detail15normal_iteratorINSD_10device_ptrIdEEEESP_EEEEENSD_11use_defaultESS_EEjS9_dNS7_10__identityEEEvT0_PT3_T1_NS0_13GridEvenShareISY_EET2_T4_E12temp_storage+88];
	add.f64 	%fd348, %fd347, %fd346;
	selp.f64 	%fd349, %fd348, %fd346, %p49;
	setp.gt.u32 	%p50, %r5, 288;
	ld.shared.f64 	%fd350, [_ZZN3cub18CUB_300001_SM_10006detail6reduce18DeviceReduceKernelINS2_10policy_hubIdjN4cuda3std3__44plusIdEEE10Policy1000EN6thrust24THRUST_300001_SM_1000_NS18transform_iteratorINSD_12zip_functionINS7_10multipliesIdEEEENSD_12zip_iteratorINS7_5tupleIJNSD_6detail15normal_iteratorINSD_10device_ptrIdEEEESP_EEEEENSD_11use_defaultESS_EEjS9_dNS7_10__identityEEEvT0_PT3_T1_NS0_13GridEvenShareISY_EET2_T4_E12temp_storage+96];
	add.f64 	%fd351, %fd350, %fd349;
	selp.f64 	%fd352, %fd351, %fd349, %p50;
	setp.gt.u32 	%p51, %r5, 320;
	ld.shared.f64 	%fd353, [_ZZN3cub18CUB_300001_SM_10006detail6reduce18DeviceReduceKernelINS2_10policy_hubIdjN4cuda3std3__44plusIdEEE10Policy1000EN6thrust24THRUST_300001_SM_1000_NS18transform_iteratorINSD_12zip_functionINS7_10multipliesIdEEEENSD_12zip_iteratorINS7_5tupleIJNSD_6detail15normal_iteratorINSD_10device_ptrIdEEEESP_EEEEENSD_11use_defaultESS_EEjS9_dNS7_10__identityEEEvT0_PT3_T1_NS0_13GridEvenShareISY_EET2_T4_E12temp_storage+104];
	add.f64 	%fd354, %fd353, %fd352;
	selp.f64 	%fd355, %fd354, %fd352, %p51;
	setp.gt.u32 	%p52, %r5, 352;
	ld.shared.f64 	%fd356, [_ZZN3cub18CUB_300001_SM_10006detail6reduce18DeviceReduceKernelINS2_10policy_hubIdjN4cuda3std3__44plusIdEEE10Policy1000EN6thrust24THRUST_300001_SM_1000_NS18transform_iteratorINSD_12zip_functionINS7_10multipliesIdEEEENSD_12zip_iteratorINS7_5tupleIJNSD_6detail15normal_iteratorINSD_10device_ptrIdEEEESP_EEEEENSD_11use_defaultESS_EEjS9_dNS7_10__identityEEEvT0_PT3_T1_NS0_13GridEvenShareISY_EET2_T4_E12temp_storage+112];
	add.f64 	%fd357, %fd356, %fd355;
	selp.f64 	%fd358, %fd357, %fd355, %p52;
	setp.gt.u32 	%p53, %r5, 384;
	ld.shared.f64 	%fd359, [_ZZN3cub18CUB_300001_SM_10006detail6reduce18DeviceReduceKernelINS2_10policy_hubIdjN4cuda3std3__44plusIdEEE10Policy1000EN6thrust24THRUST_300001_SM_1000_NS18transform_iteratorINSD_12zip_functionINS7_10multipliesIdEEEENSD_12zip_iteratorINS7_5tupleIJNSD_6detail15normal_iteratorINSD_10device_ptrIdEEEESP_EEEEENSD_11use_defaultESS_EEjS9_dNS7_10__identityEEEvT0_PT3_T1_NS0_13GridEvenShareISY_EET2_T4_E12temp_storage+120];
	add.f64 	%fd360, %fd359, %fd358;
	selp.f64 	%fd361, %fd360, %fd358, %p53;
	setp.gt.u32 	%p54, %r5, 416;
	ld.shared.f64 	%fd362, [_ZZN3cub18CUB_300001_SM_10006detail6reduce18DeviceReduceKernelINS2_10policy_hubIdjN4cuda3std3__44plusIdEEE10Policy1000EN6thrust24THRUST_300001_SM_1000_NS18transform_iteratorINSD_12zip_functionINS7_10multipliesIdEEEENSD_12zip_iteratorINS7_5tupleIJNSD_6detail15normal_iteratorINSD_10device_ptrIdEEEESP_EEEEENSD_11use_defaultESS_EEjS9_dNS7_10__identityEEEvT0_PT3_T1_NS0_13GridEvenShareISY_EET2_T4_E12temp_storage+128];
	add.f64 	%fd363, %fd362, %fd361;
	selp.f64 	%fd364, %fd363, %fd361, %p54;
	setp.gt.u32 	%p55, %r5, 448;
	ld.shared.f64 	%fd365, [_ZZN3cub18CUB_300001_SM_10006detail6reduce18DeviceReduceKernelINS2_10policy_hubIdjN4cuda3std3__44plusIdEEE10Policy1000EN6thrust24THRUST_300001_SM_1000_NS18transform_iteratorINSD_12zip_functionINS7_10multipliesIdEEEENSD_12zip_iteratorINS7_5tupleIJNSD_6detail15normal_iteratorINSD_10device_ptrIdEEEESP_EEEEENSD_11use_defaultESS_EEjS9_dNS7_10__identityEEEvT0_PT3_T1_NS0_13GridEvenShareISY_EET2_T4_E12temp_storage+136];
	add.f64 	%fd366, %fd365, %fd364;
	selp.f64 	%fd367, %fd366, %fd364, %p55;
	setp.gt.u32 	%p56, %r5, 480;
	ld.shared.f64 	%fd368, [_ZZN3cub18CUB_300001_SM_10006detail6reduce18DeviceReduceKernelINS2_10policy_hubIdjN4cuda3std3__44plusIdEEE10Policy1000EN6thrust24THRUST_300001_SM_1000_NS18transform_iteratorINSD_12zip_functionINS7_10multipliesIdEEEENSD_12zip_iteratorINS7_5tupleIJNSD_6detail15normal_iteratorINSD_10device_ptrIdEEEESP_EEEEENSD_11use_defaultESS_EEjS9_dNS7_10__identityEEEvT0_PT3_T1_NS0_13GridEvenShareISY_EET2_T4_E12temp_storage+144];
	add.f64 	%fd369, %fd368, %fd367;
	selp.f64 	%fd370, %fd369, %fd367, %p56;
	setp.gt.u32 	%p57, %r5, 512;
	ld.shared.f64 	%fd371, [_ZZN3cub18CUB_300001_SM_10006detail6reduce18DeviceReduceKernelINS2_10policy_hubIdjN4cuda3std3__44plusIdEEE10Policy1000EN6thrust24THRUST_300001_SM_1000_NS18transform_iteratorINSD_12zip_functionINS7_10multipliesIdEEEENSD_12zip_iteratorINS7_5tupleIJNSD_6detail15normal_iteratorINSD_10device_ptrIdEEEESP_EEEEENSD_11use_defaultESS_EEjS9_dNS7_10__identityEEEvT0_PT3_T1_NS0_13GridEvenShareISY_EET2_T4_E12temp_storage+152];
	add.f64 	%fd372, %fd371, %fd370;
	selp.f64 	%fd373, %fd372, %fd370, %p57;
	setp.gt.u32 	%p58, %r5, 544;
	ld.shared.f64 	%fd374, [_ZZN3cub18CUB_300001_SM_10006detail6reduce18DeviceReduceKernelINS2_10policy_hubIdjN4cuda3std3__44plusIdEEE10Policy1000EN6thrust24THRUST_300001_SM_1000_NS18transform_iteratorINSD_12zip_functionINS7_10multipliesIdEEEENSD_12zip_iteratorINS7_5tupleIJNSD_6detail15normal_iteratorINSD_10device_ptrIdEEEESP_EEEEENSD_11use_defaultESS_EEjS9_dNS7_10__identityEEEvT0_PT3_T1_NS0_13GridEvenShareISY_EET2_T4_E12temp_storage+160];
	add.f64 	%fd375, %fd374, %fd373;
	selp.f64 	%fd376, %fd375, %fd373, %p58;
	setp.gt.u32 	%p59, %r5, 576;
	ld.shared.f64 	%fd377, [_ZZN3cub18CUB_300001_SM_10006detail6reduce18DeviceReduceKernelINS2_10policy_hubIdjN4cuda3std3__44plusIdEEE10Policy1000EN6thrust24THRUST_300001_SM_1000_NS18transform_iteratorINSD_12zip_functionINS7_10multipliesIdEEEENSD_12zip_iteratorINS7_5tupleIJNSD_6detail15normal_iteratorINSD_10device_ptrIdEEEESP_EEEEENSD_11use_defaultESS_EEjS9_dNS7_10__identityEEEvT0_PT3_T1_NS0_13GridEvenShareISY_EET2_T4_E12temp_storage+168];
	add.f64 	%fd378, %fd377, %fd376;
	selp.f64 	%fd379, %fd378, %fd376, %p59;
	setp.gt.u32 	%p60, %r5, 608;
	ld.shared.f64 	%fd380, [_ZZN3cub18CUB_300001_SM_10006detail6reduce18DeviceReduceKernelINS2_10policy_hubIdjN4cuda3std3__44plusIdEEE10Policy1000EN6thrust24THRUST_300001_SM_1000_NS18transform_iteratorINSD_12zip_functionINS7_10multipliesIdEEEENSD_12zip_iteratorINS7_5tupleIJNSD_6detail15normal_iteratorINSD_10device_ptrIdEEEESP_EEEEENSD_11use_defaultESS_EEjS9_dNS7_10__identityEEEvT0_PT3_T1_NS0_13GridEvenShareISY_EET2_T4_E12temp_storage+176];
	add.f64 	%fd381, %fd380, %fd379;
	selp.f64 	%fd452, %fd381, %fd379, %p60;
	bra.uni 	$L__BB5_48;
$L__BB5_26:
	mov.u32 	%r34, %tid.x;
	add.s32 	%r93, %r34, %r370;
	cvta.to.global.u64 	%rd8, %rd5;
	mul.wide.u32 	%rd9, %r93, 8;
	add.s64 	%rd10, %rd8, %rd9;
	cvta.to.global.u64 	%rd11, %rd6;
	add.s64 	%rd12, %rd11, %rd9;
	ld.global.f64 	%fd41, [%rd10];
	ld.global.f64 	%fd42, [%rd12];
	ld.global.f64 	%fd43, [%rd10+5120];
	ld.global.f64 	%fd44, [%rd12+5120];
	mul.f64 	%fd45, %fd43, %fd44;
	ld.global.f64 	%fd46, [%rd10+10240];
	ld.global.f64 	%fd47, [%rd12+10240];
	ld.global.f64 	%fd48, [%rd10+15360];
	ld.global.f64 	%fd49, [%rd12+15360];
	ld.global.f64 	%fd50, [%rd10+20480];
	ld.global.f64 	%fd51, [%rd12+20480];
	ld.global.f64 	%fd52, [%rd10+25600];
	ld.global.f64 	%fd53, [%rd12+25600];
	ld.global.f64 	%fd54, [%rd10+30720];
	ld.global.f64 	%fd55, [%rd12+30720];
	ld.global.f64 	%fd56, [%rd10+35840];
	ld.global.f64 	%fd57, [%rd12+35840];
	fma.rn.f64 	%fd58, %fd41, %fd42, %fd45;
	fma.rn.f64 	%fd59, %fd46, %fd47, %fd58;
	fma.rn.f64 	%fd60, %fd48, %fd49, %fd59;
	fma.rn.f64 	%fd61, %fd50, %fd51, %fd60;
	fma.rn.f64 	%fd62, %fd52, %fd53, %fd61;
	fma.rn.f64 	%fd63, %fd54, %fd55, %fd62;
	fma.rn.f64 	%fd451, %fd56, %fd57, %fd63;
	mul.lo.s32 	%r35, %r79, 5120;
	setp.lt.u32 	%p2, %r5, %r35;
	@%p2 bra 	$L__BB5_44;
	add.s32 	%r368, %r35, %r370;
	not.b32 	%r95, %r34;
	add.s32 	%r96, %r95, %r78;
	sub.s32 	%r97, %r96, %r35;
	sub.s32 	%r367, %r97, %r370;
	add.s32 	%r98, %r368, %r34;
	add.s32 	%r366, %r98, 5120;
	mov.b32 	%r369, 0;
$L__BB5_28:
	mad.lo.s32 	%r370, %r79, 5120, %r370;
	add.s32 	%r99, %r78, -5120;
	setp.gt.u32 	%p3, %r370, %r99;
	@%p3 bra 	$L__BB5_30;
	add.s32 	%r100, %r34, %r370;
	cvta.to.global.u64 	%rd13, %rd5;
	mul.wide.u32 	%rd14, %r100, 8;
	add.s64 	%rd15, %rd13, %rd14;
	cvta.to.global.u64 	%rd16, %rd6;
	add.s64 	%rd17, %rd16, %rd14;
	ld.global.f64 	%fd64, [%rd15];
	ld.global.f64 	%fd65, [%rd17];
	ld.global.f64 	%fd66, [%rd15+5120];
	ld.global.f64 	%fd67, [%rd17+5120];
	ld.global.f64 	%fd68, [%rd15+10240];
	ld.global.f64 	%fd69, [%rd17+10240];
	ld.global.f64 	%fd70, [%rd15+15360];
	ld.global.f64 	%fd71, [%rd17+15360];
	ld.global.f64 	%fd72, [%rd15+20480];
	ld.global.f64 	%fd73, [%rd17+20480];
	ld.global.f64 	%fd74, [%rd15+25600];
	ld.global.f64 	%fd75, [%rd17+25600];
	ld.global.f64 	%fd76, [%rd15+30720];
	ld.global.f64 	%fd77, [%rd17+30720];
	ld.global.f64 	%fd78, [%rd15+35840];
	ld.global.f64 	%fd79, [%rd17+35840];
	fma.rn.f64 	%fd80, %fd64, %fd65, %fd451;
	fma.rn.f64 	%fd81, %fd66, %fd67, %fd80;
	fma.rn.f64 	%fd82, %fd68, %fd69, %fd81;
	fma.rn.f64 	%fd83, %fd70, %fd71, %fd82;
	fma.rn.f64 	%fd84, %fd72, %fd73, %fd83;
	fma.rn.f64 	%fd85, %fd74, %fd75, %fd84;
	fma.rn.f64 	%fd86, %fd76, %fd77, %fd85;
	fma.rn.f64 	%fd451, %fd78, %fd79, %fd86;
	sub.s32 	%r101, %r78, %r370;
	mul.lo.s32 	%r102, %r79, 5120;
	setp.lt.u32 	%p4, %r101, %r102;
	add.s32 	%r369, %r369, 1;
	add.s32 	%r368, %r368, %r102;
	sub.s32 	%r367, %r367, %r102;
	add.s32 	%r366, %r366, %r102;
	@%p4 bra 	$L__BB5_44;
	bra.uni 	$L__BB5_28;
$L__BB5_30:
	setp.le.u32 	%p5, %r78, %r370;
	sub.s32 	%r103, %r78, %r370;
	setp.ge.s32 	%p6, %r34, %r103;
	or.pred  	%p7, %p5, %p6;
	@%p7 bra 	$L__BB5_44;
	cvta.to.global.u64 	%rd3, %rd6;
	cvta.to.global.u64 	%rd4, %rd5;
	not.b32 	%r105, %r34;
	add.s32 	%r106, %r78, %r105;
	mul.lo.s32 	%r107, %r3, 5120;
	mad.lo.s32 	%r108, %r79, 5120, %r107;
	sub.s32 	%r109, %r106, %r108;
	mul.lo.s32 	%r110, %r79, %r369;
	mad.lo.s32 	%r111, %r110, -5120, %r109;
	mul.hi.u32 	%r112, %r111, -858993459;
	shr.u32 	%r113, %r112, 9;
	add.s32 	%r50, %r113, 1;
	and.b32  	%r51, %r50, 15;
	setp.lt.u32 	%p8, %r111, 9600;
	mov.u32 	%r375, %r34;
	@%p8 bra 	$L__BB5_35;
	or.b32  	%r373, %r34, 5120;
	mul.hi.u32 	%r114, %r367, -858993459;
	shr.u32 	%r115, %r114, 9;
	add.s32 	%r116, %r115, 1;
	and.b32  	%r117, %r116, 16777200;
	neg.s32 	%r371, %r117;
$L__BB5_33:
	.pragma "nounroll";
	add.s32 	%r118, %r366, -5120;
	mul.wide.u32 	%rd18, %r118, 8;
	add.s64 	%rd19, %rd4, %rd18;
	add.s64 	%rd20, %rd3, %rd18;
	ld.global.f64 	%fd88, [%rd19];
	ld.global.f64 	%fd89, [%rd20];
	fma.rn.f64 	%fd90, %fd88, %fd89, %fd451;
	add.s32 	%r119, %r366, -4480;
	mul.wide.u32 	%rd21, %r119, 8;
	add.s64 	%rd22, %rd4, %rd21;
	add.s64 	%rd23, %rd3, %rd21;
	ld.global.f64 	%fd91, [%rd22];
	ld.global.f64 	%fd92, [%rd23];
	fma.rn.f64 	%fd93, %fd91, %fd92, %fd90;
	add.s32 	%r120, %r366, -3840;
	mul.wide.u32 	%rd24, %r120, 8;
	add.s64 	%rd25, %rd4, %rd24;
	add.s64 	%rd26, %rd3, %rd24;
	ld.global.f64 	%fd94, [%rd25];
	ld.global.f64 	%fd95, [%rd26];
	fma.rn.f64 	%fd96, %fd94, %fd95, %fd93;
	add.s32 	%r121, %r366, -3200;
	mul.wide.u32 	%rd27, %r121, 8;
	add.s64 	%rd28, %rd4, %rd27;
	add.s64 	%rd29, %rd3, %rd27;
	ld.global.f64 	%fd97, [%rd28];
	ld.global.f64 	%fd98, [%rd29];
	fma.rn.f64 	%fd99, %fd97, %fd98, %fd96;
	add.s32 	%r122, %r366, -2560;
	mul.wide.u32 	%rd30, %r122, 8;
	add.s64 	%rd31, %rd4, %rd30;
	add.s64 	%rd32, %rd3, %rd30;
	ld.global.f64 	%fd100, [%rd31];
	ld.global.f64 	%fd101, [%rd32];
	fma.rn.f64 	%fd102, %fd100, %fd101, %fd99;
	add.s32 	%r123, %r366, -1920;
	mul.wide.u32 	%rd33, %r123, 8;
	add.s64 	%rd34, %rd4, %rd33;
	add.s64 	%rd35, %rd3, %rd33;
	ld.global.f64 	%fd103, [%rd34];
	ld.global.f64 	%fd104, [%rd35];
	fma.rn.f64 	%fd105, %fd103, %fd104, %fd102;
	add.s32 	%r124, %r366, -1280;
	mul.wide.u32 	%rd36, %r124, 8;
	add.s64 	%rd37, %rd4, %rd36;
	add.s64 	%rd38, %rd3, %rd36;
	ld.global.f64 	%fd106, [%rd37];
	ld.global.f64 	%fd107, [%rd38];
	fma.rn.f64 	%fd108, %fd106, %fd107, %fd105;
	add.s32 	%r125, %r366, 4480;
	add.s32 	%r126, %r366, -640;
	mul.wide.u32 	%rd39, %r126, 8;
	add.s64 	%rd40, %rd4, %rd39;
	add.s64 	%rd41, %rd3, %rd39;
	ld.global.f64 	%fd109, [%rd40];
	ld.global.f64 	%fd110, [%rd41];
	fma.rn.f64 	%fd111, %fd109, %fd110, %fd108;
	mul.wide.u32 	%rd42, %r366, 8;
	add.s64 	%rd43, %rd4, %rd42;
	add.s64 	%rd44, %rd3, %rd42;
	ld.global.f64 	%fd112, [%rd43];
	ld.global.f64 	%fd113, [%rd44];
	fma.rn.f64 	%fd114, %fd112, %fd113, %fd111;
	add.s32 	%r127, %r366, 640;
	mul.wide.u32 	%rd45, %r127, 8;
	add.s64 	%rd46, %rd4, %rd45;
	add.s64 	%rd47, %rd3, %rd45;
	ld.global.f64 	%fd115, [%rd46];
	ld.global.f64 	%fd116, [%rd47];
	fma.rn.f64 	%fd117, %fd115, %fd116, %fd114;
	add.s32 	%r128, %r366, 1280;
	mul.wide.u32 	%rd48, %r128, 8;
	add.s64 	%rd49, %rd4, %rd48;
	add.s64 	%rd50, %rd3, %rd48;
	ld.global.f64 	%fd118, [%rd49];
	ld.global.f64 	%fd119, [%rd50];
	fma.rn.f64 	%fd120, %fd118, %fd119, %fd117;
	add.s32 	%r129, %r366, 1920;
	mul.wide.u32 	%rd51, %r129, 8;
	add.s64 	%rd52, %rd4, %rd51;
	add.s64 	%rd53, %rd3, %rd51;
	ld.global.f64 	%fd121, [%rd52];
	ld.global.f64 	%fd122, [%rd53];
	fma.rn.f64 	%fd123, %fd121, %fd122, %fd120;
	add.s32 	%r130, %r366, 2560;
	mul.wide.u32 	%rd54, %r130, 8;
	add.s64 	%rd55, %rd4, %rd54;
	add.s64 	%rd56, %rd3, %rd54;
	ld.global.f64 	%fd124, [%rd55];
	ld.global.f64 	%fd125, [%rd56];
	fma.rn.f64 	%fd126, %fd124, %fd125, %fd123;
	add.s32 	%r131, %r366, 3200;
	mul.wide.u32 	%rd57, %r131, 8;
	add.s64 	%rd58, %rd4, %rd57;
	add.s64 	%rd59, %rd3, %rd57;
	ld.global.f64 	%fd127, [%rd58];
	ld.global.f64 	%fd128, [%rd59];
	fma.rn.f64 	%fd129, %fd127, %fd128, %fd126;
	add.s32 	%r132, %r366, 3840;
	mul.wide.u32 	%rd60, %r132, 8;
	add.s64 	%rd61, %rd4, %rd60;
	add.s64 	%rd62, %rd3, %rd60;
	ld.global.f64 	%fd130, [%rd61];
	ld.global.f64 	%fd131, [%rd62];
	fma.rn.f64 	%fd132, %fd130, %fd131, %fd129;
	mul.wide.u32 	%rd63, %r125, 8;
	add.s64 	%rd64, %rd4, %rd63;
	add.s64 	%rd65, %rd3, %rd63;
	ld.global.f64 	%fd133, [%rd64];
	ld.global.f64 	%fd134, [%rd65];
	fma.rn.f64 	%fd451, %fd133, %fd134, %fd132;
	add.s32 	%r373, %r373, 10240;
	add.s32 	%r366, %r366, 10240;
	add.s32 	%r371, %r371, 16;
	setp.ne.s32 	%p9, %r371, 0;
	@%p9 bra 	$L__BB5_33;
	add.s32 	%r375, %r373, -5120;
$L__BB5_35:
	setp.eq.s32 	%p10, %r51, 0;
	@%p10 bra 	$L__BB5_44;
	and.b32  	%r62, %r50, 7;
	setp.lt.u32 	%p11, %r51, 8;
	@%p11 bra 	$L__BB5_38;
	add.s32 	%r133, %r375, %r370;
	mul.wide.u32 	%rd66, %r133, 8;
	add.s64 	%rd67, %rd4, %rd66;
	add.s64 	%rd68, %rd3, %rd66;
	ld.global.f64 	%fd136, [%rd67];
	ld.global.f64 	%fd137, [%rd68];
	fma.rn.f64 	%fd138, %fd136, %fd137, %fd451;
	add.s32 	%r134, %r133, 640;
	mul.wide.u32 	%rd69, %r134, 8;
	add.s64 	%rd70, %rd4, %rd69;
	add.s64 	%rd71, %rd3, %rd69;
	ld.global.f64 	%fd139, [%rd70];
	ld.global.f64 	%fd140, [%rd71];
	fma.rn.f64 	%fd141, %fd139, %fd140, %fd138;
	add.s32 	%r135, %r133, 1280;
	mul.wide.u32 	%rd72, %r135, 8;
	add.s64 	%rd73, %rd4, %rd72;
	add.s64 	%rd74, %rd3, %rd72;
	ld.global.f64 	%fd142, [%rd73];
	ld.global.f64 	%fd143, [%rd74];
	fma.rn.f64 	%fd144, %fd142, %fd143, %fd141;
	add.s32 	%r136, %r133, 1920;
	mul.wide.u32 	%rd75, %r136, 8;
	add.s64 	%rd76, %rd4, %rd75;
	add.s64 	%rd77, %rd3, %rd75;
	ld.global.f64 	%fd145, [%rd76];
	ld.global.f64 	%fd146, [%rd77];
	fma.rn.f64 	%fd147, %fd145, %fd146, %fd144;
	add.s32 	%r137, %r133, 2560;
	mul.wide.u32 	%rd78, %r137, 8;
	add.s64 	%rd79, %rd4, %rd78;
	add.s64 	%rd80, %rd3, %rd78;
	ld.global.f64 	%fd148, [%rd79];
	ld.global.f64 	%fd149, [%rd80];
	fma.rn.f64 	%fd150, %fd148, %fd149, %fd147;
	add.s32 	%r138, %r133, 3200;
	mul.wide.u32 	%rd81, %r138, 8;
	add.s64 	%rd82, %rd4, %rd81;
	add.s64 	%rd83, %rd3, %rd81;
	ld.global.f64 	%fd151, [%rd82];
	ld.global.f64 	%fd152, [%rd83];
	fma.rn.f64 	%fd153, %fd151, %fd152, %fd150;
	add.s32 	%r139, %r133, 3840;
	mul.wide.u32 	%rd84, %r139, 8;
	add.s64 	%rd85, %rd4, %rd84;
	add.s64 	%rd86, %rd3, %rd84;
	ld.global.f64 	%fd154, [%rd85];
	ld.global.f64 	%fd155, [%rd86];
	fma.rn.f64 	%fd156, %fd154, %fd155, %fd153;
	add.s32 	%r140, %r133, 4480;
	mul.wide.u32 	%rd87, %r140, 8;
	add.s64 	%rd88, %rd4, %rd87;
	add.s64 	%rd89, %rd3, %rd87;
	ld.global.f64 	%fd157, [%rd88];
	ld.global.f64 	%fd158, [%rd89];
	fma.rn.f64 	%fd451, %fd157, %fd158, %fd156;
	add.s32 	%r375, %r375, 5120;
$L__BB5_38:
	setp.eq.s32 	%p12, %r62, 0;
	@%p12 bra 	$L__BB5_44;
	setp.lt.u32 	%p13, %r62, 4;
	@%p13 bra 	$L__BB5_41;
	add.s32 	%r141, %r375, %r370;
	mul.wide.u32 	%rd90, %r141, 8;
	add.s64 	%rd91, %rd4, %rd90;
	add.s64 	%rd92, %rd3, %rd90;
	ld.global.f64 	%fd160, [%rd91];
	ld.global.f64 	%fd161, [%rd92];
	fma.rn.f64 	%fd162, %fd160, %fd161, %fd451;
	add.s32 	%r142, %r141, 640;
	mul.wide.u32 	%rd93, %r142, 8;
	add.s64 	%rd94, %rd4, %rd93;
	add.s64 	%rd95, %rd3, %rd93;
	ld.global.f64 	%fd163, [%rd94];
	ld.global.f64 	%fd164, [%rd95];
	fma.rn.f64 	%fd165, %fd163, %fd164, %fd162;
	add.s32 	%r143, %r141, 1280;
	mul.wide.u32 	%rd96, %r143, 8;
	add.s64 	%rd97, %rd4, %rd96;
	add.s64 	%rd98, %rd3, %rd96;
	ld.global.f64 	%fd166, [%rd97];
	ld.global.f64 	%fd167, [%rd98];
	fma.rn.f64 	%fd168, %fd166, %fd167, %fd165;
	add.s32 	%r144, %r141, 1920;
	mul.wide.u32 	%rd99, %r144, 8;
	add.s64 	%rd100, %rd4, %rd99;
	add.s64 	%rd101, %rd3, %rd99;
	ld.global.f64 	%fd169, [%rd100];
	ld.global.f64 	%fd170, [%rd101];
	fma.rn.f64 	%fd451, %fd169, %fd170, %fd168;
	add.s32 	%r375, %r375, 2560;
$L__BB5_41:
	and.b32  	%r145, %r50, 3;
	setp.eq.s32 	%p14, %r145, 0;
	@%p14 bra 	$L__BB5_44;
	add.s32 	%r378, %r375, %r368;
	mul.hi.u32 	%r146, %r367, -858993459;
	cvt.u16.u32 	%rs9, %r146;
	shr.u16 	%rs10, %rs9, 9;
	add.s16 	%rs11, %rs10, 1;
	cvt.u32.u16 	%r147, %rs11;
	and.b32  	%r148, %r147, 3;
	neg.s32 	%r377, %r148;
$L__BB5_43:
	.pragma "nounroll";
	mul.wide.u32 	%rd102, %r378, 8;
	add.s64 	%rd103, %rd4, %rd102;
	add.s64 	%rd104, %rd3, %rd102;
	ld.global.f64 	%fd171, [%rd103];
	ld.global.f64 	%fd172, [%rd104];
	fma.rn.f64 	%fd451, %fd171, %fd172, %fd451;
	add.s32 	%r378, %r378, 640;
	add.s32 	%r377, %r377, 1;
	setp.ne.s32 	%p15, %r377, 0;
	@%p15 bra 	$L__BB5_43;
$L__BB5_44:
	// begin inline asm
	mov.u32 %r149, %laneid;
	// end inline asm
	mov.b64 	%rd105, %fd451;
	mov.b64 	{%r151, %r156}, %rd105;
	mov.b32 	%r157, 1;
	mov.b32 	%r198, 31;
	mov.b32 	%r199, -1;
	// begin inline asm
	shfl.sync.down.b32 %r150, %r151, %r157, %r198, %r199;
	// end inline asm
	// begin inline asm
	shfl.sync.down.b32 %r155, %r156, %r157, %r198, %r199;
	// end inline asm
	mov.b64 	%rd106, {%r150, %r155};
	mov.b64 	%fd173, %rd106;
	setp.gt.s32 	%p16, %r149, 30;
	add.f64 	%fd174, %fd451, %fd173;
	selp.f64 	%fd175, %fd451, %fd174, %p16;
	mov.b64 	%rd107, %fd175;
	mov.b64 	{%r161, %r166}, %rd107;
	mov.b32 	%r167, 2;
	// begin inline asm
	shfl.sync.down.b32 %r160, %r161, %r167, %r198, %r199;
	// end inline asm
	// begin inline asm
	shfl.sync.down.b32 %r165, %r166, %r167, %r198, %r199;
	// end inline asm
	mov.b64 	%rd108, {%r160, %r165};
	mov.b64 	%fd176, %rd108;
	setp.gt.s32 	%p17, %r149, 29;
	add.f64 	%fd177, %fd175, %fd176;
	selp.f64 	%fd178, %fd175, %fd177, %p17;
	mov.b64 	%rd109, %fd178;
	mov.b64 	{%r171, %r176}, %rd109;
	mov.b32 	%r177, 4;
	// begin inline asm
	shfl.sync.down.b32 %r170, %r171, %r177, %r198, %r199;
	// end inline asm
	// begin inline asm
	shfl.sync.down.b32 %r175, %r176, %r177, %r198, %r199;
	// end inline asm
	mov.b64 	%rd110, {%r170, %r175};
	mov.b64 	%fd179, %rd110;
	setp.gt.s32 	%p18, %r149, 27;
	add.f64 	%fd180, %fd178, %fd179;
	selp.f64 	%fd181, %fd178, %fd180, %p18;
	mov.b64 	%rd111, %fd181;
	mov.b64 	{%r181, %r186}, %rd111;
	mov.b32 	%r187, 8;
	// begin inline asm
	shfl.sync.down.b32 %r180, %r181, %r187, %r198, %r199;
	// end inline asm
	// begin inline asm
	shfl.sync.down.b32 %r185, %r186, %r187, %r198, %r199;
	// end inline asm
	mov.b64 	%rd112, {%r180, %r185};
	mov.b64 	%fd182, %rd112;
	setp.gt.s32 	%p19, %r149, 23;
	add.f64 	%fd183, %fd181, %fd182;
	selp.f64 	%fd184, %fd181, %fd183, %p19;
	mov.b64 	%rd113, %fd184;
	mov.b64 	{%r191, %r196}, %rd113;
	mov.b32 	%r197, 16;
	// begin inline asm
	shfl.sync.down.b32 %r190, %r191, %r197, %r198, %r199;
	// end inline asm
	// begin inline asm
	shfl.sync.down.b32 %r195, %r196, %r197, %r198, %r199;
	// end inline asm
	mov.b64 	%rd114, {%r190, %r195};
	mov.b64 	%fd185, %rd114;
	setp.gt.s32 	%p20, %r149, 15;
	add.f64 	%fd37, %fd184, %fd185;
	selp.f64 	%fd452, %fd184, %fd37, %p20;
	setp.ne.s32 	%p21, %r149, 0;
	@%p21 bra 	$L__BB5_46;
	shr.u32 	%r200, %r34, 2;
	and.b32  	%r201, %r200, 248;
	mov.u32 	%r202, _ZZN3cub18CUB_300001_SM_10006detail6reduce18DeviceReduceKernelINS2_10policy_hubIdjN4cuda3std3__44plusIdEEE10Policy1000EN6thrust24THRUST_300001_SM_1000_NS18transform_iteratorINSD_12zip_functionINS7_10multipliesIdEEEENSD_12zip_iteratorINS7_5tupleIJNSD_6detail15normal_iteratorINSD_10device_ptrIdEEEESP_EEEEENSD_11use_defaultESS_EEjS9_dNS7_10__identityEEEvT0_PT3_T1_NS0_13GridEvenShareISY_EET2_T4_E12temp_storage;
	add.s32 	%r203, %r202, %r201;
	st.shared.f64 	[%r203+24], %fd37;
$L__BB5_46:
	bar.sync 	0;
	setp.ne.s32 	%p22, %r34, 0;
	@%p22 bra 	$L__BB5_48;
	ld.shared.f64 	%fd186, [_ZZN3cub18CUB_300001_SM_10006detail6reduce18DeviceReduceKernelINS2_10policy_hubIdjN4cuda3std3__44plusIdEEE10Policy1000EN6thrust24THRUST_300001_SM_1000_NS18transform_iteratorINSD_12zip_functionINS7_10multipliesIdEEEENSD_12zip_iteratorINS7_5tupleIJNSD_6detail15normal_iteratorINSD_10device_ptrIdEEEESP_EEEEENSD_11use_defaultESS_EEjS9_dNS7_10__identityEEEvT0_PT3_T1_NS0_13GridEvenShareISY_EET2_T4_E12temp_storage+32];
	add.f64 	%fd187, %fd452, %fd186;
	ld.shared.f64 	%fd188, [_ZZN3cub18CUB_300001_SM_10006detail6reduce18DeviceReduceKernelINS2_10policy_hubIdjN4cuda3std3__44plusIdEEE10Policy1000EN6thrust24THRUST_300001_SM_1000_NS18transform_iteratorINSD_12zip_functionINS7_10multipliesIdEEEENSD_12zip_iteratorINS7_5tupleIJNSD_6detail15normal_iteratorINSD_10device_ptrIdEEEESP_EEEEENSD_11use_defaultESS_EEjS9_dNS7_10__identityEEEvT0_PT3_T1_NS0_13GridEvenShareISY_EET2_T4_E12temp_storage+40];
	add.f64 	%fd189, %fd187, %fd188;
	ld.shared.f64 	%fd190, [_ZZN3cub18CUB_300001_SM_10006detail6reduce18DeviceReduceKernelINS2_10policy_hubIdjN4cuda3std3__44plusIdEEE10Policy1000EN6thrust24THRUST_300001_SM_1000_NS18transform_iteratorINSD_12zip_functionINS7_10multipliesIdEEEENSD_12zip_iteratorINS7_5tupleIJNSD_6detail15normal_iteratorINSD_10device_ptrIdEEEESP_EEEEENSD_11use_defaultESS_EEjS9_dNS7_10__identityEEEvT0_PT3_T1_NS0_13GridEvenShareISY_EET2_T4_E12temp_storage+48];
	add.f64 	%fd191, %fd189, %fd190;
	ld.shared.f64 	%fd192, [_ZZN3cub18CUB_300001_SM_10006detail6reduce18DeviceReduceKernelINS2_10policy_hubIdjN4cuda3std3__44plusIdEEE10Policy1000EN6thrust24THRUST_300001_SM_1000_NS18transform_iteratorINSD_12zip_functionINS7_10multipliesIdEEEENSD_12zip_iteratorINS7_5tupleIJNSD_6detail15normal_iteratorINSD_10device_ptrIdEEEESP_EEEEENSD_11use_defaultESS_EEjS9_dNS7_10__identityEEEvT0_PT3_T1_NS0_13GridEvenShareISY_EET2_T4_E12temp_storage+56];
	add.f64 	%fd193, %fd191, %fd192;
	ld.shared.f64 	%fd194, [_ZZN3cub18CUB_300001_SM_10006detail6reduce18DeviceReduceKernelINS2_10policy_hubIdjN4cuda3std3__44plusIdEEE10Policy1000EN6thrust24THRUST_300001_SM_1000_NS18transform_iteratorINSD_12zip_functionINS7_10multipliesIdEEEENSD_12zip_iteratorINS7_5tupleIJNSD_6detail15normal_iteratorINSD_10device_ptrIdEEEESP_EEEEENSD_11use_defaultESS_EEjS9_dNS7_10__identityEEEvT0_PT3_T1_NS0_13GridEvenShareISY_EET2_T4_E12temp_storage+64];
	add.f64 	%fd195, %fd193, %fd194;
	ld.shared.f64 	%fd196, [_ZZN3cub18CUB_300001_SM_10006detail6reduce18DeviceReduceKernelINS2_10policy_hubIdjN4cuda3std3__44plusIdEEE10Policy1000EN6thrust24THRUST_300001_SM_1000_NS18transform_iteratorINSD_12zip_functionINS7_10multipliesIdEEEENSD_12zip_iteratorINS7_5tupleIJNSD_6detail15normal_iteratorINSD_10device_ptrIdEEEESP_EEEEENSD_11use_defaultESS_EEjS9_dNS7_10__identityEEEvT0_PT3_T1_NS0_13GridEvenShareISY_EET2_T4_E12temp_storage+72];
	add.f64 	%fd197, %fd195, %fd196;
	ld.shared.f64 	%fd198, [_ZZN3cub18CUB_300001_SM_10006detail6reduce18DeviceReduceKernelINS2_10policy_hubIdjN4cuda3std3__44plusIdEEE10Policy1000EN6thrust24THRUST_300001_SM_1000_NS18transform_iteratorINSD_12zip_functionINS7_10multipliesIdEEEENSD_12zip_iteratorINS7_5tupleIJNSD_6detail15normal_iteratorINSD_10device_ptrIdEEEESP_EEEEENSD_11use_defaultESS_EEjS9_dNS7_10__identityEEEvT0_PT3_T1_NS0_13GridEvenShareISY_EET2_T4_E12temp_storage+80];
	add.f64 	%fd199, %fd197, %fd198;
	ld.shared.f64 	%fd200, [_ZZN3cub18CUB_300001_SM_10006detail6reduce18DeviceReduceKernelINS2_10policy_hubIdjN4cuda3std3__44plusIdEEE10Policy1000EN6thrust24THRUST_300001_SM_1000_NS18transform_iteratorINSD_12zip_functionINS7_10multipliesIdEEEENSD_12zip_iteratorINS7_5tupleIJNSD_6detail15normal_iteratorINSD_10device_ptrIdEEEESP_EEEEENSD_11use_defaultESS_EEjS9_dNS7_10__identityEEEvT0_PT3_T1_NS0_13GridEvenShareISY_EET2_T4_E12temp_storage+88];
	add.f64 	%fd201, %fd199, %fd200;
	ld.shared.f64 	%fd202, [_ZZN3cub18CUB_300001_SM_10006detail6reduce18DeviceReduceKernelINS2_10policy_hubIdjN4cuda3std3__44plusIdEEE10Policy1000EN6thrust24THRUST_300001_SM_1000_NS18transform_iteratorINSD_12zip_functionINS7_10multipliesIdEEEENSD_12zip_iteratorINS7_5tupleIJNSD_6detail15normal_iteratorINSD_10device_ptrIdEEEESP_EEEEENSD_11use_defaultESS_EEjS9_dNS7_10__identityEEEvT0_PT3_T1_NS0_13GridEvenShareISY_EET2_T4_E12temp_storage+96];
	add.f64 	%fd203, %fd201, %fd202;
	ld.shared.f64 	%fd204, [_ZZN3cub18CUB_300001_SM_10006detail6reduce18DeviceReduceKernelINS2_10policy_hubIdjN4cuda3std3__44plusIdEEE10Policy1000EN6thrust24THRUST_300001_SM_1000_NS18transform_iteratorINSD_12zip_functionINS7_10multipliesIdEEEENSD_12zip_iteratorINS7_5tupleIJNSD_6detail15normal_iteratorINSD_10device_ptrIdEEEESP_EEEEENSD_11use_defaultESS_EEjS9_dNS7_10__identityEEEvT0_PT3_T1_NS0_13GridEvenShareISY_EET2_T4_E12temp_storage+104];
	add.f64 	%fd205, %fd203, %fd204;
	ld.shared.f64 	%fd206, [_ZZN3cub18CUB_300001_SM_10006detail6reduce18DeviceReduceKernelINS2_10policy_hubIdjN4cuda3std3__44plusIdEEE10Policy1000EN6thrust24THRUST_300001_SM_1000_NS18transform_iteratorINSD_12zip_functionINS7_10multipliesIdEEEENSD_12zip_iteratorINS7_5tupleIJNSD_6detail15normal_iteratorINSD_10device_ptrIdEEEESP_EEEEENSD_11use_defaultESS_EEjS9_dNS7_10__identityEEEvT0_PT3_T1_NS0_13GridEvenShareISY_EET2_T4_E12temp_storage+112];
	add.f64 	%fd207, %fd205, %fd206;
	ld.shared.f64 	%fd208, [_ZZN3cub18CUB_300001_SM_10006detail6reduce18DeviceReduceKernelINS2_10policy_hubIdjN4cuda3std3__44plusIdEEE10Policy1000EN6thrust24THRUST_300001_SM_1000_NS18transform_iteratorINSD_12zip_functionINS7_10multipliesIdEEEENSD_12zip_iteratorINS7_5tupleIJNSD_6detail15normal_iteratorINSD_10device_ptrIdEEEESP_EEEEENSD_11use_defaultESS_EEjS9_dNS7_10__identityEEEvT0_PT3_T1_NS0_13GridEvenShareISY_EET2_T4_E12temp_storage+120];
	add.f64 	%fd209, %fd207, %fd208;
	ld.shared.f64 	%fd210, [_ZZN3cub18CUB_300001_SM_10006detail6reduce18DeviceReduceKernelINS2_10policy_hubIdjN4cuda3std3__44plusIdEEE10Policy1000EN6thrust24THRUST_300001_SM_1000_NS18transform_iteratorINSD_12zip_functionINS7_10multipliesIdEEEENSD_12zip_iteratorINS7_5tupleIJNSD_6detail15normal_iteratorINSD_10device_ptrIdEEEESP_EEEEENSD_11use_defaultESS_EEjS9_dNS7_10__identityEEEvT0_PT3_T1_NS0_13GridEvenShareISY_EET2_T4_E12temp_storage+128];
	add.f64 	%fd211, %fd209, %fd210;
	ld.shared.f64 	%fd212, [_ZZN3cub18CUB_300001_SM_10006detail6reduce18DeviceReduceKernelINS2_10policy_hubIdjN4cuda3std3__44plusIdEEE10Policy1000EN6thrust24THRUST_300001_SM_1000_NS18transform_iteratorINSD_12zip_functionINS7_10multipliesIdEEEENSD_12zip_iteratorINS7_5tupleIJNSD_6detail15normal_iteratorINSD_10device_ptrIdEEEESP_EEEEENSD_11use_defaultESS_EEjS9_dNS7_10__identityEEEvT0_PT3_T1_NS0_13GridEvenShareISY_EET2_T4_E12temp_storage+136];
	add.f64 	%fd213, %fd211, %fd212;
	ld.shared.f64 	%fd214, [_ZZN3cub18CUB_300001_SM_10006detail6reduce18DeviceReduceKernelINS2_10policy_hubIdjN4cuda3std3__44plusIdEEE10Policy1000EN6thrust24THRUST_300001_SM_1000_NS18transform_iteratorINSD_12zip_functionINS7_10multipliesIdEEEENSD_12zip_iteratorINS7_5tupleIJNSD_6detail15normal_iteratorINSD_10device_ptrIdEEEESP_EEEEENSD_11use_defaultESS_EEjS9_dNS7_10__identityEEEvT0_PT3_T1_NS0_13GridEvenShareISY_EET2_T4_E12temp_storage+144];
	add.f64 	%fd215, %fd213, %fd214;
	ld.shared.f64 	%fd216, [_ZZN3cub18CUB_300001_SM_10006detail6reduce18DeviceReduceKernelINS2_10policy_hubIdjN4cuda3std3__44plusIdEEE10Policy1000EN6thrust24THRUST_300001_SM_1000_NS18transform_iteratorINSD_12zip_functionINS7_10multipliesIdEEEENSD_12zip_iteratorINS7_5tupleIJNSD_6detail15normal_iteratorINSD_10device_ptrIdEEEESP_EEEEENSD_11use_defaultESS_EEjS9_dNS7_10__identityEEEvT0_PT3_T1_NS0_13GridEvenShareISY_EET2_T4_E12temp_storage+152];
	add.f64 	%fd217, %fd215, %fd216;
	ld.shared.f64 	%fd218, [_ZZN3cub18CUB_300001_SM_10006detail6reduce18DeviceReduceKernelINS2_10policy_hubIdjN4cuda3std3__44plusIdEEE10Policy1000EN6thrust24THRUST_300001_SM_1000_NS18transform_iteratorINSD_12zip_functionINS7_10multipliesIdEEEENSD_12zip_iteratorINS7_5tupleIJNSD_6detail15normal_iteratorINSD_10device_ptrIdEEEESP_EEEEENSD_11use_defaultESS_EEjS9_dNS7_10__identityEEEvT0_PT3_T1_NS0_13GridEvenShareISY_EET2_T4_E12temp_storage+160];
	add.f64 	%fd219, %fd217, %fd218;
	ld.shared.f64 	%fd220, [_ZZN3cub18CUB_300001_SM_10006detail6reduce18DeviceReduceKernelINS2_10policy_hubIdjN4cuda3std3__44plusIdEEE10Policy1000EN6thrust24THRUST_300001_SM_1000_NS18transform_iteratorINSD_12zip_functionINS7_10multipliesIdEEEENSD_12zip_iteratorINS7_5tupleIJNSD_6detail15normal_iteratorINSD_10device_ptrIdEEEESP_EEEEENSD_11use_defaultESS_EEjS9_dNS7_10__identityEEEvT0_PT3_T1_NS0_13GridEvenShareISY_EET2_T4_E12temp_storage+168];
	add.f64 	%fd221, %fd219, %fd220;
	ld.shared.f64 	%fd222, [_ZZN3cub18CUB_300001_SM_10006detail6reduce18DeviceReduceKernelINS2_10policy_hubIdjN4cuda3std3__44plusIdEEE10Policy1000EN6thrust24THRUST_300001_SM_1000_NS18transform_iteratorINSD_12zip_functionINS7_10multipliesIdEEEENSD_12zip_iteratorINS7_5tupleIJNSD_6detail15normal_iteratorINSD_10device_ptrIdEEEESP_EEEEENSD_11use_defaultESS_EEjS9_dNS7_10__identityEEEvT0_PT3_T1_NS0_13GridEvenShareISY_EET2_T4_E12temp_storage+176];
	add.f64 	%fd452, %fd221, %fd222;
$L__BB5_48:
	mov.u32 	%r356, %tid.x;
	setp.ne.s32 	%p68, %r356, 0;
	@%p68 bra 	$L__BB5_50;
	ld.param.u64 	%rd228, [_ZN3cub18CUB_300001_SM_10006detail6reduce18DeviceReduceKernelINS2_10policy_hubIdjN4cuda3std3__44plusIdEEE10Policy1000EN6thrust24THRUST_300001_SM_1000_NS18transform_iteratorINSD_12zip_functionINS7_10multipliesIdEEEENSD_12zip_iteratorINS7_5tupleIJNSD_6detail15normal_iteratorINSD_10device_ptrIdEEEESP_EEEEENSD_11use_defaultESS_EEjS9_dNS7_10__identityEEEvT0_PT3_T1_NS0_13GridEvenShareISY_EET2_T4__param_1];
	cvta.to.global.u64 	%rd225, %rd228;
	mul.wide.u32 	%rd226, %r3, 8;
	add.s64 	%rd227, %rd225, %rd226;
	st.global.f64 	[%rd227], %fd452;
$L__BB5_50:
	ret;

}
	// .globl	_ZN3cub18CUB_300001_SM_10006detail6reduce28DeviceReduceSingleTileKernelINS2_10policy_hubIdjN4cuda3std3__44plusIdEEE10Policy1000EPdSC_iS9_ddNS7_10__identityEEEvT0_T1_T2_T3_T4_T6_
.visible .entry _ZN3cub18CUB_300001_SM_10006detail6reduce28DeviceReduceSingleTileKernelINS2_10policy_hubIdjN4cuda3std3__44plusIdEEE10Policy1000EPdSC_iS9_ddNS7_10__identityEEEvT0_T1_T2_T3_T4_T6_(
	.param .u64 .ptr .align 1 _ZN3cub18CUB_300001_SM_10006detail6reduce28DeviceReduceSingleTileKernelINS2_10policy_hubIdjN4cuda3std3__44plusIdEEE10Policy1000EPdSC_iS9_ddNS7_10__identityEEEvT0_T1_T2_T3_T4_T6__param_0,
	.param .u64 .ptr .align 1 _ZN3cub18CUB_300001_SM_10006detail6reduce28DeviceReduceSingleTileKernelINS2_10policy_hubIdjN4cuda3std3__44plusIdEEE10Policy1000EPdSC_iS9_ddNS7_10__identityEEEvT0_T1_T2_T3_T4_T6__param_1,
	.param .u32 _ZN3cub18CUB_300001_SM_10006detail6reduce28DeviceReduceSingleTileKernelINS2_10policy_hubIdjN4cuda3std3__44plusIdEEE10Policy1000EPdSC_iS9_ddNS7_10__identityEEEvT0_T1_T2_T3_T4_T6__param_2,
	.param .align 1 .b8 _ZN3cub18CUB_300001_SM_10006detail6reduce28DeviceReduceSingleTileKernelINS2_10policy_hubIdjN4cuda3std3__44plusIdEEE10Policy1000EPdSC_iS9_ddNS7_10__identityEEEvT0_T1_T2_T3_T4_T6__param_3[1],
	.param .f64 _ZN3cub18CUB_300001_SM_10006detail6reduce28DeviceReduceSingleTileKernelINS2_10policy_hubIdjN4cuda3std3__44plusIdEEE10Policy1000EPdSC_iS9_ddNS7_10__identityEEEvT0_T1_T2_T3_T4_T6__param_4,
	.param .align 1 .b8 _ZN3cub18CUB_300001_SM_10006detail6reduce28DeviceReduceSingleTileKernelINS2_10policy_hubIdjN4cuda3std3__44plusIdEEE10Policy1000EPdSC_iS9_ddNS7_10__identityEEEvT0_T1_T2_T3_T4_T6__param_5[1]
)
.maxntid 640
.minnctapersm 1
{
	.reg .pred 	%p<62>;
	.reg .b32 	%r<239>;
	.reg .b64 	%rd<109>;
	.reg .b64 	%fd<264>;
	// demoted variable
	.shared .align 8 .b8 _ZZN3cub18CUB_300001_SM_10006detail6reduce28DeviceReduceSingleTileKernelINS2_10policy_hubIdjN4cuda3std3__44plusIdEEE10Policy1000EPdSC_iS9_ddNS7_10__identityEEEvT0_T1_T2_T3_T4_T6_E12temp_storage[192];
	ld.param.u64 	%rd9, [_ZN3cub18CUB_300001_SM_10006detail6reduce28DeviceReduceSingleTileKernelINS2_10policy_hubIdjN4cuda3std3__44plusIdEEE10Policy1000EPdSC_iS9_ddNS7_10__identityEEEvT0_T1_T2_T3_T4_T6__param_0];
	ld.param.u64 	%rd10, [_ZN3cub18CUB_300001_SM_10006detail6reduce28DeviceReduceSingleTileKernelINS2_10policy_hubIdjN4cuda3std3__44plusIdEEE10Policy1000EPdSC_iS9_ddNS7_10__identityEEEvT0_T1_T2_T3_T4_T6__param_1];
	ld.param.u32 	%r36, [_ZN3cub18CUB_300001_SM_10006detail6reduce28DeviceReduceSingleTileKernelINS2_10policy_hubIdjN4cuda3std3__44plusIdEEE10Policy1000EPdSC_iS9_ddNS7_10__identityEEEvT0_T1_T2_T3_T4_T6__param_2];
	ld.param.f64 	%fd30, [_ZN3cub18CUB_300001_SM_10006detail6reduce28DeviceReduceSingleTileKernelINS2_10policy_hubIdjN4cuda3std3__44plusIdEEE10Policy1000EPdSC_iS9_ddNS7_10__identityEEEvT0_T1_T2_T3_T4_T6__param_4];
	cvta.to.global.u64 	%rd1, %rd10;
	setp.ne.s32 	%p1, %r36, 0;
	@%p1 bra 	$L__BB6_3;
	mov.u32 	%r225, %tid.x;
	setp.ne.s32 	%p61, %r225, 0;
	@%p61 bra 	$L__BB6_39;
	st.global.f64 	[%rd1], %fd30;
	bra.uni 	$L__BB6_39;
$L__BB6_3:
	setp.gt.s32 	%p2, %r36, 5119;
	@%p2 bra 	$L__BB6_21;
	mov.u32 	%r1, %tid.x;
	setp.ge.s32 	%p19, %r1, %r36;
	mov.f64 	%fd255, 0d0000000000000000;
	mov.u32 	%r229, %r1;
	@%p19 bra 	$L__BB6_6;
	mul.wide.u32 	%rd74, %r1, 8;
	add.s64 	%rd73, %rd9, %rd74;
	// begin inline asm
	ld.global.nc.u64 %rd72, [%rd73];
	// end inline asm
	mov.b64 	%fd255, %rd72;
	add.s32 	%r229, %r1, 640;
$L__BB6_6:
	setp.ge.s32 	%p20, %r229, %r36;
	@%p20 bra 	$L__BB6_12;
	not.b32 	%r101, %r229;
	add.s32 	%r4, %r36, %r101;
	mul.hi.u32 	%r102, %r4, -858993459;
	shr.u32 	%r103, %r102, 9;
	add.s32 	%r5, %r103, 1;
	and.b32  	%r104, %r103, 3;
	setp.eq.s32 	%p21, %r104, 3;
	@%p21 bra 	$L__BB6_10;
	mul.wide.u32 	%rd75, %r229, 8;
	add.s64 	%rd107, %rd9, %rd75;
	and.b32  	%r105, %r5, 3;
	neg.s32 	%r227, %r105;
$L__BB6_9:
	.pragma "nounroll";
	// begin inline asm
	ld.global.nc.u64 %rd76, [%rd107];
	// end inline asm
	mov.b64 	%fd121, %rd76;
	add.f64 	%fd255, %fd255, %fd121;
	add.s32 	%r229, %r229, 640;
	add.s64 	%rd107, %rd107, 5120;
	add.s32 	%r227, %r227, 1;
	setp.ne.s32 	%p22, %r227, 0;
	@%p22 bra 	$L__BB6_9;
$L__BB6_10:
	setp.lt.u32 	%p23, %r4, 1920;
	@%p23 bra 	$L__BB6_12;
$L__BB6_11:
	mul.wide.s32 	%rd86, %r229, 8;
	add.s64 	%rd79, %rd9, %rd86;
	// begin inline asm
	ld.global.nc.u64 %rd78, [%rd79];
	// end inline asm
	mov.b64 	%fd122, %rd78;
	add.f64 	%fd123, %fd255, %fd122;
	add.s64 	%rd81, %rd79, 5120;
	// begin inline asm
	ld.global.nc.u64 %rd80, [%rd81];
	// end inline asm
	mov.b64 	%fd124, %rd80;
	add.f64 	%fd125, %fd123, %fd124;
	add.s64 	%rd83, %rd79, 10240;
	// begin inline asm
	ld.global.nc.u64 %rd82, [%rd83];
	// end inline asm
	mov.b64 	%fd126, %rd82;
	add.f64 	%fd127, %fd125, %fd126;
	add.s64 	%rd85, %rd79, 15360;
	// begin inline asm
	ld.global.nc.u64 %rd84, [%rd85];
	// end inline asm
	mov.b64 	%fd128, %rd84;
	add.f64 	%fd255, %fd127, %fd128;
	add.s32 	%r229, %r229, 2560;
	setp.lt.s32 	%p24, %r229, %r36;
	@%p24 bra 	$L__BB6_11;
$L__BB6_12:
	setp.lt.s32 	%p25, %r36, 640;
	@%p25 bra 	$L__BB6_17;
	// begin inline asm
	mov.u32 %r169, %laneid;
	// end inline asm
	mov.b64 	%rd97, %fd255;
	mov.b64 	{%r171, %r176}, %rd97;
	mov.b32 	%r177, 1;
	mov.b32 	%r218, 31;
	mov.b32 	%r219, -1;
	// begin inline asm
	shfl.sync.down.b32 %r170, %r171, %r177, %r218, %r219;
	// end inline asm
	// begin inline asm
	shfl.sync.down.b32 %r175, %r176, %r177, %r218, %r219;
	// end inline asm
	mov.b64 	%rd98, {%r170, %r175};
	mov.b64 	%fd199, %rd98;
	setp.gt.s32 	%p53, %r169, 30;
	add.f64 	%fd200, %fd255, %fd199;
	selp.f64 	%fd201, %fd255, %fd200, %p53;
	mov.b64 	%rd99, %fd201;
	mov.b64 	{%r181, %r186}, %rd99;
	mov.b32 	%r187, 2;
	// begin inline asm
	shfl.sync.down.b32 %r180, %r181, %r187, %r218, %r219;
	// end inline asm
	// begin inline asm
	shfl.sync.down.b32 %r185, %r186, %r187, %r218, %r219;
	// end inline asm
	mov.b64 	%rd100, {%r180, %r185};
	mov.b64 	%fd202, %rd100;
	setp.gt.s32 	%p54, %r169, 29;
	add.f64 	%fd203, %fd201, %fd202;
	selp.f64 	%fd204, %fd201, %fd203, %p54;
	mov.b64 	%rd101, %fd204;
	mov.b64 	{%r191, %r196}, %rd101;
	mov.b32 	%r197, 4;
	// begin inline asm
	shfl.sync.down.b32 %r190, %r191, %r197, %r218, %r219;
	// end inline asm
	// begin inline asm
	shfl.sync.down.b32 %r195, %r196, %r197, %r218, %r219;
	// end inline asm
	mov.b64 	%rd102, {%r190, %r195};
	mov.b64 	%fd205, %rd102;
	setp.gt.s32 	%p55, %r169, 27;
	add.f64 	%fd206, %fd204, %fd205;
	selp.f64 	%fd207, %fd204, %fd206, %p55;
	mov.b64 	%rd103, %fd207;
	mov.b64 	{%r201, %r206}, %rd103;
	mov.b32 	%r207, 8;
	// begin inline asm
	shfl.sync.down.b32 %r200, %r201, %r207, %r218, %r219;
	// end inline asm
	// begin inline asm
	shfl.sync.down.b32 %r205, %r206, %r207, %r218, %r219;
	// end inline asm
	mov.b64 	%rd104, {%r200, %r205};
	mov.b64 	%fd208, %rd104;
	setp.gt.s32 	%p56, %r169, 23;
	add.f64 	%fd209, %fd207, %fd208;
	selp.f64 	%fd210, %fd207, %fd209, %p56;
	mov.b64 	%rd105, %fd210;
	mov.b64 	{%r211, %r216}, %rd105;
	mov.b32 	%r217, 16;
	// begin inline asm
	shfl.sync.down.b32 %r210, %r211, %r217, %r218, %r219;
	// end inline asm
	// begin inline asm
	shfl.sync.down.b32 %r215, %r216, %r217, %r218, %r219;
	// end inline asm
	mov.b64 	%rd106, {%r210, %r215};
	mov.b64 	%fd211, %rd106;
	setp.gt.s32 	%p57, %r169, 15;
	add.f64 	%fd10, %fd210, %fd211;
	selp.f64 	%fd263, %fd210, %fd10, %p57;
	setp.ne.s32 	%p58, %r169, 0;
	@%p58 bra 	$L__BB6_15;
	shr.u32 	%r220, %r1, 2;
	and.b32  	%r221, %r220, 248;
	mov.u32 	%r222, _ZZN3cub18CUB_300001_SM_10006detail6reduce28DeviceReduceSingleTileKernelINS2_10policy_hubIdjN4cuda3std3__44plusIdEEE10Policy1000EPdSC_iS9_ddNS7_10__identityEEEvT0_T1_T2_T3_T4_T6_E12temp_storage;
	add.s32 	%r223, %r222, %r221;
	st.shared.f64 	[%r223+24], %fd10;
$L__BB6_15:
	bar.sync 	0;
	setp.ne.s32 	%p59, %r1, 0;
	@%p59 bra 	$L__BB6_37;
	ld.shared.f64 	%fd212, [_ZZN3cub18CUB_300001_SM_10006detail6reduce28DeviceReduceSingleTileKernelINS2_10policy_hubIdjN4cuda3std3__44plusIdEEE10Policy1000EPdSC_iS9_ddNS7_10__identityEEEvT0_T1_T2_T3_T4_T6_E12temp_storage+32];
	add.f64 	%fd213, %fd263, %fd212;
	ld.shared.f64 	%fd214, [_ZZN3cub18CUB_300001_SM_10006detail6reduce28DeviceReduceSingleTileKernelINS2_10policy_hubIdjN4cuda3std3__44plusIdEEE10Policy1000EPdSC_iS9_ddNS7_10__identityEEEvT0_T1_T2_T3_T4_T6_E12temp_storage+40];
	add.f64 	%fd215, %fd213, %fd214;
	ld.shared.f64 	%fd216, [_ZZN3cub18CUB_300001_SM_10006detail6reduce28DeviceReduceSingleTileKernelINS2_10policy_hubIdjN4cuda3std3__44plusIdEEE10Policy1000EPdSC_iS9_ddNS7_10__identityEEEvT0_T1_T2_T3_T4_T6_E12temp_storage+48];
	add.f64 	%fd217, %fd215, %fd216;
	ld.shared.f64 	%fd218, [_ZZN3cub18CUB_300001_SM_10006detail6reduce28DeviceReduceSingleTileKernelINS2_10policy_hubIdjN4cuda3std3__44plusIdEEE10Policy1000EPdSC_iS9_ddNS7_10__identityEEEvT0_T1_T2_T3_T4_T6_E12temp_storage+56];
	add.f64 	%fd219, %fd217, %fd218;
	ld.shared.f64 	%fd220, [_ZZN3cub18CUB_300001_SM_10006detail6reduce28DeviceReduceSingleTileKernelINS2_10policy_hubIdjN4cuda3std3__44plusIdEEE10Policy1000EPdSC_iS9_ddNS7_10__identityEEEvT0_T1_T2_T3_T4_T6_E12temp_storage+64];
	add.f64 	%fd221, %fd219, %fd220;
	ld.shared.f64 	%fd222, [_ZZN3cub18CUB_300001_SM_10006detail6reduce28DeviceReduceSingleTileKernelINS2_10policy_hubIdjN4cuda3std3__44plusIdEEE10Policy1000EPdSC_iS9_ddNS7_10__identityEEEvT0_T1_T2_T3_T4_T6_E12temp_storage+72];
	add.f64 	%fd223, %fd221, %fd222;
	ld.shared.f64 	%fd224, [_ZZN3cub18CUB_300001_SM_10006detail6reduce28DeviceReduceSingleTileKernelINS2_10policy_hubIdjN4cuda3std3__44plusIdEEE10Policy1000EPdSC_iS9_ddNS7_10__identityEEEvT0_T1_T2_T3_T4_T6_E12temp_storage+80];
	add.f64 	%fd225, %fd223, %fd224;
	ld.shared.f64 	%fd226, [_ZZN3cub18CUB_300001_SM_10006detail6reduce28DeviceReduceSingleTileKernelINS2_10policy_hubIdjN4cuda3std3__44plusIdEEE10Policy1000EPdSC_iS9_ddNS7_10__identityEEEvT0_T1_T2_T3_T4_T6_E12temp_storage+88];
	add.f64 	%fd227, %fd225, %fd226;
	ld.shared.f64 	%fd228, [_ZZN3cub18CUB_300001_SM_10006detail6reduce28DeviceReduceSingleTileKernelINS2_10policy_hubIdjN4cuda3std3__44plusIdEEE10Policy1000EPdSC_iS9_ddNS7_10__identityEEEvT0_T1_T2_T3_T4_T6_E12temp_storage+96];
	add.f64 	%fd229, %fd227, %fd228;
	ld.shared.f64 	%fd230, [_ZZN3cub18CUB_300001_SM_10006detail6reduce28DeviceReduceSingleTileKernelINS2_10policy_hubIdjN4cuda3std3__44plusIdEEE10Policy1000EPdSC_iS9_ddNS7_10__identityEEEvT0_T1_T2_T3_T4_T6_E12temp_storage+104];
	add.f64 	%fd231, %fd229, %fd230;
	ld.shared.f64 	%fd232, [_ZZN3cub18CUB_300001_SM_10006detail6reduce28DeviceReduceSingleTileKernelINS2_10policy_hubIdjN4cuda3std3__44plusIdEEE10Policy1000EPdSC_iS9_ddNS7_10__identityEEEvT0_T1_T2_T3_T4_T6_E12temp_storage+112];
	add.f64 	%fd233, %fd231, %fd232;
	ld.shared.f64 	%fd234, [_ZZN3cub18CUB_300001_SM_10006detail6reduce28DeviceReduceSingleTileKernelINS2_10policy_hubIdjN4cuda3std3__44plusIdEEE10Policy1000EPdSC_iS9_ddNS7_10__identityEEEvT0_T1_T2_T3_T4_T6_E12temp_storage+120];
	add.f64 	%fd235, %fd233, %fd234;
	ld.shared.f64 	%fd236, [_ZZN3cub18CUB_300001_SM_10006detail6reduce28DeviceReduceSingleTileKernelINS2_10policy_hubIdjN4cuda3std3__44plusIdEEE10Policy1000EPdSC_iS9_ddNS7_10__identityEEEvT0_T1_T2_T3_T4_T6_E12temp_storage+128];
	add.f64 	%fd237, %fd235, %fd236;
	ld.shared.f64 	%fd238, [_ZZN3cub18CUB_300001_SM_10006detail6reduce28DeviceReduceSingleTileKernelINS2_10policy_hubIdjN4cuda3std3__44plusIdEEE10Policy1000EPdSC_iS9_ddNS7_10__identityEEEvT0_T1_T2_T3_T4_T6_E12temp_storage+136];
	add.f64 	%fd239, %fd237, %fd238;
	ld.shared.f64 	%fd240, [_ZZN3cub18CUB_300001_SM_10006detail6reduce28DeviceReduceSingleTileKernelINS2_10policy_hubIdjN4cuda3std3__44plusIdEEE10Policy1000EPdSC_iS9_ddNS7_10__identityEEEvT0_T1_T2_T3_T4_T6_E12temp_storage+144];
	add.f64 	%fd241, %fd239, %fd240;
	ld.shared.f64 	%fd242, [_ZZN3cub18CUB_300001_SM_10006detail6reduce28DeviceReduceSingleTileKernelINS2_10policy_hubIdjN4cuda3std3__44plusIdEEE10Policy1000EPdSC_iS9_ddNS7_10__identityEEEvT0_T1_T2_T3_T4_T6_E12temp_storage+152];
	add.f64 	%fd243, %fd241, %fd242;
	ld.shared.f64 	%fd244, [_ZZN3cub18CUB_300001_SM_10006detail6reduce28DeviceReduceSingleTileKernelINS2_10policy_hubIdjN4cuda3std3__44plusIdEEE10Policy1000EPdSC_iS9_ddNS7_10__identityEEEvT0_T1_T2_T3_T4_T6_E12temp_storage+160];
	add.f64 	%fd245, %fd243, %fd244;
	ld.shared.f64 	%fd246, [_ZZN3cub18CUB_300001_SM_10006detail6reduce28DeviceReduceSingleTileKernelINS2_10policy_hubIdjN4cuda3std3__44plusIdEEE10Policy1000EPdSC_iS9_ddNS7_10__identityEEEvT0_T1_T2_T3_T4_T6_E12temp_storage+168];
	add.f64 	%fd247, %fd245, %fd246;
	ld.shared.f64 	%fd248, [_ZZN3cub18CUB_300001_SM_10006detail6reduce28DeviceReduceSingleTileKernelINS2_10policy_hubIdjN4cuda3std3__44plusIdEEE10Policy1000EPdSC_iS9_ddNS7_10__identityEEEvT0_T1_T2_T3_T4_T6_E12temp_storage+176];
	add.f64 	%fd263, %fd247, %fd248;
	bra.uni 	$L__BB6_37;
$L__BB6_17:
	// begin inline asm
	mov.u32 %r106, %laneid;
	// end inline asm
	and.b32  	%r157, %r1, 992;
	add.s32 	%r158, %r157, 32;
	setp.gt.s32 	%p26, %r158, %r36;
	not.b32 	%r159, %r157;
	add.s32 	%r160, %r36, %r159;
	selp.b32 	%r155, %r160, 31, %p26;
	mov.b64 	%rd87, %fd255;
	mov.b64 	{%r108, %r113}, %rd87;
	mov.b32 	%r114, 1;
	mov.b32 	%r156, -1;
	// begin inline asm
	shfl.sync.down.b32 %r107, %r108, %r114, %r155, %r156;
	// end inline asm
	// begin inline asm
	shfl.sync.down.b32 %r112, %r113, %r114, %r155, %r156;
	// end inline asm
	mov.b64 	%rd88, {%r107, %r112};
	mov.b64 	%fd129, %rd88;
	setp.lt.s32 	%p27, %r106, %r155;
	add.f64 	%fd130, %fd255, %fd129;
	selp.f64 	%fd131, %fd130, %fd255, %p27;
	mov.b64 	%rd89, %fd131;
	mov.b64 	{%r118, %r123}, %rd89;
	mov.b32 	%r124, 2;
	// begin inline asm
	shfl.sync.down.b32 %r117, %r118, %r124, %r155, %r156;
	// end inline asm
	// begin inline asm
	shfl.sync.down.b32 %r122, %r123, %r124, %r155, %r156;
	// end inline asm
	mov.b64 	%rd90, {%r117, %r122};
	mov.b64 	%fd132, %rd90;
	add.s32 	%r161, %r106, 2;
	setp.gt.s32 	%p28, %r161, %r155;
	add.f64 	%fd133, %fd131, %fd132;
	selp.f64 	%fd134, %fd131, %fd133, %p28;
	mov.b64 	%rd91, %fd134;
	mov.b64 	{%r128, %r133}, %rd91;
	mov.b32 	%r134, 4;
	// begin inline asm
	shfl.sync.down.b32 %r127, %r128, %r134, %r155, %r156;
	// end inline asm
	// begin inline asm
	shfl.sync.down.b32 %r132, %r133, %r134, %r155, %r156;
	// end inline asm
	mov.b64 	%rd92, {%r127, %r132};
	mov.b64 	%fd135, %rd92;
	add.s32 	%r162, %r106, 4;
	setp.gt.s32 	%p29, %r162, %r155;
	add.f64 	%fd136, %fd134, %fd135;
	selp.f64 	%fd137, %fd134, %fd136, %p29;
	mov.b64 	%rd93, %fd137;
	mov.b64 	{%r138, %r143}, %rd93;
	mov.b32 	%r144, 8;
	// begin inline asm
	shfl.sync.down.b32 %r137, %r138, %r144, %r155, %r156;
	// end inline asm
	// begin inline asm
	shfl.sync.down.b32 %r142, %r143, %r144, %r155, %r156;
	// end inline asm
	mov.b64 	%rd94, {%r137, %r142};
	mov.b64 	%fd138, %rd94;
	add.s32 	%r163, %r106, 8;
	setp.gt.s32 	%p30, %r163, %r155;
	add.f64 	%fd139, %fd137, %fd138;
	selp.f64 	%fd140, %fd137, %fd139, %p30;
	mov.b64 	%rd95, %fd140;
	mov.b64 	{%r148, %r153}, %rd95;
	mov.b32 	%r154, 16;
	// begin inline asm
	shfl.sync.down.b32 %r147, %r148, %r154, %r155, %r156;
	// end inline asm
	// begin inline asm
	shfl.sync.down.b32 %r152, %r153, %r154, %r155, %r156;
	// end inline asm
	mov.b64 	%rd96, {%r147, %r152};
	mov.b64 	%fd141, %rd96;
	add.s32 	%r164, %r106, 16;
	setp.gt.s32 	%p31, %r164, %r155;
	add.f64 	%fd142, %fd140, %fd141;
	selp.f64 	%fd263, %fd140, %fd142, %p31;
	setp.ne.s32 	%p32, %r106, 0;
	@%p32 bra 	$L__BB6_19;
	shr.u32 	%r165, %r1, 2;
	and.b32  	%r166, %r165, 248;
	mov.u32 	%r167, _ZZN3cub18CUB_300001_SM_10006detail6reduce28DeviceReduceSingleTileKernelINS2_10policy_hubIdjN4cuda3std3__44plusIdEEE10Policy1000EPdSC_iS9_ddNS7_10__identityEEEvT0_T1_T2_T3_T4_T6_E12temp_storage;
	add.s32 	%r168, %r167, %r166;
	st.shared.f64 	[%r168+24], %fd263;
$L__BB6_19:
	bar.sync 	0;
	setp.ne.s32 	%p33, %r1, 0;
	@%p33 bra 	$L__BB6_37;
	setp.gt.s32 	%p34, %r36, 32;
	ld.shared.f64 	%fd143, [_ZZN3cub18CUB_300001_SM_10006detail6reduce28DeviceReduceSingleTileKernelINS2_10policy_hubIdjN4cuda3std3__44plusIdEEE10Policy1000EPdSC_iS9_ddNS7_10__identityEEEvT0_T1_T2_T3_T4_T6_E12temp_storage+32];
	add.f64 	%fd144, %fd263, %fd143;
	selp.f64 	%fd145, %fd144, %fd263, %p34;
	setp.gt.s32 	%p35, %r36, 64;
	ld.shared.f64 	%fd146, [_ZZN3cub18CUB_300001_SM_10006detail6reduce28DeviceReduceSingleTileKernelINS2_10policy_hubIdjN4cuda3std3__44plusIdEEE10Policy1000EPdSC_iS9_ddNS7_10__identityEEEvT0_T1_T2_T3_T4_T6_E12temp_storage+40];
	add.f64 	%fd147, %fd146, %fd145;
	selp.f64 	%fd148, %fd147, %fd145, %p35;
	setp.gt.s32 	%p36, %r36, 96;
	ld.shared.f64 	%fd149, [_ZZN3cub18CUB_300001_SM_10006detail6reduce28DeviceReduceSingleTileKernelINS2_10policy_hubIdjN4cuda3std3__44plusIdEEE10Policy1000EPdSC_iS9_ddNS7_10__identityEEEvT0_T1_T2_T3_T4_T6_E12temp_storage+48];
	add.f64 	%fd150, %fd149, %fd148;
	selp.f64 	%fd151, %fd150, %fd148, %p36;
	setp.gt.s32 	%p37, %r36, 128;
	ld.shared.f64 	%fd152, [_ZZN3cub18CUB_300001_SM_10006detail6reduce28DeviceReduceSingleTileKernelINS2_10policy_hubIdjN4cuda3std3__44plusIdEEE10Policy1000EPdSC_iS9_ddNS7_10__identityEEEvT0_T1_T2_T3_T4_T6_E12temp_storage+56];
	add.f64 	%fd153, %fd152, %fd151;
	selp.f64 	%fd154, %fd153, %fd151, %p37;
	setp.gt.s32 	%p38, %r36, 160;
	ld.shared.f64 	%fd155, [_ZZN3cub18CUB_300001_SM_10006detail6reduce28DeviceReduceSingleTileKernelINS2_10policy_hubIdjN4cuda3std3__44plusIdEEE10Policy1000EPdSC_iS9_ddNS7_10__identityEEEvT0_T1_T2_T3_T4_T6_E12temp_storage+64];
	add.f64 	%fd156, %fd155, %fd154;
	selp.f64 	%fd157, %fd156, %fd154, %p38;
	setp.gt.s32 	%p39, %r36, 192;
	ld.shared.f64 	%fd158, [_ZZN3cub18CUB_300001_SM_10006detail6reduce28DeviceReduceSingleTileKernelINS2_10policy_hubIdjN4cuda3std3__44plusIdEEE10Policy1000EPdSC_iS9_ddNS7_10__identityEEEvT0_T1_T2_T3_T4_T6_E12temp_storage+72];
	add.f64 	%fd159, %fd158, %fd157;
	selp.f64 	%fd160, %fd159, %fd157, %p39;
	setp.gt.s32 	%p40, %r36, 224;
	ld.shared.f64 	%fd161, [_ZZN3cub18CUB_300001_SM_10006detail6reduce28DeviceReduceSingleTileKernelINS2_10policy_hubIdjN4cuda3std3__44plusIdEEE10Policy1000EPdSC_iS9_ddNS7_10__identityEEEvT0_T1_T2_T3_T4_T6_E12temp_storage+80];
	add.f64 	%fd162, %fd161, %fd160;
	selp.f64 	%fd163, %fd162, %fd160, %p40;
	setp.gt.s32 	%p41, %r36, 256;
	ld.shared.f64 	%fd164, [_ZZN3cub18CUB_300001_SM_10006detail6reduce28DeviceReduceSingleTileKernelINS2_10policy_hubIdjN4cuda3std3__44plusIdEEE10Policy1000EPdSC_iS9_ddNS7_10__identityEEEvT0_T1_T2_T3_T4_T6_E12temp_storage+88];
	add.f64 	%fd165, %fd164, %fd163;
	selp.f64 	%fd166, %fd165, %fd163, %p41;
	setp.gt.s32 	%p42, %r36, 288;
	ld.shared.f64 	%fd167, [_ZZN3cub18CUB_300001_SM_10006detail6reduce28DeviceReduceSingleTileKernelINS2_10policy_hubIdjN4cuda3std3__44plusIdEEE10Policy1000EPdSC_iS9_ddNS7_10__identityEEEvT0_T1_T2_T3_T4_T6_E12temp_storage+96];
	add.f64 	%fd168, %fd167, %fd166;
	selp.f64 	%fd169, %fd168, %fd166, %p42;
	setp.gt.s32 	%p43, %r36, 320;
	ld.shared.f64 	%fd170, [_ZZN3cub18CUB_300001_SM_10006detail6reduce28DeviceReduceSingleTileKernelINS2_10policy_hubIdjN4cuda3std3__44plusIdEEE10Policy1000EPdSC_iS9_ddNS7_10__identityEEEvT0_T1_T2_T3_T4_T6_E12temp_storage+104];
	add.f64 	%fd171, %fd170, %fd169;
	selp.f64 	%fd172, %fd171, %fd169, %p43;
	setp.gt.s32 	%p44, %r36, 352;
	ld.shared.f64 	%fd173, [_ZZN3cub18CUB_300001_SM_10006detail6reduce28DeviceReduceSingleTileKernelINS2_10policy_hubIdjN4cuda3std3__44plusIdEEE10Policy1000EPdSC_iS9_ddNS7_10__identityEEEvT0_T1_T2_T3_T4_T6_E12temp_storage+112];
	add.f64 	%fd174, %fd173, %fd172;
	selp.f64 	%fd175, %fd174, %fd172, %p44;
	setp.gt.s32 	%p45, %r36, 384;
	ld.shared.f64 	%fd176, [_ZZN3cub18CUB_300001_SM_10006detail6reduce28DeviceReduceSingleTileKernelINS2_10policy_hubIdjN4cuda3std3__44plusIdEEE10Policy1000EPdSC_iS9_ddNS7_10__identityEEEvT0_T1_T2_T3_T4_T6_E12temp_storage+120];
	add.f64 	%fd177, %fd176, %fd175;
	selp.f64 	%fd178, %fd177, %fd175, %p45;
	setp.gt.s32 	%p46, %r36, 416;
	ld.shared.f64 	%fd179, [_ZZN3cub18CUB_300001_SM_10006detail6reduce28DeviceReduceSingleTileKernelINS2_10policy_hubIdjN4cuda3std3__44plusIdEEE10Policy1000EPdSC_iS9_ddNS7_10__identityEEEvT0_T1_T2_T3_T4_T6_E12temp_storage+128];
	add.f64 	%fd180, %fd179, %fd178;
	selp.f64 	%fd181, %fd180, %fd178, %p46;
	setp.gt.s32 	%p47, %r36, 448;
	ld.shared.f64 	%fd182, [_ZZN3cub18CUB_300001_SM_10006detail6reduce28DeviceReduceSingleTileKernelINS2_10policy_hubIdjN4cuda3std3__44plusIdEEE10Policy1000EPdSC_iS9_ddNS7_10__identityEEEvT0_T1_T2_T3_T4_T6_E12temp_storage+136];
	add.f64 	%fd183, %fd182, %fd181;
	selp.f64 	%fd184, %fd183, %fd181, %p47;
	setp.gt.s32 	%p48, %r36, 480;
	ld.shared.f64 	%fd185, [_ZZN3cub18CUB_300001_SM_10006detail6reduce28DeviceReduceSingleTileKernelINS2_10policy_hubIdjN4cuda3std3__44plusIdEEE10Policy1000EPdSC_iS9_ddNS7_10__identityEEEvT0_T1_T2_T3_T4_T6_E12temp_storage+144];
	add.f64 	%fd186, %fd185, %fd184;
	selp.f64 	%fd187, %fd186, %fd184, %p48;
	setp.gt.s32 	%p49, %r36, 512;
	ld.shared.f64 	%fd188, [_ZZN3cub18CUB_300001_SM_10006detail6reduce28DeviceReduceSingleTileKernelINS2_10policy_hubIdjN4cuda3std3__44plusIdEEE10Policy1000EPdSC_iS9_ddNS7_10__identityEEEvT0_T1_T2_T3_T4_T6_E12temp_storage+152];
	add.f64 	%fd189, %fd188, %fd187;
	selp.f64 	%fd190, %fd189, %fd187, %p49;
	setp.gt.s32 	%p50, %r36, 544;
	ld.shared.f64 	%fd191, [_ZZN3cub18CUB_300001_SM_10006detail6reduce28DeviceReduceSingleTileKernelINS2_10policy_hubIdjN4cuda3std3__44plusIdEEE10Policy1000EPdSC_iS9_ddNS7_10__identityEEEvT0_T1_T2_T3_T4_T6_E12temp_storage+160];
	add.f64 	%fd192, %fd191, %fd190;
	selp.f64 	%fd193, %fd192, %fd190, %p50;
	setp.gt.s32 	%p51, %r36, 576;
	ld.shared.f64 	%fd194, [_ZZN3cub18CUB_300001_SM_10006detail6reduce28DeviceReduceSingleTileKernelINS2_10policy_hubIdjN4cuda3std3__44plusIdEEE10Policy1000EPdSC_iS9_ddNS7_10__identityEEEvT0_T1_T2_T3_T4_T6_E12temp_storage+168];
	add.f64 	%fd195, %fd194, %fd193;
	selp.f64 	%fd196, %fd195, %fd193, %p51;
	setp.gt.s32 	%p52, %r36, 608;
	ld.shared.f64 	%fd197, [_ZZN3cub18CUB_300001_SM_10006detail6reduce28DeviceReduceSingleTileKernelINS2_10policy_hubIdjN4cuda3std3__44plusIdEEE10Policy1000EPdSC_iS9_ddNS7_10__identityEEEvT0_T1_T2_T3_T4_T6_E12temp_storage+176];
	add.f64 	%fd198, %fd197, %fd196;
	selp.f64 	%fd263, %fd198, %fd196, %p52;
	bra.uni 	$L__BB6_37;
$L__BB6_21:
	mov.u32 	%r14, %tid.x;
	mul.wide.u32 	%rd27, %r14, 8;
	add.s64 	%rd12, %rd9, %rd27;
	// begin inline asm
	ld.global.nc.u64 %rd11, [%rd12];
	// end inline asm
	mov.b64 	%fd31, %rd11;
	add.s64 	%rd14, %rd12, 5120;
	// begin inline asm
	ld.global.nc.u64 %rd13, [%rd14];
	// end inline asm
	mov.b64 	%fd32, %rd13;
	add.s64 	%rd16, %rd12, 10240;
	// begin inline asm
	ld.global.nc.u64 %rd15, [%rd16];
	// end inline asm
	mov.b64 	%fd33, %rd15;
	add.s64 	%rd18, %rd12, 15360;
	// begin inline asm
	ld.global.nc.u64 %rd17, [%rd18];
	// end inline asm
	mov.b64 	%fd34, %rd17;
	add.s64 	%rd20, %rd12, 20480;
	// begin inline asm
	ld.global.nc.u64 %rd19, [%rd20];
	// end inline asm
	mov.b64 	%fd35, %rd19;
	add.s64 	%rd22, %rd12, 25600;
	// begin inline asm
	ld.global.nc.u64 %rd21, [%rd22];
	// end inline asm
	mov.b64 	%fd36, %rd21;
	add.s64 	%rd24, %rd12, 30720;
	// begin inline asm
	ld.global.nc.u64 %rd23, [%rd24];
	// end inline asm
	mov.b64 	%fd37, %rd23;
	add.s64 	%rd26, %rd12, 35840;
	// begin inline asm
	ld.global.nc.u64 %rd25, [%rd26];
	// end inline asm
	mov.b64 	%fd38, %rd25;
	add.f64 	%fd39, %fd31, %fd32;
	add.f64 	%fd40, %fd39, %fd33;
	add.f64 	%fd41, %fd40, %fd34;
	add.f64 	%fd42, %fd41, %fd35;
	add.f64 	%fd43, %fd42, %fd36;
	add.f64 	%fd44, %fd43, %fd37;
	add.f64 	%fd262, %fd44, %fd38;
	setp.lt.u32 	%p3, %r36, 10240;
	mov.b32 	%r232, 5120;
	@%p3 bra 	$L__BB6_25;
	add.s32 	%r15, %r36, -5120;
	mov.b32 	%r232, 5120;
$L__BB6_23:
	mul.wide.s32 	%rd44, %r232, 8;
	add.s64 	%rd29, %rd12, %rd44;
	// begin inline asm
	ld.global.nc.u64 %rd28, [%rd29];
	// end inline asm
	mov.b64 	%fd45, %rd28;
	add.s64 	%rd31, %rd29, 5120;
	// begin inline asm
	ld.global.nc.u64 %rd30, [%rd31];
	// end inline asm
	mov.b64 	%fd46, %rd30;
	add.s64 	%rd33, %rd29, 10240;
	// begin inline asm
	ld.global.nc.u64 %rd32, [%rd33];
	// end inline asm
	mov.b64 	%fd47, %rd32;
	add.s64 	%rd35, %rd29, 15360;
	// begin inline asm
	ld.global.nc.u64 %rd34, [%rd35];
	// end inline asm
	mov.b64 	%fd48, %rd34;
	add.s64 	%rd37, %rd29, 20480;
	// begin inline asm
	ld.global.nc.u64 %rd36, [%rd37];
	// end inline asm
	mov.b64 	%fd49, %rd36;
	add.s64 	%rd39, %rd29, 25600;
	// begin inline asm
	ld.global.nc.u64 %rd38, [%rd39];
	// end inline asm
	mov.b64 	%fd50, %rd38;
	add.s64 	%rd41, %rd29, 30720;
	// begin inline asm
	ld.global.nc.u64 %rd40, [%rd41];
	// end inline asm
	mov.b64 	%fd51, %rd40;
	add.s64 	%rd43, %rd29, 35840;
	// begin inline asm
	ld.global.nc.u64 %rd42, [%rd43];
	// end inline asm
	mov.b64 	%fd52, %rd42;
	add.f64 	%fd53, %fd262, %fd45;
	add.f64 	%fd54, %fd53, %fd46;
	add.f64 	%fd55, %fd54, %fd47;
	add.f64 	%fd56, %fd55, %fd48;
	add.f64 	%fd57, %fd56, %fd49;
	add.f64 	%fd58, %fd57, %fd50;
	add.f64 	%fd59, %fd58, %fd51;
	add.f64 	%fd262, %fd59, %fd52;
	sub.s32 	%r39, %r36, %r232;
	setp.lt.s32 	%p4, %r39, 5120;
	@%p4 bra 	$L__BB6_33;
	add.s32 	%r232, %r232, 5120;
	setp.le.s32 	%p5, %r232, %r15;
	@%p5 bra 	$L__BB6_23;
$L__BB6_25:
	setp.le.s32 	%p6, %r36, %r232;
	@%p6 bra 	$L__BB6_33;
	sub.s32 	%r19, %r36, %r232;
	setp.ge.s32 	%p7, %r14, %r19;
	@%p7 bra 	$L__BB6_33;
	not.b32 	%r40, %r14;
	add.s32 	%r41, %r36, %r40;
	sub.s32 	%r20, %r41, %r232;
	mul.hi.u32 	%r42, %r20, -858993459;
	shr.u32 	%r43, %r42, 9;
	add.s32 	%r21, %r43, 1;
	and.b32  	%r44, %r43, 3;
	setp.eq.s32 	%p8, %r44, 3;
	mov.u32 	%r236, %r14;
	@%p8 bra 	$L__BB6_30;
	add.s32 	%r234, %r14, %r232;
	and.b32  	%r45, %r21, 3;
	neg.s32 	%r233, %r45;
	mov.u32 	%r236, %r14;
$L__BB6_29:
	.pragma "nounroll";
	mul.wide.u32 	%rd47, %r234, 8;
	add.s64 	%rd46, %rd9, %rd47;
	// begin inline asm
	ld.global.nc.u64 %rd45, [%rd46];
	// end inline asm
	mov.b64 	%fd61, %rd45;
	add.f64 	%fd262, %fd262, %fd61;
	add.s32 	%r236, %r236, 640;
	add.s32 	%r234, %r234, 640;
	add.s32 	%r233, %r233, 1;
	setp.ne.s32 	%p9, %r233, 0;
	@%p9 bra 	$L__BB6_29;
$L__BB6_30:
	setp.lt.u32 	%p10, %r20, 1920;
	@%p10 bra 	$L__BB6_33;
	cvt.u64.u32 	%rd48, %r236;
	cvt.u64.u32 	%rd49, %r232;
	add.s64 	%rd50, %rd48, %rd49;
	shl.b64 	%rd51, %rd50, 3;
	add.s64 	%rd52, %rd51, %rd9;
	add.s64 	%rd108, %rd52, 10240;
	add.s32 	%r237, %r236, %r232;
$L__BB6_32:
	mul.wide.u32 	%rd61, %r237, 8;
	add.s64 	%rd54, %rd9, %rd61;
	// begin inline asm
	ld.global.nc.u64 %rd53, [%rd54];
	// end inline asm
	mov.b64 	%fd62, %rd53;
	add.f64 	%fd63, %fd262, %fd62;
	add.s64 	%rd56, %rd108, -5120;
	// begin inline asm
	ld.global.nc.u64 %rd55, [%rd56];
	// end inline asm
	mov.b64 	%fd64, %rd55;
	add.f64 	%fd65, %fd63, %fd64;
	// begin inline asm
	ld.global.nc.u64 %rd57, [%rd108];
	// end inline asm
	mov.b64 	%fd66, %rd57;
	add.f64 	%fd67, %fd65, %fd66;
	add.s64 	%rd60, %rd108, 5120;
	// begin inline asm
	ld.global.nc.u64 %rd59, [%rd60];
	// end inline asm
	mov.b64 	%fd68, %rd59;
	add.f64 	%fd262, %fd67, %fd68;
	add.s32 	%r236, %r236, 2560;
	add.s64 	%rd108, %rd108, 20480;
	add.s32 	%r237, %r237, 2560;
	setp.lt.s32 	%p11, %r236, %r19;
	@%p11 bra 	$L__BB6_32;
$L__BB6_33:
	// begin inline asm
	mov.u32 %r46, %laneid;
	// end inline asm
	mov.b64 	%rd62, %fd262;
	mov.b64 	{%r48, %r53}, %rd62;
	mov.b32 	%r54, 1;
	mov.b32 	%r95, 31;
	mov.b32 	%r96, -1;
	// begin inline asm
	shfl.sync.down.b32 %r47, %r48, %r54, %r95, %r96;
	// end inline asm
	// begin inline asm
	shfl.sync.down.b32 %r52, %r53, %r54, %r95, %r96;
	// end inline asm
	mov.b64 	%rd63, {%r47, %r52};
	mov.b64 	%fd69, %rd63;
	setp.gt.s32 	%p12, %r46, 30;
	add.f64 	%fd70, %fd262, %fd69;
	selp.f64 	%fd71, %fd262, %fd70, %p12;
	mov.b64 	%rd64, %fd71;
	mov.b64 	{%r58, %r63}, %rd64;
	mov.b32 	%r64, 2;
	// begin inline asm
	shfl.sync.down.b32 %r57, %r58, %r64, %r95, %r96;
	// end inline asm
	// begin inline asm
	shfl.sync.down.b32 %r62, %r63, %r64, %r95, %r96;
	// end inline asm
	mov.b64 	%rd65, {%r57, %r62};
	mov.b64 	%fd72, %rd65;
	setp.gt.s32 	%p13, %r46, 29;
	add.f64 	%fd73, %fd71, %fd72;
	selp.f64 	%fd74, %fd71, %fd73, %p13;
	mov.b64 	%rd66, %fd74;
	mov.b64 	{%r68, %r73}, %rd66;
	mov.b32 	%r74, 4;
	// begin inline asm
	shfl.sync.down.b32 %r67, %r68, %r74, %r95, %r96;
	// end inline asm
	// begin inline asm
	shfl.sync.down.b32 %r72, %r73, %r74, %r95, %r96;
	// end inline asm
	mov.b64 	%rd67, {%r67, %r72};
	mov.b64 	%fd75, %rd67;
	setp.gt.s32 	%p14, %r46, 27;
	add.f64 	%fd76, %fd74, %fd75;
	selp.f64 	%fd77, %fd74, %fd76, %p14;
	mov.b64 	%rd68, %fd77;
	mov.b64 	{%r78, %r83}, %rd68;
	mov.b32 	%r84, 8;
	// begin inline asm
	shfl.sync.down.b32 %r77, %r78, %r84, %r95, %r96;
	// end inline asm
	// begin inline asm
	shfl.sync.down.b32 %r82, %r83, %r84, %r95, %r96;
	// end inline asm
	mov.b64 	%rd69, {%r77, %r82};
	mov.b64 	%fd78, %rd69;
	setp.gt.s32 	%p15, %r46, 23;
	add.f64 	%fd79, %fd77, %fd78;
	selp.f64 	%fd80, %fd77, %fd79, %p15;
	mov.b64 	%rd70, %fd80;
	mov.b64 	{%r88, %r93}, %rd70;
	mov.b32 	%r94, 16;
	// begin inline asm
	shfl.sync.down.b32 %r87, %r88, %r94, %r95, %r96;
	// end inline asm
	// begin inline asm
	shfl.sync.down.b32 %r92, %r93, %r94, %r95, %r96;
	// end inline asm
	mov.b64 	%rd71, {%r87, %r92};
	mov.b64 	%fd81, %rd71;
	setp.gt.s32 	%p16, %r46, 15;
	add.f64 	%fd26, %fd80, %fd81;
	selp.f64 	%fd263, %fd80, %fd26, %p16;
	setp.ne.s32 	%p17, %r46, 0;
	@%p17 bra 	$L__BB6_35;
	shr.u32 	%r97, %r14, 2;
	and.b32  	%r98, %r97, 248;
	mov.u32 	%r99, _ZZN3cub18CUB_300001_SM_10006detail6reduce28DeviceReduceSingleTileKernelINS2_10policy_hubIdjN4cuda3std3__44plusIdEEE10Policy1000EPdSC_iS9_ddNS7_10__identityEEEvT0_T1_T2_T3_T4_T6_E12temp_storage;
	add.s32 	%r100, %r99, %r98;
	st.shared.f64 	[%r100+24], %fd26;
$L__BB6_35:
	bar.sync 	0;
	setp.ne.s32 	%p18, %r14, 0;
	@%p18 bra 	$L__BB6_37;
	ld.shared.f64 	%fd82, [_ZZN3cub18CUB_300001_SM_10006detail6reduce28DeviceReduceSingleTileKernelINS2_10policy_hubIdjN4cuda3std3__44plusIdEEE10Policy1000EPdSC_iS9_ddNS7_10__identityEEEvT0_T1_T2_T3_T4_T6_E12temp_storage+32];
	add.f64 	%fd83, %fd263, %fd82;
	ld.shared.f64 	%fd84, [_ZZN3cub18CUB_300001_SM_10006detail6reduce28DeviceReduceSingleTileKernelINS2_10policy_hubIdjN4cuda3std3__44plusIdEEE10Policy1000EPdSC_iS9_ddNS7_10__identityEEEvT0_T1_T2_T3_T4_T6_E12temp_storage+40];
	add.f64 	%fd85, %fd83, %fd84;
	ld.shared.f64 	%fd86, [_ZZN3cub18CUB_300001_SM_10006detail6reduce28DeviceReduceSingleTileKernelINS2_10policy_hubIdjN4cuda3std3__44plusIdEEE10Policy1000EPdSC_iS9_ddNS7_10__identityEEEvT0_T1_T2_T3_T4_T6_E12temp_storage+48];
	add.f64 	%fd87, %fd85, %fd86;
	ld.shared.f64 	%fd88, [_ZZN3cub18CUB_300001_SM_10006detail6reduce28DeviceReduceSingleTileKernelINS2_10policy_hubIdjN4cuda3std3__44plusIdEEE10Policy1000EPdSC_iS9_ddNS7_10__identityEEEvT0_T1_T2_T3_T4_T6_E12temp_storage+56];
	add.f64 	%fd89, %fd87, %fd88;
	ld.shared.f64 	%fd90, [_ZZN3cub18CUB_300001_SM_10006detail6reduce28DeviceReduceSingleTileKernelINS2_10policy_hubIdjN4cuda3std3__44plusIdEEE10Policy1000EPdSC_iS9_ddNS7_10__identityEEEvT0_T1_T2_T3_T4_T6_E12temp_storage+64];
	add.f64 	%fd91, %fd89, %fd90;
	ld.shared.f64 	%fd92, [_ZZN3cub18CUB_300001_SM_10006detail6reduce28DeviceReduceSingleTileKernelINS2_10policy_hubIdjN4cuda3std3__44plusIdEEE10Policy1000EPdSC_iS9_ddNS7_10__identityEEEvT0_T1_T2_T3_T4_T6_E12temp_storage+72];
	add.f64 	%fd93, %fd91, %fd92;
	ld.shared.f64 	%fd94, [_ZZN3cub18CUB_300001_SM_10006detail6reduce28DeviceReduceSingleTileKernelINS2_10policy_hubIdjN4cuda3std3__44plusIdEEE10Policy1000EPdSC_iS9_ddNS7_10__identityEEEvT0_T1_T2_T3_T4_T6_E12temp_storage+80];
	add.f64 	%fd95, %fd93, %fd94;
	ld.shared.f64 	%fd96, [_ZZN3cub18CUB_300001_SM_10006detail6reduce28DeviceReduceSingleTileKernelINS2_10policy_hubIdjN4cuda3std3__44plusIdEEE10Policy1000EPdSC_iS9_ddNS7_10__identityEEEvT0_T1_T2_T3_T4_T6_E12temp_storage+88];
	add.f64 	%fd97, %fd95, %fd96;
	ld.shared.f64 	%fd98, [_ZZN3cub18CUB_300001_SM_10006detail6reduce28DeviceReduceSingleTileKernelINS2_10policy_hubIdjN4cuda3std3__44plusIdEEE10Policy1000EPdSC_iS9_ddNS7_10__identityEEEvT0_T1_T2_T3_T4_T6_E12temp_storage+96];
	add.f64 	%fd99, %fd97, %fd98;
	ld.shared.f64 	%fd100, [_ZZN3cub18CUB_300001_SM_10006detail6reduce28DeviceReduceSingleTileKernelINS2_10policy_hubIdjN4cuda3std3__44plusIdEEE10Policy1000EPdSC_iS9_ddNS7_10__identityEEEvT0_T1_T2_T3_T4_T6_E12temp_storage+104];
	add.f64 	%fd101, %fd99, %fd100;
	ld.shared.f64 	%fd102, [_ZZN3cub18CUB_300001_SM_10006detail6reduce28DeviceReduceSingleTileKernelINS2_10policy_hubIdjN4cuda3std3__44plusIdEEE10Policy1000EPdSC_iS9_ddNS7_10__identityEEEvT0_T1_T2_T3_T4_T6_E12temp_storage+112];
	add.f64 	%fd103, %fd101, %fd102;
	ld.shared.f64 	%fd104, [_ZZN3cub18CUB_300001_SM_10006detail6reduce28DeviceReduceSingleTileKernelINS2_10policy_hubIdjN4cuda3std3__44plusIdEEE10Policy1000EPdSC_iS9_ddNS7_10__identityEEEvT0_T1_T2_T3_T4_T6_E12temp_storage+120];
	add.f64 	%fd105, %fd103, %fd104;
	ld.shared.f64 	%fd106, [_ZZN3cub18CUB_300001_SM_10006detail6reduce28DeviceReduceSingleTileKernelINS2_10policy_hubIdjN4cuda3std3__44plusIdEEE10Policy1000EPdSC_iS9_ddNS7_10__identityEEEvT0_T1_T2_T3_T4_T6_E12temp_storage+128];
	add.f64 	%fd107, %fd105, %fd106;
	ld.shared.f64 	%fd108, [_ZZN3cub18CUB_300001_SM_10006detail6reduce28DeviceReduceSingleTileKernelINS2_10policy_hubIdjN4cuda3std3__44plusIdEEE10Policy1000EPdSC_iS9_ddNS7_10__identityEEEvT0_T1_T2_T3_T4_T6_E12temp_storage+136];
	add.f64 	%fd109, %fd107, %fd108;
	ld.shared.f64 	%fd110, [_ZZN3cub18CUB_300001_SM_10006detail6reduce28DeviceReduceSingleTileKernelINS2_10policy_hubIdjN4cuda3std3__44plusIdEEE10Policy1000EPdSC_iS9_ddNS7_10__identityEEEvT0_T1_T2_T3_T4_T6_E12temp_storage+144];
	add.f64 	%fd111, %fd109, %fd110;
	ld.shared.f64 	%fd112, [_ZZN3cub18CUB_300001_SM_10006detail6reduce28DeviceReduceSingleTileKernelINS2_10policy_hubIdjN4cuda3std3__44plusIdEEE10Policy1000EPdSC_iS9_ddNS7_10__identityEEEvT0_T1_T2_T3_T4_T6_E12temp_storage+152];
	add.f64 	%fd113, %fd111, %fd112;
	ld.shared.f64 	%fd114, [_ZZN3cub18CUB_300001_SM_10006detail6reduce28DeviceReduceSingleTileKernelINS2_10policy_hubIdjN4cuda3std3__44plusIdEEE10Policy1000EPdSC_iS9_ddNS7_10__identityEEEvT0_T1_T2_T3_T4_T6_E12temp_storage+160];
	add.f64 	%fd115, %fd113, %fd114;
	ld.shared.f64 	%fd116, [_ZZN3cub18CUB_300001_SM_10006detail6reduce28DeviceReduceSingleTileKernelINS2_10policy_hubIdjN4cuda3std3__44plusIdEEE10Policy1000EPdSC_iS9_ddNS7_10__identityEEEvT0_T1_T2_T3_T4_T6_E12temp_storage+168];
	add.f64 	%fd117, %fd115, %fd116;
	ld.shared.f64 	%fd118, [_ZZN3cub18CUB_300001_SM_10006detail6reduce28DeviceReduceSingleTileKernelINS2_10policy_hubIdjN4cuda3std3__44plusIdEEE10Policy1000EPdSC_iS9_ddNS7_10__identityEEEvT0_T1_T2_T3_T4_T6_E12temp_storage+176];
	add.f64 	%fd263, %fd117, %fd118;
$L__BB6_37:
	mov.u32 	%r224, %tid.x;
	setp.ne.s32 	%p60, %r224, 0;
	@%p60 bra 	$L__BB6_39;
	add.f64 	%fd249, %fd30, %fd263;
	st.global.f64 	[%rd1], %fd249;
$L__BB6_39:
	ret;

}
	// .globl	_ZN3cub18CUB_300001_SM_10006detail6reduce28DeviceReduceSingleTileKernelINS2_10policy_hubIdyN4cuda3std3__44plusIdEEE10Policy1000EN6thrust24THRUST_300001_SM_1000_NS18transform_iteratorINSD_12zip_functionINS7_10multipliesIdEEEENSD_12zip_iteratorINS7_5tupleIJNSD_6detail15normal_iteratorINSD_10device_ptrIdEEEESP_EEEEENSD_11use_defaultESS_EEPdyS9_ddNS7_10__identityEEEvT0_T1_T2_T3_T4_T6_
.visible .entry _ZN3cub18CUB_300001_SM_10006detail6reduce28DeviceReduceSingleTileKernelINS2_10policy_hubIdyN4cuda3std3__44plusIdEEE10Policy1000EN6thrust24THRUST_300001_SM_1000_NS18transform_iteratorINSD_12zip_functionINS7_10multipliesIdEEEENSD_12zip_iteratorINS7_5tupleIJNSD_6detail15normal_iteratorINSD_10device_ptrIdEEEESP_EEEEENSD_11use_defaultESS_EEPdyS9_ddNS7_10__identityEEEvT0_T1_T2_T3_T4_T6_(
	.param .align 8 .b8 _ZN3cub18CUB_300001_SM_10006detail6reduce28DeviceReduceSingleTileKernelINS2_10policy_hubIdyN4cuda3std3__44plusIdEEE10Policy1000EN6thrust24THRUST_300001_SM_1000_NS18transform_iteratorINSD_12zip_functionINS7_10multipliesIdEEEENSD_12zip_iteratorINS7_5tupleIJNSD_6detail15normal_iteratorINSD_10device_ptrIdEEEESP_EEEEENSD_11use_defaultESS_EEPdyS9_ddNS7_10__identityEEEvT0_T1_T2_T3_T4_T6__param_0[24],
	.param .u64 .ptr .align 1 _ZN3cub18CUB_300001_SM_10006detail6reduce28DeviceReduceSingleTileKernelINS2_10policy_hubIdyN4cuda3std3__44plusIdEEE10Policy1000EN6thrust24THRUST_300001_SM_1000_NS18transform_iteratorINSD_12zip_functionINS7_10multipliesIdEEEENSD_12zip_iteratorINS7_5tupleIJNSD_6detail15normal_iteratorINSD_10device_ptrIdEEEESP_EEEEENSD_11use_defaultESS_EEPdyS9_ddNS7_10__identityEEEvT0_T1_T2_T3_T4_T6__param_1,
	.param .u64 _ZN3cub18CUB_300001_SM_10006detail6reduce28DeviceReduceSingleTileKernelINS2_10policy_hubIdyN4cuda3std3__44plusIdEEE10Policy1000EN6thrust24THRUST_300001_SM_1000_NS18transform_iteratorINSD_12zip_functionINS7_10multipliesIdEEEENSD_12zip_iteratorINS7_5tupleIJNSD_6detail15normal_iteratorINSD_10device_ptrIdEEEESP_EEEEENSD_11use_defaultESS_EEPdyS9_ddNS7_10__identityEEEvT0_T1_T2_T3_T4_T6__param_2,
	.param .align 1 .b8 _ZN3cub18CUB_300001_SM_10006detail6reduce28DeviceReduceSingleTileKernelINS2_10policy_hubIdyN4cuda3std3__44plusIdEEE10Policy1000EN6thrust24THRUST_300001_SM_1000_NS18transform_iteratorINSD_12zip_functionINS7_10multipliesIdEEEENSD_12zip_iteratorINS7_5tupleIJNSD_6detail15normal_iteratorINSD_10device_ptrIdEEEESP_EEEEENSD_11use_defaultESS_EEPdyS9_ddNS7_10__identityEEEvT0_T1_T2_T3_T4_T6__param_3[1],
	.param .f64 _ZN3cub18CUB_300001_SM_10006detail6reduce28DeviceReduceSingleTileKernelINS2_10policy_hubIdyN4cuda3std3__44plusIdEEE10Policy1000EN6thrust24THRUST_300001_SM_1000_NS18transform_iteratorINSD_12zip_functionINS7_10multipliesIdEEEENSD_12zip_iteratorINS7_5tupleIJNSD_6detail15normal_iteratorINSD_10device_ptrIdEEEESP_EEEEENSD_11use_defaultESS_EEPdyS9_ddNS7_10__identityEEEvT0_T1_T2_T3_T4_T6__param_4,
	.param .align 1 .b8 _ZN3cub18CUB_300001_SM_10006detail6reduce28DeviceReduceSingleTileKernelINS2_10policy_hubIdyN4cuda3std3__44plusIdEEE10Policy1000EN6thrust24THRUST_300001_SM_1000_NS18transform_iteratorINSD_12zip_functionINS7_10multipliesIdEEEENSD_12zip_iteratorINS7_5tupleIJNSD_6detail15normal_iteratorINSD_10device_ptrIdEEEESP_EEEEENSD_11use_defaultESS_EEPdyS9_ddNS7_10__identityEEEvT0_T1_T2_T3_T4_T6__param_5[1]
)
.maxntid 512
.minnctapersm 1
{
	.reg .pred 	%p<67>;
	.reg .b16 	%rs<9>;
	.reg .b32 	%r<256>;
	.reg .b64 	%rd<108>;
	.reg .b64 	%fd<423>;
	// demoted variable
	.shared .align 8 .b8 _ZZN3cub18CUB_300001_SM_10006detail6reduce28DeviceReduceSingleTileKernelINS2_10policy_hubIdyN4cuda3std3__44plusIdEEE10Policy1000EN6thrust24THRUST_300001_SM_1000_NS18transform_iteratorINSD_12zip_functionINS7_10multipliesIdEEEENSD_12zip_iteratorINS7_5tupleIJNSD_6detail15normal_iteratorINSD_10device_ptrIdEEEESP_EEEEENSD_11use_defaultESS_EEPdyS9_ddNS7_10__identityEEEvT0_T1_T2_T3_T4_T6_E12temp_storage[152];
	ld.param.u64 	%rd30, [_ZN3cub18CUB_300001_SM_10006detail6reduce28DeviceReduceSingleTileKernelINS2_10policy_hubIdyN4cuda3std3__44plusIdEEE10Policy1000EN6thrust24THRUST_300001_SM_1000_NS18transform_iteratorINSD_12zip_functionINS7_10multipliesIdEEEENSD_12zip_iteratorINS7_5tupleIJNSD_6detail15normal_iteratorINSD_10device_ptrIdEEEESP_EEEEENSD_11use_defaultESS_EEPdyS9_ddNS7_10__identityEEEvT0_T1_T2_T3_T4_T6__param_0+8];
	ld.param.u64 	%rd29, [_ZN3cub18CUB_300001_SM_10006detail6reduce28DeviceReduceSingleTileKernelINS2_10policy_hubIdyN4cuda3std3__44plusIdEEE10Policy1000EN6thrust24THRUST_300001_SM_1000_NS18transform_iteratorINSD_12zip_functionINS7_10multipliesIdEEEENSD_12zip_iteratorINS7_5tupleIJNSD_6detail15normal_iteratorINSD_10device_ptrIdEEEESP_EEEEENSD_11use_defaultESS_EEPdyS9_ddNS7_10__identityEEEvT0_T1_T2_T3_T4_T6__param_0];
	ld.param.u64 	%rd32, [_ZN3cub18CUB_300001_SM_10006detail6reduce28DeviceReduceSingleTileKernelINS2_10policy_hubIdyN4cuda3std3__44plusIdEEE10Policy1000EN6thrust24THRUST_300001_SM_1000_NS18transform_iteratorINSD_12zip_functionINS7_10multipliesIdEEEENSD_12zip_iteratorINS7_5tupleIJNSD_6detail15normal_iteratorINSD_10device_ptrIdEEEESP_EEEEENSD_11use_defaultESS_EEPdyS9_ddNS7_10__identityEEEvT0_T1_T2_T3_T4_T6__param_1];
	ld.param.u64 	%rd31, [_ZN3cub18CUB_300001_SM_10006detail6reduce28DeviceReduceSingleTileKernelINS2_10policy_hubIdyN4cuda3std3__44plusIdEEE10Policy1000EN6thrust24THRUST_300001_SM_1000_NS18transform_iteratorINSD_12zip_functionINS7_10multipliesIdEEEENSD_12zip_iteratorINS7_5tupleIJNSD_6detail15normal_iteratorINSD_10device_ptrIdEEEESP_EEEEENSD_11use_defaultESS_EEPdyS9_ddNS7_10__identityEEEvT0_T1_T2_T3_T4_T6__param_2];
	ld.param.f64 	%fd42, [_ZN3cub18CUB_300001_SM_10006detail6reduce28DeviceReduceSingleTileKernelINS2_10policy_hubIdyN4cuda3std3__44plusIdEEE10Policy1000EN6thrust24THRUST_300001_SM_1000_NS18transform_iteratorINSD_12zip_functionINS7_10multipliesIdEEEENSD_12zip_iteratorINS7_5tupleIJNSD_6detail15normal_iteratorINSD_10device_ptrIdEEEESP_EEEEENSD_11use_defaultESS_EEPdyS9_ddNS7_10__identityEEEvT0_T1_T2_T3_T4_T6__param_4];
	cvta.to.global.u64 	%rd1, %rd32;
	setp.ne.s64 	%p1, %rd31, 0;
	@%p1 bra 	$L__BB7_3;
	mov.u32 	%r241, %tid.x;
	setp.ne.s32 	%p66, %r241, 0;
	@%p66 bra 	$L__BB7_51;
	st.global.f64 	[%rd1], %fd42;
	bra.uni 	$L__BB7_51;
$L__BB7_3:
	cvta.to.global.u64 	%rd2, %rd29;
	cvta.to.global.u64 	%rd3, %rd30;
	setp.gt.u64 	%p2, %rd31, 3583;
	@%p2 bra 	$L__BB7_28;
	cvt.u32.u64 	%r1, %rd31;
	mov.u32 	%r2, %tid.x;
	setp.ge.u32 	%p24, %r2, %r1;
	mov.f64 	%fd410, 0d0000000000000000;
	mov.u32 	%r245, %r2;
	@%p24 bra 	$L__BB7_6;
	mul.wide.u32 	%rd66, %r2, 8;
	add.s64 	%rd67, %rd2, %rd66;
	add.s64 	%rd68, %rd3, %rd66;
	ld.global.f64 	%fd212, [%rd67];
	ld.global.f64 	%fd213, [%rd68];
	mul.f64 	%fd410, %fd212, %fd213;
	add.s32 	%r245, %r2, 512;
$L__BB7_6:
	setp.ge.u32 	%p25, %r245, %r1;
	@%p25 bra 	$L__BB7_19;
	not.b32 	%r118, %r245;
	add.s32 	%r119, %r118, %r1;
	shr.u32 	%r120, %r119, 9;
	add.s32 	%r5, %r120, 1;
	and.b32  	%r6, %r5, 15;
	setp.lt.u32 	%p26, %r119, 7680;
	@%p26 bra 	$L__BB7_10;
	and.b32  	%r121, %r5, 16777200;
	neg.s32 	%r243, %r121;
	mul.wide.u32 	%rd69, %r245, 8;
	or.b64  	%rd70, %rd69, 32768;
	add.s64 	%rd101, %rd2, %rd70;
	add.s64 	%rd100, %rd3, %rd70;
$L__BB7_9:
	.pragma "nounroll";
	ld.global.f64 	%fd215, [%rd101+-32768];
	ld.global.f64 	%fd216, [%rd100+-32768];
	fma.rn.f64 	%fd217, %fd215, %fd216, %fd410;
	ld.global.f64 	%fd218, [%rd101+-28672];
	ld.global.f64 	%fd219, [%rd100+-28672];
	fma.rn.f64 	%fd220, %fd218, %fd219, %fd217;
	ld.global.f64 	%fd221, [%rd101+-24576];
	ld.global.f64 	%fd222, [%rd100+-24576];
	fma.rn.f64 	%fd223, %fd221, %fd222, %fd220;
	ld.global.f64 	%fd224, [%rd101+-20480];
	ld.global.f64 	%fd225, [%rd100+-20480];
	fma.rn.f64 	%fd226, %fd224, %fd225, %fd223;
	ld.global.f64 	%fd227, [%rd101+-16384];
	ld.global.f64 	%fd228, [%rd100+-16384];
	fma.rn.f64 	%fd229, %fd227, %fd228, %fd226;
	ld.global.f64 	%fd230, [%rd101+-12288];
	ld.global.f64 	%fd231, [%rd100+-12288];
	fma.rn.f64 	%fd232, %fd230, %fd231, %fd229;
	ld.global.f64 	%fd233, [%rd101+-8192];
	ld.global.f64 	%fd234, [%rd100+-8192];
	fma.rn.f64 	%fd235, %fd233, %fd234, %fd232;
	ld.global.f64 	%fd236, [%rd101+-4096];
	ld.global.f64 	%fd237, [%rd100+-4096];
	fma.rn.f64 	%fd238, %fd236, %fd237, %fd235;
	ld.global.f64 	%fd239, [%rd101];
	ld.global.f64 	%fd240, [%rd100];
	fma.rn.f64 	%fd241, %fd239, %fd240, %fd238;
	ld.global.f64 	%fd242, [%rd101+4096];
	ld.global.f64 	%fd243, [%rd100+4096];
	fma.rn.f64 	%fd244, %fd242, %fd243, %fd241;
	ld.global.f64 	%fd245, [%rd101+8192];
	ld.global.f64 	%fd246, [%rd100+8192];
	fma.rn.f64 	%fd247, %fd245, %fd246, %fd244;
	ld.global.f64 	%fd248, [%rd101+12288];
	ld.global.f64 	%fd249, [%rd100+12288];
	fma.rn.f64 	%fd250, %fd248, %fd249, %fd247;
	ld.global.f64 	%fd251, [%rd101+16384];
	ld.global.f64 	%fd252, [%rd100+16384];
	fma.rn.f64 	%fd253, %fd251, %fd252, %fd250;
	ld.global.f64 	%fd254, [%rd101+20480];
	ld.global.f64 	%fd255, [%rd100+20480];
	fma.rn.f64 	%fd256, %fd254, %fd255, %fd253;
	ld.global.f64 	%fd257, [%rd101+24576];
	ld.global.f64 	%fd258, [%rd100+24576];
	fma.rn.f64 	%fd259, %fd257, %fd258, %fd256;
	ld.global.f64 	%fd260, [%rd101+28672];
	ld.global.f64 	%fd261, [%rd100+28672];
	fma.rn.f64 	%fd410, %fd260, %fd261, %fd259;
	add.s32 	%r245, %r245, 8192;
	add.s32 	%r243, %r243, 16;
	add.s64 	%rd101, %rd101, 65536;
	add.s64 	%rd100, %rd100, 65536;
	setp.ne.s32 	%p27, %r243, 0;
	@%p27 bra 	$L__BB7_9;
$L__BB7_10:
	setp.eq.s32 	%p28, %r6, 0;
	@%p28 bra 	$L__BB7_19;
	and.b32  	%r13, %r5, 7;
	setp.lt.u32 	%p29, %r6, 8;
	@%p29 bra 	$L__BB7_13;
	mul.wide.s32 	%rd71, %r245, 8;
	add.s64 	%rd72, %rd2, %rd71;
	add.s64 	%rd73, %rd3, %rd71;
	ld.global.f64 	%fd263, [%rd72];
	ld.global.f64 	%fd264, [%rd73];
	fma.rn.f64 	%fd265, %fd263, %fd264, %fd410;
	ld.global.f64 	%fd266, [%rd72+4096];
	ld.global.f64 	%fd267, [%rd73+4096];
	fma.rn.f64 	%fd268, %fd266, %fd267, %fd265;
	ld.global.f64 	%fd269, [%rd72+8192];
	ld.global.f64 	%fd270, [%rd73+8192];
	fma.rn.f64 	%fd271, %fd269, %fd270, %fd268;
	ld.global.f64 	%fd272, [%rd72+12288];
	ld.global.f64 	%fd273, [%rd73+12288];
	fma.rn.f64 	%fd274, %fd272, %fd273, %fd271;
	ld.global.f64 	%fd275, [%rd72+16384];
	ld.global.f64 	%fd276, [%rd73+16384];
	fma.rn.f64 	%fd277, %fd275, %fd276, %fd274;
	ld.global.f64 	%fd278, [%rd72+20480];
	ld.global.f64 	%fd279, [%rd73+20480];
	fma.rn.f64 	%fd280, %fd278, %fd279, %fd277;
	ld.global.f64 	%fd281, [%rd72+24576];
	ld.global.f64 	%fd282, [%rd73+24576];
	fma.rn.f64 	%fd283, %fd281, %fd282, %fd280;
	ld.global.f64 	%fd284, [%rd72+28672];
	ld.global.f64 	%fd285, [%rd73+28672];
	fma.rn.f64 	%fd410, %fd284, %fd285, %fd283;
	add.s32 	%r245, %r245, 4096;
$L__BB7_13:
	setp.eq.s32 	%p30, %r13, 0;
	@%p30 bra 	$L__BB7_19;
	and.b32  	%r16, %r5, 3;
	setp.lt.u32 	%p31, %r13, 4;
	@%p31 bra 	$L__BB7_16;
	mul.wide.s32 	%rd74, %r245, 8;
	add.s64 	%rd75, %rd2, %rd74;
	add.s64 	%rd76, %rd3, %rd74;
	ld.global.f64 	%fd287, [%rd75];
	ld.global.f64 	%fd288, [%rd76];
	fma.rn.f64 	%fd289, %fd287, %fd288, %fd410;
	ld.global.f64 	%fd290, [%rd75+4096];
	ld.global.f64 	%fd291, [%rd76+4096];
	fma.rn.f64 	%fd292, %fd290, %fd291, %fd289;
	ld.global.f64 	%fd293, [%rd75+8192];
	ld.global.f64 	%fd294, [%rd76+8192];
	fma.rn.f64 	%fd295, %fd293, %fd294, %fd292;
	ld.global.f64 	%fd296, [%rd75+12288];
	ld.global.f64 	%fd297, [%rd76+12288];
	fma.rn.f64 	%fd410, %fd296, %fd297, %fd295;
	add.s32 	%r245, %r245, 2048;
$L__BB7_16:
	setp.eq.s32 	%p32, %r16, 0;
	@%p32 bra 	$L__BB7_19;
	neg.s32 	%r248, %r16;
$L__BB7_18:
	.pragma "nounroll";
	mul.wide.s32 	%rd77, %r245, 8;
	add.s64 	%rd78, %rd3, %rd77;
	add.s64 	%rd79, %rd2, %rd77;
	ld.global.f64 	%fd298, [%rd79];
	ld.global.f64 	%fd299, [%rd78];
	fma.rn.f64 	%fd410, %fd298, %fd299, %fd410;
	add.s32 	%r245, %r245, 512;
	add.s32 	%r248, %r248, 1;
	setp.ne.s32 	%p33, %r248, 0;
	@%p33 bra 	$L__BB7_18;
$L__BB7_19:
	setp.lt.u64 	%p34, %rd31, 512;
	@%p34 bra 	$L__BB7_24;
	// begin inline asm
	mov.u32 %r185, %laneid;
	// end inline asm
	mov.b64 	%rd90, %fd410;
	mov.b64 	{%r187, %r192}, %rd90;
	mov.b32 	%r193, 1;
	mov.b32 	%r234, 31;
	mov.b32 	%r235, -1;
	// begin inline asm
	shfl.sync.down.b32 %r186, %r187, %r193, %r234, %r235;
	// end inline asm
	// begin inline asm
	shfl.sync.down.b32 %r191, %r192, %r193, %r234, %r235;
	// end inline asm
	mov.b64 	%rd91, {%r186, %r191};
	mov.b64 	%fd358, %rd91;
	setp.gt.s32 	%p58, %r185, 30;
	add.f64 	%fd359, %fd410, %fd358;
	selp.f64 	%fd360, %fd410, %fd359, %p58;
	mov.b64 	%rd92, %fd360;
	mov.b64 	{%r197, %r202}, %rd92;
	mov.b32 	%r203, 2;
	// begin inline asm
	shfl.sync.down.b32 %r196, %r197, %r203, %r234, %r235;
	// end inline asm
	// begin inline asm
	shfl.sync.down.b32 %r201, %r202, %r203, %r234, %r235;
	// end inline asm
	mov.b64 	%rd93, {%r196, %r201};
	mov.b64 	%fd361, %rd93;
	setp.gt.s32 	%p59, %r185, 29;
	add.f64 	%fd362, %fd360, %fd361;
	selp.f64 	%fd363, %fd360, %fd362, %p59;
	mov.b64 	%rd94, %fd363;
	mov.b64 	{%r207, %r212}, %rd94;
	mov.b32 	%r213, 4;
	// begin inline asm
	shfl.sync.down.b32 %r206, %r207, %r213, %r234, %r235;
	// end inline asm
	// begin inline asm
	shfl.sync.down.b32 %r211, %r212, %r213, %r234, %r235;
	// end inline asm
	mov.b64 	%rd95, {%r206, %r211};
	mov.b64 	%fd364, %rd95;
	setp.gt.s32 	%p60, %r185, 27;
	add.f64 	%fd365, %fd363, %fd364;
	selp.f64 	%fd366, %fd363, %fd365, %p60;
	mov.b64 	%rd96, %fd366;
	mov.b64 	{%r217, %r222}, %rd96;
	mov.b32 	%r223, 8;
	// begin inline asm
	shfl.sync.down.b32 %r216, %r217, %r223, %r234, %r235;
	// end inline asm
	// begin inline asm
	shfl.sync.down.b32 %r221, %r222, %r223, %r234, %r235;
	// end inline asm
	mov.b64 	%rd97, {%r216, %r221};
	mov.b64 	%fd367, %rd97;
	setp.gt.s32 	%p61, %r185, 23;
	add.f64 	%fd368, %fd366, %fd367;
	selp.f64 	%fd369, %fd366, %fd368, %p61;
	mov.b64 	%rd98, %fd369;
	mov.b64 	{%r227, %r232}, %rd98;
	mov.b32 	%r233, 16;
	// begin inline asm
	shfl.sync.down.b32 %r226, %r227, %r233, %r234, %r235;
	// end inline asm
	// begin inline asm
	shfl.sync.down.b32 %r231, %r232, %r233, %r234, %r235;
	// end inline asm
	mov.b64 	%rd99, {%r226, %r231};
	mov.b64 	%fd370, %rd99;
	setp.gt.s32 	%p62, %r185, 15;
	add.f64 	%fd16, %fd369, %fd370;
	selp.f64 	%fd422, %fd369, %fd16, %p62;
	setp.ne.s32 	%p63, %r185, 0;
	@%p63 bra 	$L__BB7_22;
	shr.u32 	%r236, %r2, 2;
	and.b32  	%r237, %r236, 248;
	mov.u32 	%r238, _ZZN3cub18CUB_300001_SM_10006detail6reduce28DeviceReduceSingleTileKernelINS2_10policy_hubIdyN4cuda3std3__44plusIdEEE10Policy1000EN6thrust24THRUST_300001_SM_1000_NS18transform_iteratorINSD_12zip_functionINS7_10multipliesIdEEEENSD_12zip_iteratorINS7_5tupleIJNSD_6detail15normal_iteratorINSD_10device_ptrIdEEEESP_EEEEENSD_11use_defaultESS_EEPdyS9_ddNS7_10__identityEEEvT0_T1_T2_T3_T4_T6_E12temp_storage;
	add.s32 	%r239, %r238, %r237;
	st.shared.f64 	[%r239+16], %fd16;
$L__BB7_22:
	bar.sync 	0;
	setp.ne.s32 	%p64, %r2, 0;
	@%p64 bra 	$L__BB7_49;
	ld.shared.f64 	%fd371, [_ZZN3cub18CUB_300001_SM_10006detail6reduce28DeviceReduceSingleTileKernelINS2_10policy_hubIdyN4cuda3std3__44plusIdEEE10Policy1000EN6thrust24THRUST_300001_SM_1000_NS18transform_iteratorINSD_12zip_functionINS7_10multipliesIdEEEENSD_12zip_iteratorINS7_5tupleIJNSD_6detail15normal_iteratorINSD_10device_ptrIdEEEESP_EEEEENSD_11use_defaultESS_EEPdyS9_ddNS7_10__identityEEEvT0_T1_T2_T3_T4_T6_E12temp_storage+24];
	add.f64 	%fd372, %fd422, %fd371;
	ld.shared.f64 	%fd373, [_ZZN3cub18CUB_300001_SM_10006detail6reduce28DeviceReduceSingleTileKernelINS2_10policy_hubIdyN4cuda3std3__44plusIdEEE10Policy1000EN6thrust24THRUST_300001_SM_1000_NS18transform_iteratorINSD_12zip_functionINS7_10multipliesIdEEEENSD_12zip_iteratorINS7_5tupleIJNSD_6detail15normal_iteratorINSD_10device_ptrIdEEEESP_EEEEENSD_11use_defaultESS_EEPdyS9_ddNS7_10__identityEEEvT0_T1_T2_T3_T4_T6_E12temp_storage+32];
	add.f64 	%fd374, %fd372, %fd373;
	ld.shared.f64 	%fd375, [_ZZN3cub18CUB_300001_SM_10006detail6reduce28DeviceReduceSingleTileKernelINS2_10policy_hubIdyN4cuda3std3__44plusIdEEE10Policy1000EN6thrust24THRUST_300001_SM_1000_NS18transform_iteratorINSD_12zip_functionINS7_10multipliesIdEEEENSD_12zip_iteratorINS7_5tupleIJNSD_6detail15normal_iteratorINSD_10device_ptrIdEEEESP_EEEEENSD_11use_defaultESS_EEPdyS9_ddNS7_10__identityEEEvT0_T1_T2_T3_T4_T6_E12temp_storage+40];
	add.f64 	%fd376, %fd374, %fd375;
	ld.shared.f64 	%fd377, [_ZZN3cub18CUB_300001_SM_10006detail6reduce28DeviceReduceSingleTileKernelINS2_10policy_hubIdyN4cuda3std3__44plusIdEEE10Policy1000EN6thrust24THRUST_300001_SM_1000_NS18transform_iteratorINSD_12zip_functionINS7_10multipliesIdEEEENSD_12zip_iteratorINS7_5tupleIJNSD_6detail15normal_iteratorINSD_10device_ptrIdEEEESP_EEEEENSD_11use_defaultESS_EEPdyS9_ddNS7_10__identityEEEvT0_T1_T2_T3_T4_T6_E12temp_storage+48];
	add.f64 	%fd378, %fd376, %fd377;
	ld.shared.f64 	%fd379, [_ZZN3cub18CUB_300001_SM_10006detail6reduce28DeviceReduceSingleTileKernelINS2_10policy_hubIdyN4cuda3std3__44plusIdEEE10Policy1000EN6thrust24THRUST_300001_SM_1000_NS18transform_iteratorINSD_12zip_functionINS7_10multipliesIdEEEENSD_12zip_iteratorINS7_5tupleIJNSD_6detail15normal_iteratorINSD_10device_ptrIdEEEESP_EEEEENSD_11use_defaultESS_EEPdyS9_ddNS7_10__identityEEEvT0_T1_T2_T3_T4_T6_E12temp_storage+56];
	add.f64 	%fd380, %fd378, %fd379;
	ld.shared.f64 	%fd381, [_ZZN3cub18CUB_300001_SM_10006detail6reduce28DeviceReduceSingleTileKernelINS2_10policy_hubIdyN4cuda3std3__44plusIdEEE10Policy1000EN6thrust24THRUST_300001_SM_1000_NS18transform_iteratorINSD_12zip_functionINS7_10multipliesIdEEEENSD_12zip_iteratorINS7_5tupleIJNSD_6detail15normal_iteratorINSD_10device_ptrIdEEEESP_EEEEENSD_11use_defaultESS_EEPdyS9_ddNS7_10__identityEEEvT0_T1_T2_T3_T4_T6_E12temp_storage+64];
	add.f64 	%fd382, %fd380, %fd381;
	ld.shared.f64 	%fd383, [_ZZN3cub18CUB_300001_SM_10006detail6reduce28DeviceReduceSingleTileKernelINS2_10policy_hubIdyN4cuda3std3__44plusIdEEE10Policy1000EN6thrust24THRUST_300001_SM_1000_NS18transform_iteratorINSD_12zip_functionINS7_10multipliesIdEEEENSD_12zip_iteratorINS7_5tupleIJNSD_6detail15normal_iteratorINSD_10device_ptrIdEEEESP_EEEEENSD_11use_defaultESS_EEPdyS9_ddNS7_10__identityEEEvT0_T1_T2_T3_T4_T6_E12temp_storage+72];
	add.f64 	%fd384, %fd382, %fd383;
	ld.shared.f64 	%fd385, [_ZZN3cub18CUB_300001_SM_10006detail6reduce28DeviceReduceSingleTileKernelINS2_10policy_hubIdyN4cuda3std3__44plusIdEEE10Policy1000EN6thrust24THRUST_300001_SM_1000_NS18transform_iteratorINSD_12zip_functionINS7_10multipliesIdEEEENSD_12zip_iteratorINS7_5tupleIJNSD_6detail15normal_iteratorINSD_10device_ptrIdEEEESP_EEEEENSD_11use_defaultESS_EEPdyS9_ddNS7_10__identityEEEvT0_T1_T2_T3_T4_T6_E12temp_storage+80];
	add.f64 	%fd386, %fd384, %fd385;
	ld.shared.f64 	%fd387, [_ZZN3cub18CUB_300001_SM_10006detail6reduce28DeviceReduceSingleTileKernelINS2_10policy_hubIdyN4cuda3std3__44plusIdEEE10Policy1000EN6thrust24THRUST_300001_SM_1000_NS18transform_iteratorINSD_12zip_functionINS7_10multipliesIdEEEENSD_12zip_iteratorINS7_5tupleIJNSD_6detail15normal_iteratorINSD_10device_ptrIdEEEESP_EEEEENSD_11use_defaultESS_EEPdyS9_ddNS7_10__identityEEEvT0_T1_T2_T3_T4_T6_E12temp_storage+88];
	add.f64 	%fd388, %fd386, %fd387;
	ld.shared.f64 	%fd389, [_ZZN3cub18CUB_300001_SM_10006detail6reduce28DeviceReduceSingleTileKernelINS2_10policy_hubIdyN4cuda3std3__44plusIdEEE10Policy1000EN6thrust24THRUST_300001_SM_1000_NS18transform_iteratorINSD_12zip_functionINS7_10multipliesIdEEEENSD_12zip_iteratorINS7_5tupleIJNSD_6detail15normal_iteratorINSD_10device_ptrIdEEEESP_EEEEENSD_11use_defaultESS_EEPdyS9_ddNS7_10__identityEEEvT0_T1_T2_T3_T4_T6_E12temp_storage+96];
	add.f64 	%fd390, %fd388, %fd389;
	ld.shared.f64 	%fd391, [_ZZN3cub18CUB_300001_SM_10006detail6reduce28DeviceReduceSingleTileKernelINS2_10policy_hubIdyN4cuda3std3__44plusIdEEE10Policy1000EN6thrust24THRUST_300001_SM_1000_NS18transform_iteratorINSD_12zip_functionINS7_10multipliesIdEEEENSD_12zip_iteratorINS7_5tupleIJNSD_6detail15normal_iteratorINSD_10device_ptrIdEEEESP_EEEEENSD_11use_defaultESS_EEPdyS9_ddNS7_10__identityEEEvT0_T1_T2_T3_T4_T6_E12temp_storage+104];
	add.f64 	%fd392, %fd390, %fd391;
	ld.shared.f64 	%fd393, [_ZZN3cub18CUB_300001_SM_10006detail6reduce28DeviceReduceSingleTileKernelINS2_10policy_hubIdyN4cuda3std3__44plusIdEEE10Policy1000EN6thrust24THRUST_300001_SM_1000_NS18transform_iteratorINSD_12zip_functionINS7_10multipliesIdEEEENSD_12zip_iteratorINS7_5tupleIJNSD_6detail15normal_iteratorINSD_10device_ptrIdEEEESP_EEEEENSD_11use_defaultESS_EEPdyS9_ddNS7_10__identityEEEvT0_T1_T2_T3_T4_T6_E12temp_storage+112];
	add.f64 	%fd394, %fd392, %fd393;
	ld.shared.f64 	%fd395, [_ZZN3cub18CUB_300001_SM_10006detail6reduce28DeviceReduceSingleTileKernelINS2_10policy_hubIdyN4cuda3std3__44plusIdEEE10Policy1000EN6thrust24THRUST_300001_SM_1000_NS18transform_iteratorINSD_12zip_functionINS7_10multipliesIdEEEENSD_12zip_iteratorINS7_5tupleIJNSD_6detail15normal_iteratorINSD_10device_ptrIdEEEESP_EEEEENSD_11use_defaultESS_EEPdyS9_ddNS7_10__identityEEEvT0_T1_T2_T3_T4_T6_E12temp_storage+120];
	add.f64 	%fd396, %fd394, %fd395;
	ld.shared.f64 	%fd397, [_ZZN3cub18CUB_300001_SM_10006detail6reduce28DeviceReduceSingleTileKernelINS2_10policy_hubIdyN4cuda3std3__44plusIdEEE10Policy1000EN6thrust24THRUST_300001_SM_1000_NS18transform_iteratorINSD_12zip_functionINS7_10multipliesIdEEEENSD_12zip_iteratorINS7_5tupleIJNSD_6detail15normal_iteratorINSD_10device_ptrIdEEEESP_EEEEENSD_11use_defaultESS_EEPdyS9_ddNS7_10__identityEEEvT0_T1_T2_T3_T4_T6_E12temp_storage+128];
	add.f64 	%fd398, %fd396, %fd397;
	ld.shared.f64 	%fd399, [_ZZN3cub18CUB_300001_SM_10006detail6reduce28DeviceReduceSingleTileKernelINS2_10policy_hubIdyN4cuda3std3__44plusIdEEE10Policy1000EN6thrust24THRUST_300001_SM_1000_NS18transform_iteratorINSD_12zip_functionINS7_10multipliesIdEEEENSD_12zip_iteratorINS7_5tupleIJNSD_6detail15normal_iteratorINSD_10device_ptrIdEEEESP_EEEEENSD_11use_defaultESS_EEPdyS9_ddNS7_10__identityEEEvT0_T1_T2_T3_T4_T6_E12temp_storage+136];
	add.f64 	%fd422, %fd398, %fd399;
	bra.uni 	$L__BB7_49;
$L__BB7_24:
	// begin inline asm
	mov.u32 %r122, %laneid;
	// end inline asm
	and.b32  	%r173, %r2, 992;
	add.s32 	%r174, %r173, 32;
	setp.gt.u32 	%p35, %r174, %r1;
	not.b32 	%r175, %r173;
	add.s32 	%r176, %r1, %r175;
	selp.b32 	%r171, %r176, 31, %p35;
	mov.b64 	%rd80, %fd410;
	mov.b64 	{%r124, %r129}, %rd80;
	mov.b32 	%r130, 1;
	mov.b32 	%r172, -1;
	// begin inline asm
	shfl.sync.down.b32 %r123, %r124, %r130, %r171, %r172;
	// end inline asm
	// begin inline asm
	shfl.sync.down.b32 %r128, %r129, %r130, %r171, %r172;
	// end inline asm
	mov.b64 	%rd81, {%r123, %r128};
	mov.b64 	%fd300, %rd81;
	setp.lt.s32 	%p36, %r122, %r171;
	add.f64 	%fd301, %fd410, %fd300;
	selp.f64 	%fd302, %fd301, %fd410, %p36;
	mov.b64 	%rd82, %fd302;
	mov.b64 	{%r134, %r139}, %rd82;
	mov.b32 	%r140, 2;
	// begin inline asm
	shfl.sync.down.b32 %r133, %r134, %r140, %r171, %r172;
	// end inline asm
	// begin inline asm
	shfl.sync.down.b32 %r138, %r139, %r140, %r171, %r172;
	// end inline asm
	mov.b64 	%rd83, {%r133, %r138};
	mov.b64 	%fd303, %rd83;
	add.s32 	%r177, %r122, 2;
	setp.gt.s32 	%p37, %r177, %r171;
	add.f64 	%fd304, %fd302, %fd303;
	selp.f64 	%fd305, %fd302, %fd304, %p37;
	mov.b64 	%rd84, %fd305;
	mov.b64 	{%r144, %r149}, %rd84;
	mov.b32 	%r150, 4;
	// begin inline asm
	shfl.sync.down.b32 %r143, %r144, %r150, %r171, %r172;
	// end inline asm
	// begin inline asm
	shfl.sync.down.b32 %r148, %r149, %r150, %r171, %r172;
	// end inline asm
	mov.b64 	%rd85, {%r143, %r148};
	mov.b64 	%fd306, %rd85;
	add.s32 	%r178, %r122, 4;
	setp.gt.s32 	%p38, %r178, %r171;
	add.f64 	%fd307, %fd305, %fd306;
	selp.f64 	%fd308, %fd305, %fd307, %p38;
	mov.b64 	%rd86, %fd308;
	mov.b64 	{%r154, %r159}, %rd86;
	mov.b32 	%r160, 8;
	// begin inline asm
	shfl.sync.down.b32 %r153, %r154, %r160, %r171, %r172;
	// end inline asm
	// begin inline asm
	shfl.sync.down.b32 %r158, %r159, %r160, %r171, %r172;
	// end inline asm
	mov.b64 	%rd87, {%r153, %r158};
	mov.b64 	%fd309, %rd87;
	add.s32 	%r179, %r122, 8;
	setp.gt.s32 	%p39, %r179, %r171;
	add.f64 	%fd310, %fd308, %fd309;
	selp.f64 	%fd311, %fd308, %fd310, %p39;
	mov.b64 	%rd88, %fd311;
	mov.b64 	{%r164, %r169}, %rd88;
	mov.b32 	%r170, 16;
	// begin inline asm
	shfl.sync.down.b32 %r163, %r164, %r170, %r171, %r172;
	// end inline asm
	// begin inline asm
	shfl.sync.down.b32 %r168, %r169, %r170, %r171, %r172;
	// end inline asm
	mov.b64 	%rd89, {%r163, %r168};
	mov.b64 	%fd312, %rd89;
	add.s32 	%r180, %r122, 16;
	setp.gt.s32 	%p40, %r180, %r171;
	add.f64 	%fd313, %fd311, %fd312;
	selp.f64 	%fd422, %fd311, %fd313, %p40;
	setp.ne.s32 	%p41, %r122, 0;
	@%p41 bra 	$L__BB7_26;
	shr.u32 	%r181, %r2, 2;
	and.b32  	%r182, %r181, 248;
	mov.u32 	%r183, _ZZN3cub18CUB_300001_SM_10006detail6reduce28DeviceReduceSingleTileKernelINS2_10policy_hubIdyN4cuda3std3__44plusIdEEE10Policy1000EN6thrust24THRUST_300001_SM_1000_NS18transform_iteratorINSD_12zip_functionINS7_10multipliesIdEEEENSD_12zip_iteratorINS7_5tupleIJNSD_6detail15normal_iteratorINSD_10device_ptrIdEEEESP_EEEEENSD_11use_defaultESS_EEPdyS9_ddNS7_10__identityEEEvT0_T1_T2_T3_T4_T6_E12temp_storage;
	add.s32 	%r184, %r183, %r182;
	st.shared.f64 	[%r184+16], %fd422;
$L__BB7_26:
	bar.sync 	0;
	setp.ne.s32 	%p42, %r2, 0;
	@%p42 bra 	$L__BB7_49;
	setp.gt.u64 	%p43, %rd31, 32;
	ld.shared.f64 	%fd314, [_ZZN3cub18CUB_300001_SM_10006detail6reduce28DeviceReduceSingleTileKernelINS2_10policy_hubIdyN4cuda3std3__44plusIdEEE10Policy1000EN6thrust24THRUST_300001_SM_1000_NS18transform_iteratorINSD_12zip_functionINS7_10multipliesIdEEEENSD_12zip_iteratorINS7_5tupleIJNSD_6detail15normal_iteratorINSD_10device_ptrIdEEEESP_EEEEENSD_11use_defaultESS_EEPdyS9_ddNS7_10__identityEEEvT0_T1_T2_T3_T4_T6_E12temp_storage+24];
	add.f64 	%fd315, %fd422, %fd314;
	selp.f64 	%fd316, %fd315, %fd422, %p43;
	setp.gt.u64 	%p44, %rd31, 64;
	ld.shared.f64 	%fd317, [_ZZN3cub18CUB_300001_SM_10006detail6reduce28DeviceReduceSingleTileKernelINS2_10policy_hubIdyN4cuda3std3__44plusIdEEE10Policy1000EN6thrust24THRUST_300001_SM_1000_NS18transform_iteratorINSD_12zip_functionINS7_10multipliesIdEEEENSD_12zip_iteratorINS7_5tupleIJNSD_6detail15normal_iteratorINSD_10device_ptrIdEEEESP_EEEEENSD_11use_defaultESS_EEPdyS9_ddNS7_10__identityEEEvT0_T1_T2_T3_T4_T6_E12temp_storage+32];
	add.f64 	%fd318, %fd317, %fd316;
	selp.f64 	%fd319, %fd318, %fd316, %p44;
	setp.gt.u64 	%p45, %rd31, 96;
	ld.shared.f64 	%fd320, [_ZZN3cub18CUB_300001_SM_10006detail6reduce28DeviceReduceSingleTileKernelINS2_10policy_hubIdyN4cuda3std3__44plusIdEEE10Policy1000EN6thrust24THRUST_300001_SM_1000_NS18transform_iteratorINSD_12zip_functionINS7_10multipliesIdEEEENSD_12zip_iteratorINS7_5tupleIJNSD_6detail15normal_iteratorINSD_10device_ptrIdEEEESP_EEEEENSD_11use_defaultESS_EEPdyS9_ddNS7_10__identityEEEvT0_T1_T2_T3_T4_T6_E12temp_storage+40];
	add.f64 	%fd321, %fd320, %fd319;
	selp.f64 	%fd322, %fd321, %fd319, %p45;
	setp.gt.u64 	%p46, %rd31, 128;
	ld.shared.f64 	%fd323, [_ZZN3cub18CUB_300001_SM_10006detail6reduce28DeviceReduceSingleTileKernelINS2_10policy_hubIdyN4cuda3std3__44plusIdEEE10Policy1000EN6thrust24THRUST_300001_SM_1000_NS18transform_iteratorINSD_12zip_functionINS7_10multipliesIdEEEENSD_12zip_iteratorINS7_5tupleIJNSD_6detail15normal_iteratorINSD_10device_ptrIdEEEESP_EEEEENSD_11use_defaultESS_EEPdyS9_ddNS7_10__identityEEEvT0_T1_T2_T3_T4_T6_E12temp_storage+48];
	add.f64 	%fd324, %fd323, %fd322;
	selp.f64 	%fd325, %fd324, %fd322, %p46;
	setp.gt.u64 	%p47, %rd31, 160;
	ld.shared.f64 	%fd326, [_ZZN3cub18CUB_300001_SM_10006detail6reduce28DeviceReduceSingleTileKernelINS2_10policy_hubIdyN4cuda3std3__44plusIdEEE10Policy1000EN6thrust24THRUST_300001_SM_1000_NS18transform_iteratorINSD_12zip_functionINS7_10multipliesIdEEEENSD_12zip_iteratorINS7_5tupleIJNSD_6detail15normal_iteratorINSD_10device_ptrIdEEEESP_EEEEENSD_11use_defaultESS_EEPdyS9_ddNS7_10__identityEEEvT0_T1_T2_T3_T4_T6_E12temp_storage+56];
	add.f64 	%fd327, %fd326, %fd325;
	selp.f64 	%fd328, %fd327, %fd325, %p47;
	setp.gt.u64 	%p48, %rd31, 192;
	ld.shared.f64 	%fd329, [_ZZN3cub18CUB_300001_SM_10006detail6reduce28DeviceReduceSingleTileKernelINS2_10policy_hubIdyN4cuda3std3__44plusIdEEE10Policy1000EN6thrust24THRUST_300001_SM_1000_NS18transform_iteratorINSD_12zip_functionINS7_10multipliesIdEEEENSD_12zip_iteratorINS7_5tupleIJNSD_6detail15normal_iteratorINSD_10device_ptrIdEEEESP_EEEEENSD_11use_defaultESS_EEPdyS9_ddNS7_10__identityEEEvT0_T1_T2_T3_T4_T6_E12temp_storage+64];
	add.f64 	%fd330, %fd329, %fd328;
	selp.f64 	%fd331, %fd330, %fd328, %p48;
	setp.gt.u64 	%p49, %rd31, 224;
	ld.shared.f64 	%fd332, [_ZZN3cub18CUB_300001_SM_10006detail6reduce28DeviceReduceSingleTileKernelINS2_10policy_hubIdyN4cuda3std3__44plusIdEEE10Policy1000EN6thrust24THRUST_300001_SM_1000_NS18transform_iteratorINSD_12zip_functionINS7_10multipliesIdEEEENSD_12zip_iteratorINS7_5tupleIJNSD_6detail15normal_iteratorINSD_10device_ptrIdEEEESP_EEEEENSD_11use_defaultESS_EEPdyS9_ddNS7_10__identityEEEvT0_T1_T2_T3_T4_T6_E12temp_storage+72];
	add.f64 	%fd333, %fd332, %fd331;
	selp.f64 	%fd334, %fd333, %fd331, %p49;
	setp.gt.u64 	%p50, %rd31, 256;
	ld.shared.f64 	%fd335, [_ZZN3cub18CUB_300001_SM_10006detail6reduce28DeviceReduceSingleTileKernelINS2_10policy_hubIdyN4cuda3std3__44plusIdEEE10Policy1000EN6thrust24THRUST_300001_SM_1000_NS18transform_iteratorINSD_12zip_functionINS7_10multipliesIdEEEENSD_12zip_iteratorINS7_5tupleIJNSD_6detail15normal_iteratorINSD_10device_ptrIdEEEESP_EEEEENSD_11use_defaultESS_EEPdyS9_ddNS7_10__identityEEEvT0_T1_T2_T3_T4_T6_E12temp_storage+80];
	add.f64 	%fd336, %fd335, %fd334;
	selp.f64 	%fd337, %fd336, %fd334, %p50;
	setp.gt.u64 	%p51, %rd31, 288;
	ld.shared.f64 	%fd338, [_ZZN3cub18CUB_300001_SM_10006detail6reduce28DeviceReduceSingleTileKernelINS2_10policy_hubIdyN4cuda3std3__44plusIdEEE10Policy1000EN6thrust24THRUST_300001_SM_1000_NS18transform_iteratorINSD_12zip_functionINS7_10multipliesIdEEEENSD_12zip_iteratorINS7_5tupleIJNSD_6detail15normal_iteratorINSD_10device_ptrIdEEEESP_EEEEENSD_11use_defaultESS_EEPdyS9_ddNS7_10__identityEEEvT0_T1_T2_T3_T4_T6_E12temp_storage+88];
	add.f64 	%fd339, %fd338, %fd337;
	selp.f64 	%fd340, %fd339, %fd337, %p51;
	setp.gt.u64 	%p52, %rd31, 320;
	ld.shared.f64 	%fd341, [_ZZN3cub18CUB_300001_SM_10006detail6reduce28DeviceReduceSingleTileKernelINS2_10policy_hubIdyN4cuda3std3__44plusIdEEE10Policy1000EN6thrust24THRUST_300001_SM_1000_NS18transform_iteratorINSD_12zip_functionINS7_10multipliesIdEEEENSD_12zip_iteratorINS7_5tupleIJNSD_6detail15normal_iteratorINSD_10device_ptrIdEEEESP_EEEEENSD_11use_defaultESS_EEPdyS9_ddNS7_10__identityEEEvT0_T1_T2_T3_T4_T6_E12temp_storage+96];
	add.f64 	%fd342, %fd341, %fd340;
	selp.f64 	%fd343, %fd342, %fd340, %p52;
	setp.gt.u64 	%p53, %rd31, 352;
	ld.shared.f64 	%fd344, [_ZZN3cub18CUB_300001_SM_10006detail6reduce28DeviceReduceSingleTileKernelINS2_10policy_hubIdyN4cuda3std3__44plusIdEEE10Policy1000EN6thrust24THRUST_300001_SM_1000_NS18transform_iteratorINSD_12zip_functionINS7_10multipliesIdEEEENSD_12zip_iteratorINS7_5tupleIJNSD_6detail15normal_iteratorINSD_10device_ptrIdEEEESP_EEEEENSD_11use_defaultESS_EEPdyS9_ddNS7_10__identityEEEvT0_T1_T2_T3_T4_T6_E12temp_storage+104];
	add.f64 	%fd345, %fd344, %fd343;
	selp.f64 	%fd346, %fd345, %fd343, %p53;
	setp.gt.u64 	%p54, %rd31, 384;
	ld.shared.f64 	%fd347, [_ZZN3cub18CUB_300001_SM_10006detail6reduce28DeviceReduceSingleTileKernelINS2_10policy_hubIdyN4cuda3std3__44plusIdEEE10Policy1000EN6thrust24THRUST_300001_SM_1000_NS18transform_iteratorINSD_12zip_functionINS7_10multipliesIdEEEENSD_12zip_iteratorINS7_5tupleIJNSD_6detail15normal_iteratorINSD_10device_ptrIdEEEESP_EEEEENSD_11use_defaultESS_EEPdyS9_ddNS7_10__identityEEEvT0_T1_T2_T3_T4_T6_E12temp_storage+112];
	add.f64 	%fd348, %fd347, %fd346;
	selp.f64 	%fd349, %fd348, %fd346, %p54;
	setp.gt.u64 	%p55, %rd31, 416;
	ld.shared.f64 	%fd350, [_ZZN3cub18CUB_300001_SM_10006detail6reduce28DeviceReduceSingleTileKernelINS2_10policy_hubIdyN4cuda3std3__44plusIdEEE10Policy1000EN6thrust24THRUST_300001_SM_1000_NS18transform_iteratorINSD_12zip_functionINS7_10multipliesIdEEEENSD_12zip_iteratorINS7_5tupleIJNSD_6detail15normal_iteratorINSD_10device_ptrIdEEEESP_EEEEENSD_11use_defaultESS_EEPdyS9_ddNS7_10__identityEEEvT0_T1_T2_T3_T4_T6_E12temp_storage+120];
	add.f64 	%fd351, %fd350, %fd349;
	selp.f64 	%fd352, %fd351, %fd349, %p55;
	setp.gt.u64 	%p56, %rd31, 448;
	ld.shared.f64 	%fd353, [_ZZN3cub18CUB_300001_SM_10006detail6reduce28DeviceReduceSingleTileKernelINS2_10policy_hubIdyN4cuda3std3__44plusIdEEE10Policy1000EN6thrust24THRUST_300001_SM_1000_NS18transform_iteratorINSD_12zip_functionINS7_10multipliesIdEEEENSD_12zip_iteratorINS7_5tupleIJNSD_6detail15normal_iteratorINSD_10device_ptrIdEEEESP_EEEEENSD_11use_defaultESS_EEPdyS9_ddNS7_10__identityEEEvT0_T1_T2_T3_T4_T6_E12temp_storage+128];
	add.f64 	%fd354, %fd353, %fd352;
	selp.f64 	%fd355, %fd354, %fd352, %p56;
	setp.gt.u64 	%p57, %rd31, 480;
	ld.shared.f64 	%fd356, [_ZZN3cub18CUB_300001_SM_10006detail6reduce28DeviceReduceSingleTileKernelINS2_10policy_hubIdyN4cuda3std3__44plusIdEEE10Policy1000EN6thrust24THRUST_300001_SM_1000_NS18transform_iteratorINSD_12zip_functionINS7_10multipliesIdEEEENSD_12zip_iteratorINS7_5tupleIJNSD_6detail15normal_iteratorINSD_10device_ptrIdEEEESP_EEEEENSD_11use_defaultESS_EEPdyS9_ddNS7_10__identityEEEvT0_T1_T2_T3_T4_T6_E12temp_storage+136];
	add.f64 	%fd357, %fd356, %fd355;
	selp.f64 	%fd422, %fd357, %fd355, %p57;
	bra.uni 	$L__BB7_49;
$L__BB7_28:
	mov.u32 	%r24, %tid.x;
	cvt.u64.u32 	%rd10, %r24;
	mul.wide.u32 	%rd34, %r24, 8;
	add.s64 	%rd11, %rd2, %rd34;
	add.s64 	%rd12, %rd3, %rd34;
	ld.global.f64 	%fd43, [%rd11];
	ld.global.f64 	%fd44, [%rd12];
	ld.global.f64 	%fd45, [%rd11+4096];
	ld.global.f64 	%fd46, [%rd12+4096];
	mul.f64 	%fd47, %fd45, %fd46;
	ld.global.f64 	%fd48, [%rd11+8192];
	ld.global.f64 	%fd49, [%rd12+8192];
	ld.global.f64 	%fd50, [%rd11+12288];
	ld.global.f64 	%fd51, [%rd12+12288];
	ld.global.f64 	%fd52, [%rd11+16384];
	ld.global.f64 	%fd53, [%rd12+16384];
	ld.global.f64 	%fd54, [%rd11+20480];
	ld.global.f64 	%fd55, [%rd12+20480];
	ld.global.f64 	%fd56, [%rd11+24576];
	ld.global.f64 	%fd57, [%rd12+24576];
	fma.rn.f64 	%fd58, %fd43, %fd44, %fd47;
	fma.rn.f64 	%fd59, %fd48, %fd49, %fd58;
	fma.rn.f64 	%fd60, %fd50, %fd51, %fd59;
	fma.rn.f64 	%fd61, %fd52, %fd53, %fd60;
	fma.rn.f64 	%fd62, %fd54, %fd55, %fd61;
	fma.rn.f64 	%fd421, %fd56, %fd57, %fd62;
	add.s64 	%rd13, %rd31, -3584;
	setp.lt.u64 	%p3, %rd13, 3584;
	mov.b64 	%rd103, 3584;
	@%p3 bra 	$L__BB7_32;
	mov.b64 	%rd103, 3584;
$L__BB7_30:
	shl.b64 	%rd36, %rd103, 3;
	add.s64 	%rd37, %rd11, %rd36;
	add.s64 	%rd38, %rd12, %rd36;
	ld.global.f64 	%fd63, [%rd37];
	ld.global.f64 	%fd64, [%rd38];
	ld.global.f64 	%fd65, [%rd37+4096];
	ld.global.f64 	%fd66, [%rd38+4096];
	ld.global.f64 	%fd67, [%rd37+8192];
	ld.global.f64 	%fd68, [%rd38+8192];
	ld.global.f64 	%fd69, [%rd37+12288];
	ld.global.f64 	%fd70, [%rd38+12288];
	ld.global.f64 	%fd71, [%rd37+16384];
	ld.global.f64 	%fd72, [%rd38+16384];
	ld.global.f64 	%fd73, [%rd37+20480];
	ld.global.f64 	%fd74, [%rd38+20480];
	ld.global.f64 	%fd75, [%rd37+24576];
	ld.global.f64 	%fd76, [%rd38+24576];
	fma.rn.f64 	%fd77, %fd63, %fd64, %fd421;
	fma.rn.f64 	%fd78, %fd65, %fd66, %fd77;
	fma.rn.f64 	%fd79, %fd67, %fd68, %fd78;
	fma.rn.f64 	%fd80, %fd69, %fd70, %fd79;
	fma.rn.f64 	%fd81, %fd71, %fd72, %fd80;
	fma.rn.f64 	%fd82, %fd73, %fd74, %fd81;
	fma.rn.f64 	%fd421, %fd75, %fd76, %fd82;
	sub.s64 	%rd39, %rd31, %rd103;
	setp.lt.u64 	%p4, %rd39, 3584;
	@%p4 bra 	$L__BB7_45;
	add.s64 	%rd103, %rd103, 3584;
	setp.le.u64 	%p5, %rd103, %rd13;
	@%p5 bra 	$L__BB7_30;
$L__BB7_32:
	setp.le.u64 	%p6, %rd31, %rd103;
	cvt.u32.u64 	%r52, %rd103;
	cvt.u32.u64 	%r53, %rd31;
	sub.s32 	%r54, %r53, %r52;
	setp.ge.s32 	%p7, %r24, %r54;
	or.pred  	%p8, %p6, %p7;
	@%p8 bra 	$L__BB7_45;
	not.b32 	%r57, %r24;
	add.s32 	%r58, %r57, %r53;
	sub.s32 	%r60, %r58, %r52;
	shr.u32 	%r61, %r60, 9;
	add.s32 	%r25, %r61, 1;
	and.b32  	%r26, %r25, 15;
	setp.lt.u32 	%p9, %r60, 7680;
	mov.u32 	%r252, %r24;
	@%p9 bra 	$L__BB7_36;
	and.b32  	%r62, %r25, 16777200;
	neg.s32 	%r250, %r62;
	add.s64 	%rd40, %rd103, %rd10;
	shl.b64 	%rd41, %rd40, 3;
	add.s64 	%rd42, %rd41, 32768;
	add.s64 	%rd105, %rd2, %rd42;
	add.s64 	%rd104, %rd3, %rd42;
	mov.u32 	%r252, %r24;
$L__BB7_35:
	.pragma "nounroll";
	ld.global.f64 	%fd84, [%rd105+-32768];
	ld.global.f64 	%fd85, [%rd104+-32768];
	fma.rn.f64 	%fd86, %fd84, %fd85, %fd421;
	ld.global.f64 	%fd87, [%rd105+-28672];
	ld.global.f64 	%fd88, [%rd104+-28672];
	fma.rn.f64 	%fd89, %fd87, %fd88, %fd86;
	ld.global.f64 	%fd90, [%rd105+-24576];
	ld.global.f64 	%fd91, [%rd104+-24576];
	fma.rn.f64 	%fd92, %fd90, %fd91, %fd89;
	ld.global.f64 	%fd93, [%rd105+-20480];
	ld.global.f64 	%fd94, [%rd104+-20480];
	fma.rn.f64 	%fd95, %fd93, %fd94, %fd92;
	ld.global.f64 	%fd96, [%rd105+-16384];
	ld.global.f64 	%fd97, [%rd104+-16384];
	fma.rn.f64 	%fd98, %fd96, %fd97, %fd95;
	ld.global.f64 	%fd99, [%rd105+-12288];
	ld.global.f64 	%fd100, [%rd104+-12288];
	fma.rn.f64 	%fd101, %fd99, %fd100, %fd98;
	ld.global.f64 	%fd102, [%rd105+-8192];
	ld.global.f64 	%fd103, [%rd104+-8192];
	fma.rn.f64 	%fd104, %fd102, %fd103, %fd101;
	ld.global.f64 	%fd105, [%rd105+-4096];
	ld.global.f64 	%fd106, [%rd104+-4096];
	fma.rn.f64 	%fd107, %fd105, %fd106, %fd104;
	ld.global.f64 	%fd108, [%rd105];
	ld.global.f64 	%fd109, [%rd104];
	fma.rn.f64 	%fd110, %fd108, %fd109, %fd107;
	ld.global.f64 	%fd111, [%rd105+4096];
	ld.global.f64 	%fd112, [%rd104+4096];
	fma.rn.f64 	%fd113, %fd111, %fd112, %fd110;
	ld.global.f64 	%fd114, [%rd105+8192];
	ld.global.f64 	%fd115, [%rd104+8192];
	fma.rn.f64 	%fd116, %fd114, %fd115, %fd113;
	ld.global.f64 	%fd117, [%rd105+12288];
	ld.global.f64 	%fd118, [%rd104+12288];
	fma.rn.f64 	%fd119, %fd117, %fd118, %fd116;
	ld.global.f64 	%fd120, [%rd105+16384];
	ld.global.f64 	%fd121, [%rd104+16384];
	fma.rn.f64 	%fd122, %fd120, %fd121, %fd119;
	ld.global.f64 	%fd123, [%rd105+20480];
	ld.global.f64 	%fd124, [%rd104+20480];
	fma.rn.f64 	%fd125, %fd123, %fd124, %fd122;
	ld.global.f64 	%fd126, [%rd105+24576];
	ld.global.f64 	%fd127, [%rd104+24576];
	fma.rn.f64 	%fd128, %fd126, %fd127, %fd125;
	ld.global.f64 	%fd129, [%rd105+28672];
	ld.global.f64 	%fd130, [%rd104+28672];
	fma.rn.f64 	%fd421, %fd129, %fd130, %fd128;
	add.s32 	%r252, %r252, 8192;
	add.s32 	%r250, %r250, 16;
	add.s64 	%rd105, %rd105, 65536;
	add.s64 	%rd104, %rd104, 65536;
	setp.ne.s32 	%p10, %r250, 0;
	@%p10 bra 	$L__BB7_35;
$L__BB7_36:
	setp.eq.s32 	%p11, %r26, 0;
	@%p11 bra 	$L__BB7_45;
	and.b32  	%r33, %r25, 7;
	setp.lt.u32 	%p12, %r26, 8;
	@%p12 bra 	$L__BB7_39;
	cvt.u64.u32 	%rd43, %r252;
	add.s64 	%rd44, %rd103, %rd43;
	shl.b64 	%rd45, %rd44, 3;
	add.s64 	%rd46, %rd2, %rd45;
	add.s64 	%rd47, %rd3, %rd45;
	ld.global.f64 	%fd132, [%rd46];
	ld.global.f64 	%fd133, [%rd47];
	fma.rn.f64 	%fd134, %fd132, %fd133, %fd421;
	ld.global.f64 	%fd135, [%rd46+4096];
	ld.global.f64 	%fd136, [%rd47+4096];
	fma.rn.f64 	%fd137, %fd135, %fd136, %fd134;
	ld.global.f64 	%fd138, [%rd46+8192];
	ld.global.f64 	%fd139, [%rd47+8192];
	fma.rn.f64 	%fd140, %fd138, %fd139, %fd137;
	ld.global.f64 	%fd141, [%rd46+12288];
	ld.global.f64 	%fd142, [%rd47+12288];
	fma.rn.f64 	%fd143, %fd141, %fd142, %fd140;
	ld.global.f64 	%fd144, [%rd46+16384];
	ld.global.f64 	%fd145, [%rd47+16384];
	fma.rn.f64 	%fd146, %fd144, %fd145, %fd143;
	ld.global.f64 	%fd147, [%rd46+20480];
	ld.global.f64 	%fd148, [%rd47+20480];
	fma.rn.f64 	%fd149, %fd147, %fd148, %fd146;
	ld.global.f64 	%fd150, [%rd46+24576];
	ld.global.f64 	%fd151, [%rd47+24576];
	fma.rn.f64 	%fd152, %fd150, %fd151, %fd149;
	ld.global.f64 	%fd153, [%rd46+28672];
	ld.global.f64 	%fd154, [%rd47+28672];
	fma.rn.f64 	%fd421, %fd153, %fd154, %fd152;
	add.s32 	%r252, %r252, 4096;
$L__BB7_39:
	setp.eq.s32 	%p13, %r33, 0;
	@%p13 bra 	$L__BB7_45;
	and.b32  	%r36, %r25, 3;
	setp.lt.u32 	%p14, %r33, 4;
	@%p14 bra 	$L__BB7_42;
	cvt.u64.u32 	%rd48, %r252;
	add.s64 	%rd49, %rd103, %rd48;
	shl.b64 	%rd50, %rd49, 3;
	add.s64 	%rd51, %rd2, %rd50;
	add.s64 	%rd52, %rd3, %rd50;
	ld.global.f64 	%fd156, [%rd51];
	ld.global.f64 	%fd157, [%rd52];
	fma.rn.f64 	%fd158, %fd156, %fd157, %fd421;
	ld.global.f64 	%fd159, [%rd51+4096];
	ld.global.f64 	%fd160, [%rd52+4096];
	fma.rn.f64 	%fd161, %fd159, %fd160, %fd158;
	ld.global.f64 	%fd162, [%rd51+8192];
	ld.global.f64 	%fd163, [%rd52+8192];
	fma.rn.f64 	%fd164, %fd162, %fd163, %fd161;
	ld.global.f64 	%fd165, [%rd51+12288];
	ld.global.f64 	%fd166, [%rd52+12288];
	fma.rn.f64 	%fd421, %fd165, %fd166, %fd164;
	add.s32 	%r252, %r252, 2048;
$L__BB7_42:
	setp.eq.s32 	%p15, %r36, 0;
	@%p15 bra 	$L__BB7_45;
	cvt.u64.u32 	%rd53, %r252;
	add.s64 	%rd54, %rd103, %rd53;
	shl.b64 	%rd55, %rd54, 3;
	add.s64 	%rd107, %rd3, %rd55;
	add.s64 	%rd106, %rd2, %rd55;
	neg.s32 	%r255, %r36;
$L__BB7_44:
	.pragma "nounroll";
	ld.global.f64 	%fd167, [%rd106];
	ld.global.f64 	%fd168, [%rd107];
	fma.rn.f64 	%fd421, %fd167, %fd168, %fd421;
	add.s64 	%rd107, %rd107, 4096;
	add.s64 	%rd106, %rd106, 4096;
	add.s32 	%r255, %r255, 1;
	setp.ne.s32 	%p16, %r255, 0;
	@%p16 bra 	$L__BB7_44;
$L__BB7_45:
	// begin inline asm
	mov.u32 %r63, %laneid;
	// end inline asm
	mov.b64 	%rd56, %fd421;
	mov.b64 	{%r65, %r70}, %rd56;
	mov.b32 	%r71, 1;
	mov.b32 	%r112, 31;
	mov.b32 	%r113, -1;
	// begin inline asm
	shfl.sync.down.b32 %r64, %r65, %r71, %r112, %r113;
	// end inline asm
	// begin inline asm
	shfl.sync.down.b32 %r69, %r70, %r71, %r112, %r113;
	// end inline asm
	mov.b64 	%rd57, {%r64, %r69};
	mov.b64 	%fd169, %rd57;
	setp.gt.s32 	%p17, %r63, 30;
	add.f64 	%fd170, %fd421, %fd169;
	selp.f64 	%fd171, %fd421, %fd170, %p17;
	mov.b64 	%rd58, %fd171;
	mov.b64 	{%r75, %r80}, %rd58;
	mov.b32 	%r81, 2;
	// begin inline asm
	shfl.sync.down.b32 %r74, %r75, %r81, %r112, %r113;
	// end inline asm
	// begin inline asm
	shfl.sync.down.b32 %r79, %r80, %r81, %r112, %r113;
	// end inline asm
	mov.b64 	%rd59, {%r74, %r79};
	mov.b64 	%fd172, %rd59;
	setp.gt.s32 	%p18, %r63, 29;
	add.f64 	%fd173, %fd171, %fd172;
	selp.f64 	%fd174, %fd171, %fd173, %p18;
	mov.b64 	%rd60, %fd174;
	mov.b64 	{%r85, %r90}, %rd60;
	mov.b32 	%r91, 4;
	// begin inline asm
	shfl.sync.down.b32 %r84, %r85, %r91, %r112, %r113;
	// end inline asm
	// begin inline asm
	shfl.sync.down.b32 %r89, %r90, %r91, %r112, %r113;
	// end inline asm
	mov.b64 	%rd61, {%r84, %r89};
	mov.b64 	%fd175, %rd61;
	setp.gt.s32 	%p19, %r63, 27;
	add.f64 	%fd176, %fd174, %fd175;
	selp.f64 	%fd177, %fd174, %fd176, %p19;
	mov.b64 	%rd62, %fd177;
	mov.b64 	{%r95, %r100}, %rd62;
	mov.b32 	%r101, 8;
	// begin inline asm
	shfl.sync.down.b32 %r94, %r95, %r101, %r112, %r113;
	// end inline asm
	// begin inline asm
	shfl.sync.down.b32 %r99, %r100, %r101, %r112, %r113;
	// end inline asm
	mov.b64 	%rd63, {%r94, %r99};
	mov.b64 	%fd178, %rd63;
	setp.gt.s32 	%p20, %r63, 23;
	add.f64 	%fd179, %fd177, %fd178;
	selp.f64 	%fd180, %fd177, %fd179, %p20;
	mov.b64 	%rd64, %fd180;
	mov.b64 	{%r105, %r110}, %rd64;
	mov.b32 	%r111, 16;
	// begin inline asm
	shfl.sync.down.b32 %r104, %r105, %r111, %r112, %r113;
	// end inline asm
	// begin inline asm
	shfl.sync.down.b32 %r109, %r110, %r111, %r112, %r113;
	// end inline asm
	mov.b64 	%rd65, {%r104, %r109};
	mov.b64 	%fd181, %rd65;
	setp.gt.s32 	%p21, %r63, 15;
	add.f64 	%fd38, %fd180, %fd181;
	selp.f64 	%fd422, %fd180, %fd38, %p21;
	setp.ne.s32 	%p22, %r63, 0;
	@%p22 bra 	$L__BB7_47;
	shr.u32 	%r114, %r24, 2;
	and.b32  	%r115, %r114, 248;
	mov.u32 	%r116, _ZZN3cub18CUB_300001_SM_10006detail6reduce28DeviceReduceSingleTileKernelINS2_10policy_hubIdyN4cuda3std3__44plusIdEEE10Policy1000EN6thrust24THRUST_300001_SM_1000_NS18transform_iteratorINSD_12zip_functionINS7_10multipliesIdEEEENSD_12zip_iteratorINS7_5tupleIJNSD_6detail15normal_iteratorINSD_10device_ptrIdEEEESP_EEEEENSD_11use_defaultESS_EEPdyS9_ddNS7_10__identityEEEvT0_T1_T2_T3_T4_T6_E12temp_storage;
	add.s32 	%r117, %r116, %r115;
	st.shared.f64 	[%r117+16], %fd38;
$L__BB7_47:
	bar.sync 	0;
	setp.ne.s32 	%p23, %r24, 0;
	@%p23 bra 	$L__BB7_49;
	ld.shared.f64 	%fd182, [_ZZN3cub18CUB_300001_SM_10006detail6reduce28DeviceReduceSingleTileKernelINS2_10policy_hubIdyN4cuda3std3__44plusIdEEE10Policy1000EN6thrust24THRUST_300001_SM_1000_NS18transform_iteratorINSD_12zip_functionINS7_10multipliesIdEEEENSD_12zip_iteratorINS7_5tupleIJNSD_6detail15normal_iteratorINSD_10device_ptrIdEEEESP_EEEEENSD_11use_defaultESS_EEPdyS9_ddNS7_10__identityEEEvT0_T1_T2_T3_T4_T6_E12temp_storage+24];
	add.f64 	%fd183, %fd422, %fd182;
	ld.shared.f64 	%fd184, [_ZZN3cub18CUB_300001_SM_10006detail6reduce28DeviceReduceSingleTileKernelINS2_10policy_hubIdyN4cuda3std3__44plusIdEEE10Policy1000EN6thrust24THRUST_300001_SM_1000_NS18transform_iteratorINSD_12zip_functionINS7_10multipliesIdEEEENSD_12zip_iteratorINS7_5tupleIJNSD_6detail15normal_iteratorINSD_10device_ptrIdEEEESP_EEEEENSD_11use_defaultESS_EEPdyS9_ddNS7_10__identityEEEvT0_T1_T2_T3_T4_T6_E12temp_storage+32];
	add.f64 	%fd185, %fd183, %fd184;
	ld.shared.f64 	%fd186, [_ZZN3cub18CUB_300001_SM_10006detail6reduce28DeviceReduceSingleTileKernelINS2_10policy_hubIdyN4cuda3std3__44plusIdEEE10Policy1000EN6thrust24THRUST_300001_SM_1000_NS18transform_iteratorINSD_12zip_functionINS7_10multipliesIdEEEENSD_12zip_iteratorINS7_5tupleIJNSD_6detail15normal_iteratorINSD_10device_ptrIdEEEESP_EEEEENSD_11use_defaultESS_EEPdyS9_ddNS7_10__identityEEEvT0_T1_T2_T3_T4_T6_E12temp_storage+40];
	add.f64 	%fd187, %fd185, %fd186;
	ld.shared.f64 	%fd188, [_ZZN3cub18CUB_300001_SM_10006detail6reduce28DeviceReduceSingleTileKernelINS2_10policy_hubIdyN4cuda3std3__44plusIdEEE10Policy1000EN6thrust24THRUST_300001_SM_1000_NS18transform_iteratorINSD_12zip_functionINS7_10multipliesIdEEEENSD_12zip_iteratorINS7_5tupleIJNSD_6detail15normal_iteratorINSD_10device_ptrIdEEEESP_EEEEENSD_11use_defaultESS_EEPdyS9_ddNS7_10__identityEEEvT0_T1_T2_T3_T4_T6_E12temp_storage+48];
	add.f64 	%fd189, %fd187, %fd188;
	ld.shared.f64 	%fd190, [_ZZN3cub18CUB_300001_SM_10006detail6reduce28DeviceReduceSingleTileKernelINS2_10policy_hubIdyN4cuda3std3__44plusIdEEE10Policy1000EN6thrust24THRUST_300001_SM_1000_NS18transform_iteratorINSD_12zip_functionINS7_10multipliesIdEEEENSD_12zip_iteratorINS7_5tupleIJNSD_6detail15normal_iteratorINSD_10device_ptrIdEEEESP_EEEEENSD_11use_defaultESS_EEPdyS9_ddNS7_10__identityEEEvT0_T1_T2_T3_T4_T6_E12temp_storage+56];
	add.f64 	%fd191, %fd189, %fd190;
	ld.shared.f64 	%fd192, [_ZZN3cub18CUB_300001_SM_10006detail6reduce28DeviceReduceSingleTileKernelINS2_10policy_hubIdyN4cuda3std3__44plusIdEEE10Policy1000EN6thrust24THRUST_300001_SM_1000_NS18transform_iteratorINSD_12zip_functionINS7_10multipliesIdEEEENSD_12zip_iteratorINS7_5tupleIJNSD_6detail15normal_iteratorINSD_10device_ptrIdEEEESP_EEEEENSD_11use_defaultESS_EEPdyS9_ddNS7_10__identityEEEvT0_T1_T2_T3_T4_T6_E12temp_storage+64];
	add.f64 	%fd193, %fd191, %fd192;
	ld.shared.f64 	%fd194, [_ZZN3cub18CUB_300001_SM_10006detail6reduce28DeviceReduceSingleTileKernelINS2_10policy_hubIdyN4cuda3std3__44plusIdEEE10Policy1000EN6thrust24THRUST_300001_SM_1000_NS18transform_iteratorINSD_12zip_functionINS7_10multipliesIdEEEENSD_12zip_iteratorINS7_5tupleIJNSD_6detail15normal_iteratorINSD_10device_ptrIdEEEESP_EEEEENSD_11use_defaultESS_EEPdyS9_ddNS7_10__identityEEEvT0_T1_T2_T3_T4_T6_E12temp_storage+72];
	add.f64 	%fd195, %fd193, %fd194;
	ld.shared.f64 	%fd196, [_ZZN3cub18CUB_300001_SM_10006detail6reduce28DeviceReduceSingleTileKernelINS2_10policy_hubIdyN4cuda3std3__44plusIdEEE10Policy1000EN6thrust24THRUST_300001_SM_1000_NS18transform_iteratorINSD_12zip_functionINS7_10multipliesIdEEEENSD_12zip_iteratorINS7_5tupleIJNSD_6detail15normal_iteratorINSD_10device_ptrIdEEEESP_EEEEENSD_11use_defaultESS_EEPdyS9_ddNS7_10__identityEEEvT0_T1_T2_T3_T4_T6_E12temp_storage+80];
	add.f64 	%fd197, %fd195, %fd196;
	ld.shared.f64 	%fd198, [_ZZN3cub18CUB_300001_SM_10006detail6reduce28DeviceReduceSingleTileKernelINS2_10policy_hubIdyN4cuda3std3__44plusIdEEE10Policy1000EN6thrust24THRUST_300001_SM_1000_NS18transform_iteratorINSD_12zip_functionINS7_10multipliesIdEEEENSD_12zip_iteratorINS7_5tupleIJNSD_6detail15normal_iteratorINSD_10device_ptrIdEEEESP_EEEEENSD_11use_defaultESS_EEPdyS9_ddNS7_10__identityEEEvT0_T1_T2_T3_T4_T6_E12temp_storage+88];
	add.f64 	%fd199, %fd197, %fd198;
	ld.shared.f64 	%fd200, [_ZZN3cub18CUB_300001_SM_10006detail6reduce28DeviceReduceSingleTileKernelINS2_10policy_hubIdyN4cuda3std3__44plusIdEEE10Policy1000EN6thrust24THRUST_300001_SM_1000_NS18transform_iteratorINSD_12zip_functionINS7_10multipliesIdEEEENSD_12zip_iteratorINS7_5tupleIJNSD_6detail15normal_iteratorINSD_10device_ptrIdEEEESP_EEEEENSD_11use_defaultESS_EEPdyS9_ddNS7_10__identityEEEvT0_T1_T2_T3_T4_T6_E12temp_storage+96];
	add.f64 	%fd201, %fd199, %fd200;
	ld.shared.f64 	%fd202, [_ZZN3cub18CUB_300001_SM_10006detail6reduce28DeviceReduceSingleTileKernelINS2_10policy_hubIdyN4cuda3std3__44plusIdEEE10Policy1000EN6thrust24THRUST_300001_SM_1000_NS18transform_iteratorINSD_12zip_functionINS7_10multipliesIdEEEENSD_12zip_iteratorINS7_5tupleIJNSD_6detail15normal_iteratorINSD_10device_ptrIdEEEESP_EEEEENSD_11use_defaultESS_EEPdyS9_ddNS7_10__identityEEEvT0_T1_T2_T3_T4_T6_E12temp_storage+104];
	add.f64 	%fd203, %fd201, %fd202;
	ld.shared.f64 	%fd204, [_ZZN3cub18CUB_300001_SM_10006detail6reduce28DeviceReduceSingleTileKernelINS2_10policy_hubIdyN4cuda3std3__44plusIdEEE10Policy1000EN6thrust24THRUST_300001_SM_1000_NS18transform_iteratorINSD_12zip_functionINS7_10multipliesIdEEEENSD_12zip_iteratorINS7_5tupleIJNSD_6detail15normal_iteratorINSD_10device_ptrIdEEEESP_EEEEENSD_11use_defaultESS_EEPdyS9_ddNS7_10__identityEEEvT0_T1_T2_T3_T4_T6_E12temp_storage+112];
	add.f64 	%fd205, %fd203, %fd204;
	ld.shared.f64 	%fd206, [_ZZN3cub18CUB_300001_SM_10006detail6reduce28DeviceReduceSingleTileKernelINS2_10policy_hubIdyN4cuda3std3__44plusIdEEE10Policy1000EN6thrust24THRUST_300001_SM_1000_NS18transform_iteratorINSD_12zip_functionINS7_10multipliesIdEEEENSD_12zip_iteratorINS7_5tupleIJNSD_6detail15normal_iteratorINSD_10device_ptrIdEEEESP_EEEEENSD_11use_defaultESS_EEPdyS9_ddNS7_10__identityEEEvT0_T1_T2_T3_T4_T6_E12temp_storage+120];
	add.f64 	%fd207, %fd205, %fd206;
	ld.shared.f64 	%fd208, [_ZZN3cub18CUB_300001_SM_10006detail6reduce28DeviceReduceSingleTileKernelINS2_10policy_hubIdyN4cuda3std3__44plusIdEEE10Policy1000EN6thrust24THRUST_300001_SM_1000_NS18transform_iteratorINSD_12zip_functionINS7_10multipliesIdEEEENSD_12zip_iteratorINS7_5tupleIJNSD_6detail15normal_iteratorINSD_10device_ptrIdEEEESP_EEEEENSD_11use_defaultESS_EEPdyS9_ddNS7_10__identityEEEvT0_T1_T2_T3_T4_T6_E12temp_storage+128];
	add.f64 	%fd209, %fd207, %fd208;
	ld.shared.f64 	%fd210, [_ZZN3cub18CUB_300001_SM_10006detail6reduce28DeviceReduceSingleTileKernelINS2_10policy_hubIdyN4cuda3std3__44plusIdEEE10Policy1000EN6thrust24THRUST_300001_SM_1000_NS18transform_iteratorINSD_12zip_functionINS7_10multipliesIdEEEENSD_12zip_iteratorINS7_5tupleIJNSD_6detail15normal_iteratorINSD_10device_ptrIdEEEESP_EEEEENSD_11use_defaultESS_EEPdyS9_ddNS7_10__identityEEEvT0_T1_T2_T3_T4_T6_E12temp_storage+136];
	add.f64 	%fd422, %fd209, %fd210;
$L__BB7_49:
	mov.u32 	%r240, %tid.x;
	setp.ne.s32 	%p65, %r240, 0;
	@%p65 bra 	$L__BB7_51;
	add.f64 	%fd400, %fd42, %fd422;
	st.global.f64 	[%rd1], %fd400;
$L__BB7_51:
	ret;

}
	// .globl	_ZN3cub18CUB_300001_SM_10006detail6reduce18DeviceReduceKernelINS2_10policy_hubIdyN4cuda3std3__44plusIdEEE10Policy1000EN6thrust24THRUST_300001_SM_1000_NS18transform_iteratorINSD_12zip_functionINS7_10multipliesIdEEEENSD_12zip_iteratorINS7_5tupleIJNSD_6detail15normal_iteratorINSD_10device_ptrIdEEEESP_EEEEENSD_11use_defaultESS_EEyS9_dNS7_10__identityEEEvT0_PT3_T1_NS0_13GridEvenShareISY_EET2_T4_
.visible .entry _ZN3cub18CUB_300001_SM_10006detail6reduce18DeviceReduceKernelINS2_10policy_hubIdyN4cuda3std3__44plusIdEEE10Policy1000EN6thrust24THRUST_300001_SM_1000_NS18transform_iteratorINSD_12zip_functionINS7_10multipliesIdEEEENSD_12zip_iteratorINS7_5tupleIJNSD_6detail15normal_iteratorINSD_10device_ptrIdEEEESP_EEEEENSD_11use_defaultESS_EEyS9_dNS7_10__identityEEEvT0_PT3_T1_NS0_13GridEvenShareISY_EET2_T4_(
	.param .align 8 .b8 _ZN3cub18CUB_300001_SM_10006detail6reduce18DeviceReduceKernelINS2_10policy_hubIdyN4cuda3std3__44plusIdEEE10Policy1000EN6thrust24THRUST_300001_SM_1000_NS18transform_iteratorINSD_12zip_functionINS7_10multipliesIdEEEENSD_12zip_iteratorINS7_5tupleIJNSD_6detail15normal_iteratorINSD_10device_ptrIdEEEESP_EEEEENSD_11use_defaultESS_EEyS9_dNS7_10__identityEEEvT0_PT3_T1_NS0_13GridEvenShareISY_EET2_T4__param_0[24],
	.param .u64 .ptr .align 1 _ZN3cub18CUB_300001_SM_10006detail6reduce18DeviceReduceKernelINS2_10policy_hubIdyN4cuda3std3__44plusIdEEE10Policy1000EN6thrust24THRUST_300001_SM_1000_NS18transform_iteratorINSD_12zip_functionINS7_10multipliesIdEEEENSD_12zip_iteratorINS7_5tupleIJNSD_6detail15normal_iteratorINSD_10device_ptrIdEEEESP_EEEEENSD_11use_defaultESS_EEyS9_dNS7_10__identityEEEvT0_PT3_T1_NS0_13GridEvenShareISY_EET2_T4__param_1,
	.param .u64 _ZN3cub18CUB_300001_SM_10006detail6reduce18DeviceReduceKernelINS2_10policy_hubIdyN4cuda3std3__44plusIdEEE10Policy1000EN6thrust24THRUST_300001_SM_1000_NS18transform_iteratorINSD_12zip_functionINS7_10multipliesIdEEEENSD_12zip_iteratorINS7_5tupleIJNSD_6detail15normal_iteratorINSD_10device_ptrIdEEEESP_EEEEENSD_11use_defaultESS_EEyS9_dNS7_10__identityEEEvT0_PT3_T1_NS0_13GridEvenShareISY_EET2_T4__param_2,
	.param .align 8 .b8 _ZN3cub18CUB_300001_SM_10006detail6reduce18DeviceReduceKernelINS2_10policy_hubIdyN4cuda3std3__44plusIdEEE10Policy1000EN6thrust24THRUST_300001_SM_1000_NS18transform_iteratorINSD_12zip_functionINS7_10multipliesIdEEEENSD_12zip_iteratorINS7_5tupleIJNSD_6detail15normal_iteratorINSD_10device_ptrIdEEEESP_EEEEENSD_11use_defaultESS_EEyS9_dNS7_10__identityEEEvT0_PT3_T1_NS0_13GridEvenShareISY_EET2_T4__param_3[72],
	.param .align 1 .b8 _ZN3cub18CUB_300001_SM_10006detail6reduce18DeviceReduceKernelINS2_10policy_hubIdyN4cuda3std3__44plusIdEEE10Policy1000EN6thrust24THRUST_300001_SM_1000_NS18transform_iteratorINSD_12zip_functionINS7_10multipliesIdEEEENSD_12zip_iteratorINS7_5tupleIJNSD_6detail15normal_iteratorINSD_10device_ptrIdEEEESP_EEEEENSD_11use_defaultESS_EEyS9_dNS7_10__identityEEEvT0_PT3_T1_NS0_13GridEvenShareISY_EET2_T4__param_4[1],
	.param .align 1 .b8 _ZN3cub18CUB_300001_SM_10006detail6reduce18DeviceReduceKernelINS2_10policy_hubIdyN4cuda3std3__44plusIdEEE10Policy1000EN6thrust24THRUST_300001_SM_1000_NS18transform_iteratorINSD_12zip_functionINS7_10multipliesIdEEEENSD_12zip_iteratorINS7_5tupleIJNSD_6detail15normal_iteratorINSD_10device_ptrIdEEEESP_EEEEENSD_11use_defaultESS_EEyS9_dNS7_10__identityEEEvT0_PT3_T1_NS0_13GridEvenShareISY_EET2_T4__param_5[1]
)
.maxntid 512
{
	.reg .pred 	%p<65>;
	.reg .b16 	%rs<12>;
	.reg .b32 	%r<292>;
	.reg .b64 	%rd<146>;
	.reg .b64 	%fd<419>;
	// demoted variable
	.shared .align 8 .b8 _ZZN3cub18CUB_300001_SM_10006detail6reduce18DeviceReduceKernelINS2_10policy_hubIdyN4cuda3std3__44plusIdEEE10Policy1000EN6thrust24THRUST_300001_SM_1000_NS18transform_iteratorINSD_12zip_functionINS7_10multipliesIdEEEENSD_12zip_iteratorINS7_5tupleIJNSD_6detail15normal_iteratorINSD_10device_ptrIdEEEESP_EEEEENSD_11use_defaultESS_EEyS9_dNS7_10__identityEEEvT0_PT3_T1_NS0_13GridEvenShareISY_EET2_T4_E12temp_storage[152];
	ld.param.u32 	%r53, [_ZN3cub18CUB_300001_SM_10006detail6reduce18DeviceReduceKernelINS2_10policy_hubIdyN4cuda3std3__44plusIdEEE10Policy1000EN6thrust24THRUST_300001_SM_1000_NS18transform_iteratorINSD_12zip_functionINS7_10multipliesIdEEEENSD_12zip_iteratorINS7_5tupleIJNSD_6detail15normal_iteratorINSD_10device_ptrIdEEEESP_EEEEENSD_11use_defaultESS_EEyS9_dNS7_10__identityEEEvT0_PT3_T1_NS0_13GridEvenShareISY_EET2_T4__param_3+40];
	ld.param.u64 	%rd47, [_ZN3cub18CUB_300001_SM_10006detail6reduce18DeviceReduceKernelINS2_10policy_hubIdyN4cuda3std3__44plusIdEEE10Policy1000EN6thrust24THRUST_300001_SM_1000_NS18transform_iteratorINSD_12zip_functionINS7_10multipliesIdEEEENSD_12zip_iteratorINS7_5tupleIJNSD_6detail15normal_iteratorINSD_10device_ptrIdEEEESP_EEEEENSD_11use_defaultESS_EEyS9_dNS7_10__identityEEEvT0_PT3_T1_NS0_13GridEvenShareISY_EET2_T4__param_3+32];
	ld.param.u64 	%rd42, [_ZN3cub18CUB_300001_SM_10006detail6reduce18DeviceReduceKernelINS2_10policy_hubIdyN4cuda3std3__44plusIdEEE10Policy1000EN6thrust24THRUST_300001_SM_1000_NS18transform_iteratorINSD_12zip_functionINS7_10multipliesIdEEEENSD_12zip_iteratorINS7_5tupleIJNSD_6detail15normal_iteratorINSD_10device_ptrIdEEEESP_EEEEENSD_11use_defaultESS_EEyS9_dNS7_10__identityEEEvT0_PT3_T1_NS0_13GridEvenShareISY_EET2_T4__param_0+8];
	ld.param.u64 	%rd41, [_ZN3cub18CUB_300001_SM_10006detail6reduce18DeviceReduceKernelINS2_10policy_hubIdyN4cuda3std3__44plusIdEEE10Policy1000EN6thrust24THRUST_300001_SM_1000_NS18transform_iteratorINSD_12zip_functionINS7_10multipliesIdEEEENSD_12zip_iteratorINS7_5tupleIJNSD_6detail15normal_iteratorINSD_10device_ptrIdEEEESP_EEEEENSD_11use_defaultESS_EEyS9_dNS7_10__identityEEEvT0_PT3_T1_NS0_13GridEvenShareISY_EET2_T4__param_0];
	cvta.to.global.u64 	%rd2, %rd41;
	cvta.to.global.u64 	%rd3, %rd42;
	mov.u32 	%r2, %ctaid.x;
	mul.lo.s32 	%r64, %r2, 3584;
	cvt.u64.u32 	%rd4, %r64;
	sub.s64 	%rd5, %rd47, %rd4;
	setp.gt.u64 	%p1, %rd5, 3583;
	@%p1 bra 	$L__BB8_25;
	cvt.u32.u64 	%r148, %rd4;
	cvt.u32.u64 	%r3, %rd47;
	sub.s32 	%r4, %r3, %r148;
	mov.u32 	%r5, %tid.x;
	setp.ge.s32 	%p23, %r5, %r4;
	mov.f64 	%fd407, 0d0000000000000000;
	mov.u32 	%r279, %r5;
	@%p23 bra 	$L__BB8_3;
	add.s32 	%r150, %r148, %r5;
	mul.wide.u32 	%rd91, %r150, 8;
	add.s64 	%rd92, %rd2, %rd91;
	add.s64 	%rd93, %rd3, %rd91;
	ld.global.f64 	%fd210, [%rd92];
	ld.global.f64 	%fd211, [%rd93];
	mul.f64 	%fd407, %fd210, %fd211;
	add.s32 	%r279, %r5, 512;
$L__BB8_3:
	setp.ge.s32 	%p24, %r279, %r4;
	@%p24 bra 	$L__BB8_16;
	not.b32 	%r152, %r279;
	add.s32 	%r153, %r152, %r3;
	sub.s32 	%r154, %r153, %r148;
	shr.u32 	%r155, %r154, 9;
	add.s32 	%r8, %r155, 1;
	and.b32  	%r9, %r8, 15;
	setp.lt.u32 	%p25, %r154, 7680;
	@%p25 bra 	$L__BB8_7;
	and.b32  	%r156, %r8, 16777200;
	neg.s32 	%r277, %r156;
	mul.wide.u32 	%rd94, %r2, 28672;
	mul.wide.u32 	%rd95, %r279, 8;
	add.s64 	%rd96, %rd94, %rd95;
	add.s64 	%rd97, %rd96, 32768;
	add.s64 	%rd137, %rd2, %rd97;
	add.s64 	%rd136, %rd3, %rd97;
$L__BB8_6:
	.pragma "nounroll";
	ld.global.f64 	%fd213, [%rd137+-32768];
	ld.global.f64 	%fd214, [%rd136+-32768];
	fma.rn.f64 	%fd215, %fd213, %fd214, %fd407;
	ld.global.f64 	%fd216, [%rd137+-28672];
	ld.global.f64 	%fd217, [%rd136+-28672];
	fma.rn.f64 	%fd218, %fd216, %fd217, %fd215;
	ld.global.f64 	%fd219, [%rd137+-24576];
	ld.global.f64 	%fd220, [%rd136+-24576];
	fma.rn.f64 	%fd221, %fd219, %fd220, %fd218;
	ld.global.f64 	%fd222, [%rd137+-20480];
	ld.global.f64 	%fd223, [%rd136+-20480];
	fma.rn.f64 	%fd224, %fd222, %fd223, %fd221;
	ld.global.f64 	%fd225, [%rd137+-16384];
	ld.global.f64 	%fd226, [%rd136+-16384];
	fma.rn.f64 	%fd227, %fd225, %fd226, %fd224;
	ld.global.f64 	%fd228, [%rd137+-12288];
	ld.global.f64 	%fd229, [%rd136+-12288];
	fma.rn.f64 	%fd230, %fd228, %fd229, %fd227;
	ld.global.f64 	%fd231, [%rd137+-8192];
	ld.global.f64 	%fd232, [%rd136+-8192];
	fma.rn.f64 	%fd233, %fd231, %fd232, %fd230;
	ld.global.f64 	%fd234, [%rd137+-4096];
	ld.global.f64 	%fd235, [%rd136+-4096];
	fma.rn.f64 	%fd236, %fd234, %fd235, %fd233;
	ld.global.f64 	%fd237, [%rd137];
	ld.global.f64 	%fd238, [%rd136];
	fma.rn.f64 	%fd239, %fd237, %fd238, %fd236;
	ld.global.f64 	%fd240, [%rd137+4096];
	ld.global.f64 	%fd241, [%rd136+4096];
	fma.rn.f64 	%fd242, %fd240, %fd241, %fd239;
	ld.global.f64 	%fd243, [%rd137+8192];
	ld.global.f64 	%fd244, [%rd136+8192];
	fma.rn.f64 	%fd245, %fd243, %fd244, %fd242;
	ld.global.f64 	%fd246, [%rd137+12288];
	ld.global.f64 	%fd247, [%rd136+12288];
	fma.rn.f64 	%fd248, %fd246, %fd247, %fd245;
	ld.global.f64 	%fd249, [%rd137+16384];
	ld.global.f64 	%fd250, [%rd136+16384];
	fma.rn.f64 	%fd251, %fd249, %fd250, %fd248;
	ld.global.f64 	%fd252, [%rd137+20480];
	ld.global.f64 	%fd253, [%rd136+20480];
	fma.rn.f64 	%fd254, %fd252, %fd253, %fd251;
	ld.global.f64 	%fd255, [%rd137+24576];
	ld.global.f64 	%fd256, [%rd136+24576];
	fma.rn.f64 	%fd257, %fd255, %fd256, %fd254;
	ld.global.f64 	%fd258, [%rd137+28672];
	ld.global.f64 	%fd259, [%rd136+28672];
	fma.rn.f64 	%fd407, %fd258, %fd259, %fd257;
	add.s32 	%r279, %r279, 8192;
	add.s32 	%r277, %r277, 16;
	add.s64 	%rd137, %rd137, 65536;
	add.s64 	%rd136, %rd136, 65536;
	setp.ne.s32 	%p26, %r277, 0;
	@%p26 bra 	$L__BB8_6;
$L__BB8_7:
	setp.eq.s32 	%p27, %r9, 0;
	@%p27 bra 	$L__BB8_16;
	and.b32  	%r16, %r8, 7;
	setp.lt.u32 	%p28, %r9, 8;
	@%p28 bra 	$L__BB8_10;
	cvt.s64.s32 	%rd98, %r279;
	add.s64 	%rd99, %rd98, %rd4;
	shl.b64 	%rd100, %rd99, 3;
	add.s64 	%rd101, %rd2, %rd100;
	add.s64 	%rd102, %rd3, %rd100;
	ld.global.f64 	%fd261, [%rd101];
	ld.global.f64 	%fd262, [%rd102];
	fma.rn.f64 	%fd263, %fd261, %fd262, %fd407;
	ld.global.f64 	%fd264, [%rd101+4096];
	ld.global.f64 	%fd265, [%rd102+4096];
	fma.rn.f64 	%fd266, %fd264, %fd265, %fd263;
	ld.global.f64 	%fd267, [%rd101+8192];
	ld.global.f64 	%fd268, [%rd102+8192];
	fma.rn.f64 	%fd269, %fd267, %fd268, %fd266;
	ld.global.f64 	%fd270, [%rd101+12288];
	ld.global.f64 	%fd271, [%rd102+12288];
	fma.rn.f64 	%fd272, %fd270, %fd271, %fd269;
	ld.global.f64 	%fd273, [%rd101+16384];
	ld.global.f64 	%fd274, [%rd102+16384];
	fma.rn.f64 	%fd275, %fd273, %fd274, %fd272;
	ld.global.f64 	%fd276, [%rd101+20480];
	ld.global.f64 	%fd277, [%rd102+20480];
	fma.rn.f64 	%fd278, %fd276, %fd277, %fd275;
	ld.global.f64 	%fd279, [%rd101+24576];
	ld.global.f64 	%fd280, [%rd102+24576];
	fma.rn.f64 	%fd281, %fd279, %fd280, %fd278;
	ld.global.f64 	%fd282, [%rd101+28672];
	ld.global.f64 	%fd283, [%rd102+28672];
	fma.rn.f64 	%fd407, %fd282, %fd283, %fd281;
	add.s32 	%r279, %r279, 4096;
$L__BB8_10:
	setp.eq.s32 	%p29, %r16, 0;
	@%p29 bra 	$L__BB8_16;
	and.b32  	%r19, %r8, 3;
	setp.lt.u32 	%p30, %r16, 4;
	@%p30 bra 	$L__BB8_13;
	cvt.s64.s32 	%rd103, %r279;
	add.s64 	%rd104, %rd103, %rd4;
	shl.b64 	%rd105, %rd104, 3;
	add.s64 	%rd106, %rd2, %rd105;
	add.s64 	%rd107, %rd3, %rd105;
	ld.global.f64 	%fd285, [%rd106];
	ld.global.f64 	%fd286, [%rd107];
	fma.rn.f64 	%fd287, %fd285, %fd286, %fd407;
	ld.global.f64 	%fd288, [%rd106+4096];
	ld.global.f64 	%fd289, [%rd107+4096];
	fma.rn.f64 	%fd290, %fd288, %fd289, %fd287;
	ld.global.f64 	%fd291, [%rd106+8192];
	ld.global.f64 	%fd292, [%rd107+8192];
	fma.rn.f64 	%fd293, %fd291, %fd292, %fd290;
	ld.global.f64 	%fd294, [%rd106+12288];
	ld.global.f64 	%fd295, [%rd107+12288];
	fma.rn.f64 	%fd407, %fd294, %fd295, %fd293;
	add.s32 	%r279, %r279, 2048;
$L__BB8_13:
	setp.eq.s32 	%p31, %r19, 0;
	@%p31 bra 	$L__BB8_16;
	mul.wide.u32 	%rd108, %r2, 28672;
	add.s64 	%rd12, %rd3, %rd108;
	add.s64 	%rd13, %rd2, %rd108;
	neg.s32 	%r282, %r19;
$L__BB8_15:
	.pragma "nounroll";
	mul.wide.s32 	%rd109, %r279, 8;
	add.s64 	%rd110, %rd12, %rd109;
	add.s64 	%rd111, %rd13, %rd109;
	ld.global.f64 	%fd296, [%rd111];
	ld.global.f64 	%fd297, [%rd110];
	fma.rn.f64 	%fd407, %fd296, %fd297, %fd407;
	add.s32 	%r279, %r279, 512;
	add.s32 	%r282, %r282, 1;
	setp.ne.s32 	%p32, %r282, 0;
	@%p32 bra 	$L__BB8_15;
$L__BB8_16:
	setp.lt.s32 	%p33, %r4, 512;
	@%p33 bra 	$L__BB8_21;
	// begin inline asm
	mov.u32 %r220, %laneid;
	// end inline asm
	mov.b64 	%rd122, %fd407;
	mov.b64 	{%r222, %r227}, %rd122;
	mov.b32 	%r228, 1;
	mov.b32 	%r269, 31;
	mov.b32 	%r270, -1;
	// begin inline asm
	shfl.sync.down.b32 %r221, %r222, %r228, %r269, %r270;
	// end inline asm
	// begin inline asm
	shfl.sync.down.b32 %r226, %r227, %r228, %r269, %r270;
	// end inline asm
	mov.b64 	%rd123, {%r221, %r226};
	mov.b64 	%fd356, %rd123;
	setp.gt.s32 	%p57, %r220, 30;
	add.f64 	%fd357, %fd407, %fd356;
	selp.f64 	%fd358, %fd407, %fd357, %p57;
	mov.b64 	%rd124, %fd358;
	mov.b64 	{%r232, %r237}, %rd124;
	mov.b32 	%r238, 2;
	// begin inline asm
	shfl.sync.down.b32 %r231, %r232, %r238, %r269, %r270;
	// end inline asm
	// begin inline asm
	shfl.sync.down.b32 %r236, %r237, %r238, %r269, %r270;
	// end inline asm
	mov.b64 	%rd125, {%r231, %r236};
	mov.b64 	%fd359, %rd125;
	setp.gt.s32 	%p58, %r220, 29;
	add.f64 	%fd360, %fd358, %fd359;
	selp.f64 	%fd361, %fd358, %fd360, %p58;
	mov.b64 	%rd126, %fd361;
	mov.b64 	{%r242, %r247}, %rd126;
	mov.b32 	%r248, 4;
	// begin inline asm
	shfl.sync.down.b32 %r241, %r242, %r248, %r269, %r270;
	// end inline asm
	// begin inline asm
	shfl.sync.down.b32 %r246, %r247, %r248, %r269, %r270;
	// end inline asm
	mov.b64 	%rd127, {%r241, %r246};
	mov.b64 	%fd362, %rd127;
	setp.gt.s32 	%p59, %r220, 27;
	add.f64 	%fd363, %fd361, %fd362;
	selp.f64 	%fd364, %fd361, %fd363, %p59;
	mov.b64 	%rd128, %fd364;
	mov.b64 	{%r252, %r257}, %rd128;
	mov.b32 	%r258, 8;
	// begin inline asm
	shfl.sync.down.b32 %r251, %r252, %r258, %r269, %r270;
	// end inline asm
	// begin inline asm
	shfl.sync.down.b32 %r256, %r257, %r258, %r269, %r270;
	// end inline asm
	mov.b64 	%rd129, {%r251, %r256};
	mov.b64 	%fd365, %rd129;
	setp.gt.s32 	%p60, %r220, 23;
	add.f64 	%fd366, %fd364, %fd365;
	selp.f64 	%fd367, %fd364, %fd366, %p60;
	mov.b64 	%rd130, %fd367;
	mov.b64 	{%r262, %r267}, %rd130;
	mov.b32 	%r268, 16;
	// begin inline asm
	shfl.sync.down.b32 %r261, %r262, %r268, %r269, %r270;
	// end inline asm
	// begin inline asm
	shfl.sync.down.b32 %r266, %r267, %r268, %r269, %r270;
	// end inline asm
	mov.b64 	%rd131, {%r261, %r266};
	mov.b64 	%fd368, %rd131;
	setp.gt.s32 	%p61, %r220, 15;
	add.f64 	%fd16, %fd367, %fd368;
	selp.f64 	%fd418, %fd367, %fd16, %p61;
	setp.ne.s32 	%p62, %r220, 0;
	@%p62 bra 	$L__BB8_19;
	shr.u32 	%r271, %r5, 2;
	and.b32  	%r272, %r271, 248;
	mov.u32 	%r273, _ZZN3cub18CUB_300001_SM_10006detail6reduce18DeviceReduceKernelINS2_10policy_hubIdyN4cuda3std3__44plusIdEEE10Policy1000EN6thrust24THRUST_300001_SM_1000_NS18transform_iteratorINSD_12zip_functionINS7_10multipliesIdEEEENSD_12zip_iteratorINS7_5tupleIJNSD_6detail15normal_iteratorINSD_10device_ptrIdEEEESP_EEEEENSD_11use_defaultESS_EEyS9_dNS7_10__identityEEEvT0_PT3_T1_NS0_13GridEvenShareISY_EET2_T4_E12temp_storage;
	add.s32 	%r274, %r273, %r272;
	st.shared.f64 	[%r274+16], %fd16;
$L__BB8_19:
	bar.sync 	0;
	setp.ne.s32 	%p63, %r5, 0;
	@%p63 bra 	$L__BB8_46;
	ld.shared.f64 	%fd369, [_ZZN3cub18CUB_300001_SM_10006detail6reduce18DeviceReduceKernelINS2_10policy_hubIdyN4cuda3std3__44plusIdEEE10Policy1000EN6thrust24THRUST_300001_SM_1000_NS18transform_iteratorINSD_12zip_functionINS7_10multipliesIdEEEENSD_12zip_iteratorINS7_5tupleIJNSD_6detail15normal_iteratorINSD_10device_ptrIdEEEESP_EEEEENSD_11use_defaultESS_EEyS9_dNS7_10__identityEEEvT0_PT3_T1_NS0_13GridEvenShareISY_EET2_T4_E12temp_storage+24];
	add.f64 	%fd370, %fd418, %fd369;
	ld.shared.f64 	%fd371, [_ZZN3cub18CUB_300001_SM_10006detail6reduce18DeviceReduceKernelINS2_10policy_hubIdyN4cuda3std3__44plusIdEEE10Policy1000EN6thrust24THRUST_300001_SM_1000_NS18transform_iteratorINSD_12zip_functionINS7_10multipliesIdEEEENSD_12zip_iteratorINS7_5tupleIJNSD_6detail15normal_iteratorINSD_10device_ptrIdEEEESP_EEEEENSD_11use_defaultESS_EEyS9_dNS7_10__identityEEEvT0_PT3_T1_NS0_13GridEvenShareISY_EET2_T4_E12temp_storage+32];
	add.f64 	%fd372, %fd370, %fd371;
	ld.shared.f64 	%fd373, [_ZZN3cub18CUB_300001_SM_10006detail6reduce18DeviceReduceKernelINS2_10policy_hubIdyN4cuda3std3__44plusIdEEE10Policy1000EN6thrust24THRUST_300001_SM_1000_NS18transform_iteratorINSD_12zip_functionINS7_10multipliesIdEEEENSD_12zip_iteratorINS7_5tupleIJNSD_6detail15normal_iteratorINSD_10device_ptrIdEEEESP_EEEEENSD_11use_defaultESS_EEyS9_dNS7_10__identityEEEvT0_PT3_T1_NS0_13GridEvenShareISY_EET2_T4_E12temp_storage+40];
	add.f64 	%fd374, %fd372, %fd373;
	ld.shared.f64 	%fd375, [_ZZN3cub18CUB_300001_SM_10006detail6reduce18DeviceReduceKernelINS2_10policy_hubIdyN4cuda3std3__44plusIdEEE10Policy1000EN6thrust24THRUST_300001_SM_1000_NS18transform_iteratorINSD_12zip_functionINS7_10multipliesIdEEEENSD_12zip_iteratorINS7_5tupleIJNSD_6detail15normal_iteratorINSD_10device_ptrIdEEEESP_EEEEENSD_11use_defaultESS_EEyS9_dNS7_10__identityEEEvT0_PT3_T1_NS0_13GridEvenShareISY_EET2_T4_E12temp_storage+48];
	add.f64 	%fd376, %fd374, %fd375;
	ld.shared.f64 	%fd377, [_ZZN3cub18CUB_300001_SM_10006detail6reduce18DeviceReduceKernelINS2_10policy_hubIdyN4cuda3std3__44plusIdEEE10Policy1000EN6thrust24THRUST_300001_SM_1000_NS18transform_iteratorINSD_12zip_functionINS7_10multipliesIdEEEENSD_12zip_iteratorINS7_5tupleIJNSD_6detail15normal_iteratorINSD_10device_ptrIdEEEESP_EEEEENSD_11use_defaultESS_EEyS9_dNS7_10__identityEEEvT0_PT3_T1_NS0_13GridEvenShareISY_EET2_T4_E12temp_storage+56];
	add.f64 	%fd378, %fd376, %fd377;
	ld.shared.f64 	%fd379, [_ZZN3cub18CUB_300001_SM_10006detail6reduce18DeviceReduceKernelINS2_10policy_hubIdyN4cuda3std3__44plusIdEEE10Policy1000EN6thrust24THRUST_300001_SM_1000_NS18transform_iteratorINSD_12zip_functionINS7_10multipliesIdEEEENSD_12zip_iteratorINS7_5tupleIJNSD_6detail15normal_iteratorINSD_10device_ptrIdEEEESP_EEEEENSD_11use_defaultESS_EEyS9_dNS7_10__identityEEEvT0_PT3_T1_NS0_13GridEvenShareISY_EET2_T4_E12temp_storage+64];
	add.f64 	%fd380, %fd378, %fd379;
	ld.shared.f64 	%fd381, [_ZZN3cub18CUB_300001_SM_10006detail6reduce18DeviceReduceKernelINS2_10policy_hubIdyN4cuda3std3__44plusIdEEE10Policy1000EN6thrust24THRUST_300001_SM_1000_NS18transform_iteratorINSD_12zip_functionINS7_10multipliesIdEEEENSD_12zip_iteratorINS7_5tupleIJNSD_6detail15normal_iteratorINSD_10device_ptrIdEEEESP_EEEEENSD_11use_defaultESS_EEyS9_dNS7_10__identityEEEvT0_PT3_T1_NS0_13GridEvenShareISY_EET2_T4_E12temp_storage+72];
	add.f64 	%fd382, %fd380, %fd381;
	ld.shared.f64 	%fd383, [_ZZN3cub18CUB_300001_SM_10006detail6reduce18DeviceReduceKernelINS2_10policy_hubIdyN4cuda3std3__44plusIdEEE10Policy1000EN6thrust24THRUST_300001_SM_1000_NS18transform_iteratorINSD_12zip_functionINS7_10multipliesIdEEEENSD_12zip_iteratorINS7_5tupleIJNSD_6detail15normal_iteratorINSD_10device_ptrIdEEEESP_EEEEENSD_11use_defaultESS_EEyS9_dNS7_10__identityEEEvT0_PT3_T1_NS0_13GridEvenShareISY_EET2_T4_E12temp_storage+80];
	add.f64 	%fd384, %fd382, %fd383;
	ld.shared.f64 	%fd385, [_ZZN3cub18CUB_300001_SM_10006detail6reduce18DeviceReduceKernelINS2_10policy_hubIdyN4cuda3std3__44plusIdEEE10Policy1000EN6thrust24THRUST_300001_SM_1000_NS18transform_iteratorINSD_12zip_functionINS7_10multipliesIdEEEENSD_12zip_iteratorINS7_5tupleIJNSD_6detail15normal_iteratorINSD_10device_ptrIdEEEESP_EEEEENSD_11use_defaultESS_EEyS9_dNS7_10__identityEEEvT0_PT3_T1_NS0_13GridEvenShareISY_EET2_T4_E12temp_storage+88];
	add.f64 	%fd386, %fd384, %fd385;
	ld.shared.f64 	%fd387, [_ZZN3cub18CUB_300001_SM_10006detail6reduce18DeviceReduceKernelINS2_10policy_hubIdyN4cuda3std3__44plusIdEEE10Policy1000EN6thrust24THRUST_300001_SM_1000_NS18transform_iteratorINSD_12zip_functionINS7_10multipliesIdEEEENSD_12zip_iteratorINS7_5tupleIJNSD_6detail15normal_iteratorINSD_10device_ptrIdEEEESP_EEEEENSD_11use_defaultESS_EEyS9_dNS7_10__identityEEEvT0_PT3_T1_NS0_13GridEvenShareISY_EET2_T4_E12temp_storage+96];
	add.f64 	%fd388, %fd386, %fd387;
	ld.shared.f64 	%fd389, [_ZZN3cub18CUB_300001_SM_10006detail6reduce18DeviceReduceKernelINS2_10policy_hubIdyN4cuda3std3__44plusIdEEE10Policy1000EN6thrust24THRUST_300001_SM_1000_NS18transform_iteratorINSD_12zip_functionINS7_10multipliesIdEEEENSD_12zip_iteratorINS7_5tupleIJNSD_6detail15normal_iteratorINSD_10device_ptrIdEEEESP_EEEEENSD_11use_defaultESS_EEyS9_dNS7_10__identityEEEvT0_PT3_T1_NS0_13GridEvenShareISY_EET2_T4_E12temp_storage+104];
	add.f64 	%fd390, %fd388, %fd389;
	ld.shared.f64 	%fd391, [_ZZN3cub18CUB_300001_SM_10006detail6reduce18DeviceReduceKernelINS2_10policy_hubIdyN4cuda3std3__44plusIdEEE10Policy1000EN6thrust24THRUST_300001_SM_1000_NS18transform_iteratorINSD_12zip_functionINS7_10multipliesIdEEEENSD_12zip_iteratorINS7_5tupleIJNSD_6detail15normal_iteratorINSD_10device_ptrIdEEEESP_EEEEENSD_11use_defaultESS_EEyS9_dNS7_10__identityEEEvT0_PT3_T1_NS0_13GridEvenShareISY_EET2_T4_E12temp_storage+112];
	add.f64 	%fd392, %fd390, %fd391;
	ld.shared.f64 	%fd393, [_ZZN3cub18CUB_300001_SM_10006detail6reduce18DeviceReduceKernelINS2_10policy_hubIdyN4cuda3std3__44plusIdEEE10Policy1000EN6thrust24THRUST_300001_SM_1000_NS18transform_iteratorINSD_12zip_functionINS7_10multipliesIdEEEENSD_12zip_iteratorINS7_5tupleIJNSD_6detail15normal_iteratorINSD_10device_ptrIdEEEESP_EEEEENSD_11use_defaultESS_EEyS9_dNS7_10__identityEEEvT0_PT3_T1_NS0_13GridEvenShareISY_EET2_T4_E12temp_storage+120];
	add.f64 	%fd394, %fd392, %fd393;
	ld.shared.f64 	%fd395, [_ZZN3cub18CUB_300001_SM_10006detail6reduce18DeviceReduceKernelINS2_10policy_hubIdyN4cuda3std3__44plusIdEEE10Policy1000EN6thrust24THRUST_300001_SM_1000_NS18transform_iteratorINSD_12zip_functionINS7_10multipliesIdEEEENSD_12zip_iteratorINS7_5tupleIJNSD_6detail15normal_iteratorINSD_10device_ptrIdEEEESP_EEEEENSD_11use_defaultESS_EEyS9_dNS7_10__identityEEEvT0_PT3_T1_NS0_13GridEvenShareISY_EET2_T4_E12temp_storage+128];
	add.f64 	%fd396, %fd394, %fd395;
	ld.shared.f64 	%fd397, [_ZZN3cub18CUB_300001_SM_10006detail6reduce18DeviceReduceKernelINS2_10policy_hubIdyN4cuda3std3__44plusIdEEE10Policy1000EN6thrust24THRUST_300001_SM_1000_NS18transform_iteratorINSD_12zip_functionINS7_10multipliesIdEEEENSD_12zip_iteratorINS7_5tupleIJNSD_6detail15normal_iteratorINSD_10device_ptrIdEEEESP_EEEEENSD_11use_defaultESS_EEyS9_dNS7_10__identityEEEvT0_PT3_T1_NS0_13GridEvenShareISY_EET2_T4_E12temp_storage+136];
	add.f64 	%fd418, %fd396, %fd397;
	bra.uni 	$L__BB8_46;
$L__BB8_21:
	// begin inline asm
	mov.u32 %r157, %laneid;
	// end inline asm
	and.b32  	%r208, %r5, 992;
	add.s32 	%r209, %r208, 32;
	setp.gt.s32 	%p34, %r209, %r4;
	not.b32 	%r210, %r208;
	add.s32 	%r211, %r4, %r210;
	selp.b32 	%r206, %r211, 31, %p34;
	mov.b64 	%rd112, %fd407;
	mov.b64 	{%r159, %r164}, %rd112;
	mov.b32 	%r165, 1;
	mov.b32 	%r207, -1;
	// begin inline asm
	shfl.sync.down.b32 %r158, %r159, %r165, %r206, %r207;
	// end inline asm
	// begin inline asm
	shfl.sync.down.b32 %r163, %r164, %r165, %r206, %r207;
	// end inline asm
	mov.b64 	%rd113, {%r158, %r163};
	mov.b64 	%fd298, %rd113;
	setp.lt.s32 	%p35, %r157, %r206;
	add.f64 	%fd299, %fd407, %fd298;
	selp.f64 	%fd300, %fd299, %fd407, %p35;
	mov.b64 	%rd114, %fd300;
	mov.b64 	{%r169, %r174}, %rd114;
	mov.b32 	%r175, 2;
	// begin inline asm
	shfl.sync.down.b32 %r168, %r169, %r175, %r206, %r207;
	// end inline asm
	// begin inline asm
	shfl.sync.down.b32 %r173, %r174, %r175, %r206, %r207;
	// end inline asm
	mov.b64 	%rd115, {%r168, %r173};
	mov.b64 	%fd301, %rd115;
	add.s32 	%r212, %r157, 2;
	setp.gt.s32 	%p36, %r212, %r206;
	add.f64 	%fd302, %fd300, %fd301;
	selp.f64 	%fd303, %fd300, %fd302, %p36;
	mov.b64 	%rd116, %fd303;
	mov.b64 	{%r179, %r184}, %rd116;
	mov.b32 	%r185, 4;
	// begin inline asm
	shfl.sync.down.b32 %r178, %r179, %r185, %r206, %r207;
	// end inline asm
	// begin inline asm
	shfl.sync.down.b32 %r183, %r184, %r185, %r206, %r207;
	// end inline asm
	mov.b64 	%rd117, {%r178, %r183};
	mov.b64 	%fd304, %rd117;
	add.s32 	%r213, %r157, 4;
	setp.gt.s32 	%p37, %r213, %r206;
	add.f64 	%fd305, %fd303, %fd304;
	selp.f64 	%fd306, %fd303, %fd305, %p37;
	mov.b64 	%rd118, %fd306;
	mov.b64 	{%r189, %r194}, %rd118;
	mov.b32 	%r195, 8;
	// begin inline asm
	shfl.sync.down.b32 %r188, %r189, %r195, %r206, %r207;
	// end inline asm
	// begin inline asm
	shfl.sync.down.b32 %r193, %r194, %r195, %r206, %r207;
	// end inline asm
	mov.b64 	%rd119, {%r188, %r193};
	mov.b64 	%fd307, %rd119;
	add.s32 	%r214, %r157, 8;
	setp.gt.s32 	%p38, %r214, %r206;
	add.f64 	%fd308, %fd306, %fd307;
	selp.f64 	%fd309, %fd306, %fd308, %p38;
	mov.b64 	%rd120, %fd309;
	mov.b64 	{%r199, %r204}, %rd120;
	mov.b32 	%r205, 16;
	// begin inline asm
	shfl.sync.down.b32 %r198, %r199, %r205, %r206, %r207;
	// end inline asm
	// begin inline asm
	shfl.sync.down.b32 %r203, %r204, %r205, %r206, %r207;
	// end inline asm
	mov.b64 	%rd121, {%r198, %r203};
	mov.b64 	%fd310, %rd121;
	add.s32 	%r215, %r157, 16;
	setp.gt.s32 	%p39, %r215, %r206;
	add.f64 	%fd311, %fd309, %fd310;
	selp.f64 	%fd418, %fd309, %fd311, %p39;
	setp.ne.s32 	%p40, %r157, 0;
	@%p40 bra 	$L__BB8_23;
	shr.u32 	%r216, %r5, 2;
	and.b32  	%r217, %r216, 248;
	mov.u32 	%r218, _ZZN3cub18CUB_300001_SM_10006detail6reduce18DeviceReduceKernelINS2_10policy_hubIdyN4cuda3std3__44plusIdEEE10Policy1000EN6thrust24THRUST_300001_SM_1000_NS18transform_iteratorINSD_12zip_functionINS7_10multipliesIdEEEENSD_12zip_iteratorINS7_5tupleIJNSD_6detail15normal_iteratorINSD_10device_ptrIdEEEESP_EEEEENSD_11use_defaultESS_EEyS9_dNS7_10__identityEEEvT0_PT3_T1_NS0_13GridEvenShareISY_EET2_T4_E12temp_storage;
	add.s32 	%r219, %r218, %r217;
	st.shared.f64 	[%r219+16], %fd418;
$L__BB8_23:
	bar.sync 	0;
	setp.ne.s32 	%p41, %r5, 0;
	@%p41 bra 	$L__BB8_46;
	setp.gt.s32 	%p42, %r4, 32;
	ld.shared.f64 	%fd312, [_ZZN3cub18CUB_300001_SM_10006detail6reduce18DeviceReduceKernelINS2_10policy_hubIdyN4cuda3std3__44plusIdEEE10Policy1000EN6thrust24THRUST_300001_SM_1000_NS18transform_iteratorINSD_12zip_functionINS7_10multipliesIdEEEENSD_12zip_iteratorINS7_5tupleIJNSD_6detail15normal_iteratorINSD_10device_ptrIdEEEESP_EEEEENSD_11use_defaultESS_EEyS9_dNS7_10__identityEEEvT0_PT3_T1_NS0_13GridEvenShareISY_EET2_T4_E12temp_storage+24];
	add.f64 	%fd313, %fd418, %fd312;
	selp.f64 	%fd314, %fd313, %fd418, %p42;
	setp.gt.s32 	%p43, %r4, 64;
	ld.shared.f64 	%fd315, [_ZZN3cub18CUB_300001_SM_10006detail6reduce18DeviceReduceKernelINS2_10policy_hubIdyN4cuda3std3__44plusIdEEE10Policy1000EN6thrust24THRUST_300001_SM_1000_NS18transform_iteratorINSD_12zip_functionINS7_10multipliesIdEEEENSD_12zip_iteratorINS7_5tupleIJNSD_6detail15normal_iteratorINSD_10device_ptrIdEEEESP_EEEEENSD_11use_defaultESS_EEyS9_dNS7_10__identityEEEvT0_PT3_T1_NS0_13GridEvenShareISY_EET2_T4_E12temp_storage+32];
	add.f64 	%fd316, %fd315, %fd314;
	selp.f64 	%fd317, %fd316, %fd314, %p43;
	setp.gt.s32 	%p44, %r4, 96;
	ld.shared.f64 	%fd318, [_ZZN3cub18CUB_300001_SM_10006detail6reduce18DeviceReduceKernelINS2_10policy_hubIdyN4cuda3std3__44plusIdEEE10Policy1000EN6thrust24THRUST_300001_SM_1000_NS18transform_iteratorINSD_12zip_functionINS7_10multipliesIdEEEENSD_12zip_iteratorINS7_5tupleIJNSD_6detail15normal_iteratorINSD_10device_ptrIdEEEESP_EEEEENSD_11use_defaultESS_EEyS9_dNS7_10__identityEEEvT0_PT3_T1_NS0_13GridEvenShareISY_EET2_T4_E12temp_storage+40];
	add.f64 	%fd319, %fd318, %fd317;
	selp.f64 	%fd320, %fd319, %fd317, %p44;
	setp.gt.s32 	%p45, %r4, 128;
	ld.shared.f64 	%fd321, [_ZZN3cub18CUB_300001_SM_10006detail6reduce18DeviceReduceKernelINS2_10policy_hubIdyN4cuda3std3__44plusIdEEE10Policy1000EN6thrust24THRUST_300001_SM_1000_NS18transform_iteratorINSD_12zip_functionINS7_10multipliesIdEEEENSD_12zip_iteratorINS7_5tupleIJNSD_6detail15normal_iteratorINSD_10device_ptrIdEEEESP_EEEEENSD_11use_defaultESS_EEyS9_dNS7_10__identityEEEvT0_PT3_T1_NS0_13GridEvenShareISY_EET2_T4_E12temp_storage+48];
	add.f64 	%fd322, %fd321, %fd320;
	selp.f64 	%fd323, %fd322, %fd320, %p45;
	setp.gt.s32 	%p46, %r4, 160;
	ld.shared.f64 	%fd324, [_ZZN3cub18CUB_300001_SM_10006detail6reduce18DeviceReduceKernelINS2_10policy_hubIdyN4cuda3std3__44plusIdEEE10Policy1000EN6thrust24THRUST_300001_SM_1000_NS18transform_iteratorINSD_12zip_functionINS7_10multipliesIdEEEENSD_12zip_iteratorINS7_5tupleIJNSD_6detail15normal_iteratorINSD_10device_ptrIdEEEESP_EEEEENSD_11use_defaultESS_EEyS9_dNS7_10__identityEEEvT0_PT3_T1_NS0_13GridEvenShareISY_EET2_T4_E12temp_storage+56];
	add.f64 	%fd325, %fd324, %fd323;
	selp.f64 	%fd326, %fd325, %fd323, %p46;
	setp.gt.s32 	%p47, %r4, 192;
	ld.shared.f64 	%fd327, [_ZZN3cub18CUB_300001_SM_10006detail6reduce18DeviceReduceKernelINS2_10policy_hubIdyN4cuda3std3__44plusIdEEE10Policy1000EN6thrust24THRUST_300001_SM_1000_NS18transform_iteratorINSD_12zip_functionINS7_10multipliesIdEEEENSD_12zip_iteratorINS7_5tupleIJNSD_6detail15normal_iteratorINSD_10device_ptrIdEEEESP_EEEEENSD_11use_defaultESS_EEyS9_dNS7_10__identityEEEvT0_PT3_T1_NS0_13GridEvenShareISY_EET2_T4_E12temp_storage+64];
	add.f64 	%fd328, %fd327, %fd326;
	selp.f64 	%fd329, %fd328, %fd326, %p47;
	setp.gt.s32 	%p48, %r4, 224;
	ld.shared.f64 	%fd330, [_ZZN3cub18CUB_300001_SM_10006detail6reduce18DeviceReduceKernelINS2_10policy_hubIdyN4cuda3std3__44plusIdEEE10Policy1000EN6thrust24THRUST_300001_SM_1000_NS18transform_iteratorINSD_12zip_functionINS7_10multipliesIdEEEENSD_12zip_iteratorINS7_5tupleIJNSD_6detail15normal_iteratorINSD_10device_ptrIdEEEESP_EEEEENSD_11use_defaultESS_EEyS9_dNS7_10__identityEEEvT0_PT3_T1_NS0_13GridEvenShareISY_EET2_T4_E12temp_storage+72];
	add.f64 	%fd331, %fd330, %fd329;
	selp.f64 	%fd332, %fd331, %fd329, %p48;
	setp.gt.s32 	%p49, %r4, 256;
	ld.shared.f64 	%fd333, [_ZZN3cub18CUB_300001_SM_10006detail6reduce18DeviceReduceKernelINS2_10policy_hubIdyN4cuda3std3__44plusIdEEE10Policy1000EN6thrust24THRUST_300001_SM_1000_NS18transform_iteratorINSD_12zip_functionINS7_10multipliesIdEEEENSD_12zip_iteratorINS7_5tupleIJNSD_6detail15normal_iteratorINSD_10device_ptrIdEEEESP_EEEEENSD_11use_defaultESS_EEyS9_dNS7_10__identityEEEvT0_PT3_T1_NS0_13GridEvenShareISY_EET2_T4_E12temp_storage+80];
	add.f64 	%fd334, %fd333, %fd332;
	selp.f64 	%fd335, %fd334, %fd332, %p49;
	setp.gt.s32 	%p50, %r4, 288;
	ld.shared.f64 	%fd336, [_ZZN3cub18CUB_300001_SM_10006detail6reduce18DeviceReduceKernelINS2_10policy_hubIdyN4cuda3std3__44plusIdEEE10Policy1000EN6thrust24THRUST_300001_SM_1000_NS18transform_iteratorINSD_12zip_functionINS7_10multipliesIdEEEENSD_12zip_iteratorINS7_5tupleIJNSD_6detail15normal_iteratorINSD_10device_ptrIdEEEESP_EEEEENSD_11use_defaultESS_EEyS9_dNS7_10__identityEEEvT0_PT3_T1_NS0_13GridEvenShareISY_EET2_T4_E12temp_storage+88];
	add.f64 	%fd337, %fd336, %fd335;
	selp.f64 	%fd338, %fd337, %fd335, %p50;
	setp.gt.s32 	%p51, %r4, 320;
	ld.shared.f64 	%fd339, [_ZZN3cub18CUB_300001_SM_10006detail6reduce18DeviceReduceKernelINS2_10policy_hubIdyN4cuda3std3__44plusIdEEE10Policy1000EN6thrust24THRUST_300001_SM_1000_NS18transform_iteratorINSD_12zip_functionINS7_10multipliesIdEEEENSD_12zip_iteratorINS7_5tupleIJNSD_6detail15normal_iteratorINSD_10device_ptrIdEEEESP_EEEEENSD_11use_defaultESS_EEyS9_dNS7_10__identityEEEvT0_PT3_T1_NS0_13GridEvenShareISY_EET2_T4_E12temp_storage+96];
	add.f64 	%fd340, %fd339, %fd338;
	selp.f64 	%fd341, %fd340, %fd338, %p51;
	setp.gt.s32 	%p52, %r4, 352;
	ld.shared.f64 	%fd342, [_ZZN3cub18CUB_300001_SM_10006detail6reduce18DeviceReduceKernelINS2_10policy_hubIdyN4cuda3std3__44plusIdEEE10Policy1000EN6thrust24THRUST_300001_SM_1000_NS18transform_iteratorINSD_12zip_functionINS7_10multipliesIdEEEENSD_12zip_iteratorINS7_5tupleIJNSD_6detail15normal_iteratorINSD_10device_ptrIdEEEESP_EEEEENSD_11use_defaultESS_EEyS9_dNS7_10__identityEEEvT0_PT3_T1_NS0_13GridEvenShareISY_EET2_T4_E12temp_storage+104];
	add.f64 	%fd343, %fd342, %fd341;
	selp.f64 	%fd344, %fd343, %fd341, %p52;
	setp.gt.s32 	%p53, %r4, 384;
	ld.shared.f64 	%fd345, [_ZZN3cub18CUB_300001_SM_10006detail6reduce18DeviceReduceKernelINS2_10policy_hubIdyN4cuda3std3__44plusIdEEE10Policy1000EN6thrust24THRUST_300001_SM_1000_NS18transform_iteratorINSD_12zip_functionINS7_10multipliesIdEEEENSD_12zip_iteratorINS7_5tupleIJNSD_6detail15normal_iteratorINSD_10device_ptrIdEEEESP_EEEEENSD_11use_defaultESS_EEyS9_dNS7_10__identityEEEvT0_PT3_T1_NS0_13GridEvenShareISY_EET2_T4_E12temp_storage+112];
	add.f64 	%fd346, %fd345, %fd344;
	selp.f64 	%fd347, %fd346, %fd344, %p53;
	setp.gt.s32 	%p54, %r4, 416;
	ld.shared.f64 	%fd348, [_ZZN3cub18CUB_300001_SM_10006detail6reduce18DeviceReduceKernelINS2_10policy_hubIdyN4cuda3std3__44plusIdEEE10Policy1000EN6thrust24THRUST_300001_SM_1000_NS18transform_iteratorINSD_12zip_functionINS7_10multipliesIdEEEENSD_12zip_iteratorINS7_5tupleIJNSD_6detail15normal_iteratorINSD_10device_ptrIdEEEESP_EEEEENSD_11use_defaultESS_EEyS9_dNS7_10__identityEEEvT0_PT3_T1_NS0_13GridEvenShareISY_EET2_T4_E12temp_storage+120];
	add.f64 	%fd349, %fd348, %fd347;
	selp.f64 	%fd350, %fd349, %fd347, %p54;
	setp.gt.s32 	%p55, %r4, 448;
	ld.shared.f64 	%fd351, [_ZZN3cub18CUB_300001_SM_10006detail6reduce18DeviceReduceKernelINS2_10policy_hubIdyN4cuda3std3__44plusIdEEE10Policy1000EN6thrust24THRUST_300001_SM_1000_NS18transform_iteratorINSD_12zip_functionINS7_10multipliesIdEEEENSD_12zip_iteratorINS7_5tupleIJNSD_6detail15normal_iteratorINSD_10device_ptrIdEEEESP_EEEEENSD_11use_defaultESS_EEyS9_dNS7_10__identityEEEvT0_PT3_T1_NS0_13GridEvenShareISY_EET2_T4_E12temp_storage+128];
	add.f64 	%fd352, %fd351, %fd350;
	selp.f64 	%fd353, %fd352, %fd350, %p55;
	setp.gt.s32 	%p56, %r4, 480;
	ld.shared.f64 	%fd354, [_ZZN3cub18CUB_300001_SM_10006detail6reduce18DeviceReduceKernelINS2_10policy_hubIdyN4cuda3std3__44plusIdEEE10Policy1000EN6thrust24THRUST_300001_SM_1000_NS18transform_iteratorINSD_12zip_functionINS7_10multipliesIdEEEENSD_12zip_iteratorINS7_5tupleIJNSD_6detail15normal_iteratorINSD_10device_ptrIdEEEESP_EEEEENSD_11use_defaultESS_EEyS9_dNS7_10__identityEEEvT0_PT3_T1_NS0_13GridEvenShareISY_EET2_T4_E12temp_storage+136];
	add.f64 	%fd355, %fd354, %fd353;
	selp.f64 	%fd418, %fd355, %fd353, %p56;
	bra.uni 	$L__BB8_46;
$L__BB8_25:
	mov.u32 	%r27, %tid.x;
	cvt.u64.u32 	%rd14, %r27;
	add.s64 	%rd51, %rd14, %rd4;
	shl.b64 	%rd52, %rd51, 3;
	add.s64 	%rd53, %rd2, %rd52;
	add.s64 	%rd54, %rd3, %rd52;
	ld.global.f64 	%fd41, [%rd53];
	ld.global.f64 	%fd42, [%rd54];
	ld.global.f64 	%fd43, [%rd53+4096];
	ld.global.f64 	%fd44, [%rd54+4096];
	mul.f64 	%fd45, %fd43, %fd44;
	ld.global.f64 	%fd46, [%rd53+8192];
	ld.global.f64 	%fd47, [%rd54+8192];
	ld.global.f64 	%fd48, [%rd53+12288];
	ld.global.f64 	%fd49, [%rd54+12288];
	ld.global.f64 	%fd50, [%rd53+16384];
	ld.global.f64 	%fd51, [%rd54+16384];
	ld.global.f64 	%fd52, [%rd53+20480];
	ld.global.f64 	%fd53, [%rd54+20480];
	ld.global.f64 	%fd54, [%rd53+24576];
	ld.global.f64 	%fd55, [%rd54+24576];
	fma.rn.f64 	%fd56, %fd41, %fd42, %fd45;
	fma.rn.f64 	%fd57, %fd46, %fd47, %fd56;
	fma.rn.f64 	%fd58, %fd48, %fd49, %fd57;
	fma.rn.f64 	%fd59, %fd50, %fd51, %fd58;
	fma.rn.f64 	%fd60, %fd52, %fd53, %fd59;
	fma.rn.f64 	%fd417, %fd54, %fd55, %fd60;
	mul.lo.s32 	%r65, %r53, 3584;
	cvt.s64.s32 	%rd15, %r65;
	setp.lt.u64 	%p2, %rd5, %rd15;
	@%p2 bra 	$L__BB8_42;
	cvt.u32.u64 	%r67, %rd15;
	cvt.u32.u64 	%r68, %rd4;
	add.s64 	%rd140, %rd4, %rd15;
	cvt.u32.u64 	%r28, %rd47;
	not.b32 	%r69, %r27;
	add.s32 	%r70, %r69, %r28;
	sub.s32 	%r71, %r70, %r67;
	sub.s32 	%r284, %r71, %r68;
	add.s64 	%rd55, %rd140, %rd14;
	shl.b64 	%rd56, %rd55, 3;
	add.s64 	%rd57, %rd56, 32768;
	add.s64 	%rd139, %rd2, %rd57;
	add.s64 	%rd138, %rd3, %rd57;
	mov.b32 	%r285, 0;
	mov.u64 	%rd141, %rd4;
$L__BB8_27:
	cvt.s64.s32 	%rd23, %r65;
	add.s64 	%rd141, %rd141, %rd23;
	add.s64 	%rd58, %rd47, -3584;
	setp.gt.u64 	%p3, %rd141, %rd58;
	@%p3 bra 	$L__BB8_29;
	mul.lo.s32 	%r73, %r53, 3584;
	cvt.s64.s32 	%rd59, %r73;
	add.s64 	%rd60, %rd141, %rd14;
	cvta.to.global.u64 	%rd61, %rd41;
	shl.b64 	%rd62, %rd60, 3;
	add.s64 	%rd63, %rd61, %rd62;
	cvta.to.global.u64 	%rd64, %rd42;
	add.s64 	%rd65, %rd64, %rd62;
	ld.global.f64 	%fd61, [%rd63];
	ld.global.f64 	%fd62, [%rd65];
	ld.global.f64 	%fd63, [%rd63+4096];
	ld.global.f64 	%fd64, [%rd65+4096];
	ld.global.f64 	%fd65, [%rd63+8192];
	ld.global.f64 	%fd66, [%rd65+8192];
	ld.global.f64 	%fd67, [%rd63+12288];
	ld.global.f64 	%fd68, [%rd65+12288];
	ld.global.f64 	%fd69, [%rd63+16384];
	ld.global.f64 	%fd70, [%rd65+16384];
	ld.global.f64 	%fd71, [%rd63+20480];
	ld.global.f64 	%fd72, [%rd65+20480];
	ld.global.f64 	%fd73, [%rd63+24576];
	ld.global.f64 	%fd74, [%rd65+24576];
	fma.rn.f64 	%fd75, %fd61, %fd62, %fd417;
	fma.rn.f64 	%fd76, %fd63, %fd64, %fd75;
	fma.rn.f64 	%fd77, %fd65, %fd66, %fd76;
	fma.rn.f64 	%fd78, %fd67, %fd68, %fd77;
	fma.rn.f64 	%fd79, %fd69, %fd70, %fd78;
	fma.rn.f64 	%fd80, %fd71, %fd72, %fd79;
	fma.rn.f64 	%fd417, %fd73, %fd74, %fd80;
	sub.s64 	%rd66, %rd47, %rd141;
	setp.lt.u64 	%p4, %rd66, %rd59;
	add.s32 	%r285, %r285, 1;
	add.s64 	%rd140, %rd140, %rd59;
	sub.s32 	%r284, %r284, %r73;
	mul.wide.s32 	%rd67, %r73, 8;
	add.s64 	%rd139, %rd139, %rd67;
	add.s64 	%rd138, %rd138, %rd67;
	@%p4 bra 	$L__BB8_42;
	bra.uni 	$L__BB8_27;
$L__BB8_29:
	setp.le.u64 	%p5, %rd47, %rd141;
	cvt.u32.u64 	%r74, %rd141;
	cvt.u32.u64 	%r75, %rd47;
	sub.s32 	%r76, %r75, %r74;
	setp.ge.s32 	%p6, %r27, %r76;
	or.pred  	%p7, %p5, %p6;
	@%p7 bra 	$L__BB8_42;
	cvt.u32.u64 	%r78, %rd23;
	cvt.u32.u64 	%r79, %rd4;
	not.b32 	%r80, %r27;
	add.s32 	%r81, %r80, %r28;
	add.s32 	%r82, %r78, %r79;
	sub.s32 	%r83, %r81, %r82;
	mul.lo.s32 	%r84, %r53, %r285;
	mad.lo.s32 	%r85, %r84, -3584, %r83;
	shr.u32 	%r86, %r85, 9;
	add.s32 	%r35, %r86, 1;
	and.b32  	%r36, %r35, 15;
	setp.lt.u32 	%p8, %r85, 7680;
	mov.u32 	%r288, %r27;
	@%p8 bra 	$L__BB8_33;
	shr.u32 	%r87, %r284, 9;
	add.s32 	%r88, %r87, 1;
	and.b32  	%r89, %r88, 16777200;
	neg.s32 	%r286, %r89;
	mov.u32 	%r288, %r27;
$L__BB8_32:
	.pragma "nounroll";
	ld.global.f64 	%fd82, [%rd139+-32768];
	ld.global.f64 	%fd83, [%rd138+-32768];
	fma.rn.f64 	%fd84, %fd82, %fd83, %fd417;
	ld.global.f64 	%fd85, [%rd139+-28672];
	ld.global.f64 	%fd86, [%rd138+-28672];
	fma.rn.f64 	%fd87, %fd85, %fd86, %fd84;
	ld.global.f64 	%fd88, [%rd139+-24576];
	ld.global.f64 	%fd89, [%rd138+-24576];
	fma.rn.f64 	%fd90, %fd88, %fd89, %fd87;
	ld.global.f64 	%fd91, [%rd139+-20480];
	ld.global.f64 	%fd92, [%rd138+-20480];
	fma.rn.f64 	%fd93, %fd91, %fd92, %fd90;
	ld.global.f64 	%fd94, [%rd139+-16384];
	ld.global.f64 	%fd95, [%rd138+-16384];
	fma.rn.f64 	%fd96, %fd94, %fd95, %fd93;
	ld.global.f64 	%fd97, [%rd139+-12288];
	ld.global.f64 	%fd98, [%rd138+-12288];
	fma.rn.f64 	%fd99, %fd97, %fd98, %fd96;
	ld.global.f64 	%fd100, [%rd139+-8192];
	ld.global.f64 	%fd101, [%rd138+-8192];
	fma.rn.f64 	%fd102, %fd100, %fd101, %fd99;
	ld.global.f64 	%fd103, [%rd139+-4096];
	ld.global.f64 	%fd104, [%rd138+-4096];
	fma.rn.f64 	%fd105, %fd103, %fd104, %fd102;
	ld.global.f64 	%fd106, [%rd139];
	ld.global.f64 	%fd107, [%rd138];
	fma.rn.f64 	%fd108, %fd106, %fd107, %fd105;
	ld.global.f64 	%fd109, [%rd139+4096];
	ld.global.f64 	%fd110, [%rd138+4096];
	fma.rn.f64 	%fd111, %fd109, %fd110, %fd108;
	ld.global.f64 	%fd112, [%rd139+8192];
	ld.global.f64 	%fd113, [%rd138+8192];
	fma.rn.f64 	%fd114, %fd112, %fd113, %fd111;
	ld.global.f64 	%fd115, [%rd139+12288];
	ld.global.f64 	%fd116, [%rd138+12288];
	fma.rn.f64 	%fd117, %fd115, %fd116, %fd114;
	ld.global.f64 	%fd118, [%rd139+16384];
	ld.global.f64 	%fd119, [%rd138+16384];
	fma.rn.f64 	%fd120, %fd118, %fd119, %fd117;
	ld.global.f64 	%fd121, [%rd139+20480];
	ld.global.f64 	%fd122, [%rd138+20480];
	fma.rn.f64 	%fd123, %fd121, %fd122, %fd120;
	ld.global.f64 	%fd124, [%rd139+24576];
	ld.global.f64 	%fd125, [%rd138+24576];
	fma.rn.f64 	%fd126, %fd124, %fd125, %fd123;
	ld.global.f64 	%fd127, [%rd139+28672];
	ld.global.f64 	%fd128, [%rd138+28672];
	fma.rn.f64 	%fd417, %fd127, %fd128, %fd126;
	add.s32 	%r288, %r288, 8192;
	add.s32 	%r286, %r286, 16;
	add.s64 	%rd139, %rd139, 65536;
	add.s64 	%rd138, %rd138, 65536;
	setp.ne.s32 	%p9, %r286, 0;
	@%p9 bra 	$L__BB8_32;
$L__BB8_33:
	setp.eq.s32 	%p10, %r36, 0;
	@%p10 bra 	$L__BB8_42;
	cvta.to.global.u64 	%rd33, %rd42;
	cvta.to.global.u64 	%rd34, %rd41;
	and.b32  	%r43, %r35, 7;
	setp.lt.u32 	%p11, %r36, 8;
	@%p11 bra 	$L__BB8_36;
	cvt.u64.u32 	%rd68, %r288;
	add.s64 	%rd69, %rd141, %rd68;
	shl.b64 	%rd70, %rd69, 3;
	add.s64 	%rd71, %rd34, %rd70;
	add.s64 	%rd72, %rd33, %rd70;
	ld.global.f64 	%fd130, [%rd71];
	ld.global.f64 	%fd131, [%rd72];
	fma.rn.f64 	%fd132, %fd130, %fd131, %fd417;
	ld.global.f64 	%fd133, [%rd71+4096];
	ld.global.f64 	%fd134, [%rd72+4096];
	fma.rn.f64 	%fd135, %fd133, %fd134, %fd132;
	ld.global.f64 	%fd136, [%rd71+8192];
	ld.global.f64 	%fd137, [%rd72+8192];
	fma.rn.f64 	%fd138, %fd136, %fd137, %fd135;
	ld.global.f64 	%fd139, [%rd71+12288];
	ld.global.f64 	%fd140, [%rd72+12288];
	fma.rn.f64 	%fd141, %fd139, %fd140, %fd138;
	ld.global.f64 	%fd142, [%rd71+16384];
	ld.global.f64 	%fd143, [%rd72+16384];
	fma.rn.f64 	%fd144, %fd142, %fd143, %fd141;
	ld.global.f64 	%fd145, [%rd71+20480];
	ld.global.f64 	%fd146, [%rd72+20480];
	fma.rn.f64 	%fd147, %fd145, %fd146, %fd144;
	ld.global.f64 	%fd148, [%rd71+24576];
	ld.global.f64 	%fd149, [%rd72+24576];
	fma.rn.f64 	%fd150, %fd148, %fd149, %fd147;
	ld.global.f64 	%fd151, [%rd71+28672];
	ld.global.f64 	%fd152, [%rd72+28672];
	fma.rn.f64 	%fd417, %fd151, %fd152, %fd150;
	add.s32 	%r288, %r288, 4096;
$L__BB8_36:
	setp.eq.s32 	%p12, %r43, 0;
	@%p12 bra 	$L__BB8_42;
	setp.lt.u32 	%p13, %r43, 4;
	@%p13 bra 	$L__BB8_39;
	cvt.u64.u32 	%rd73, %r288;
	add.s64 	%rd74, %rd141, %rd73;
	shl.b64 	%rd75, %rd74, 3;
	add.s64 	%rd76, %rd34, %rd75;
	add.s64 	%rd77, %rd33, %rd75;
	ld.global.f64 	%fd154, [%rd76];
	ld.global.f64 	%fd155, [%rd77];
	fma.rn.f64 	%fd156, %fd154, %fd155, %fd417;
	ld.global.f64 	%fd157, [%rd76+4096];
	ld.global.f64 	%fd158, [%rd77+4096];
	fma.rn.f64 	%fd159, %fd157, %fd158, %fd156;
	ld.global.f64 	%fd160, [%rd76+8192];
	ld.global.f64 	%fd161, [%rd77+8192];
	fma.rn.f64 	%fd162, %fd160, %fd161, %fd159;
	ld.global.f64 	%fd163, [%rd76+12288];
	ld.global.f64 	%fd164, [%rd77+12288];
	fma.rn.f64 	%fd417, %fd163, %fd164, %fd162;
	add.s32 	%r288, %r288, 2048;
$L__BB8_39:
	and.b32  	%r90, %r35, 3;
	setp.eq.s32 	%p14, %r90, 0;
	@%p14 bra 	$L__BB8_42;
	cvt.u64.u32 	%rd78, %r288;
	add.s64 	%rd79, %rd78, %rd140;
	shl.b64 	%rd80, %rd79, 3;
	add.s64 	%rd145, %rd33, %rd80;
	add.s64 	%rd144, %rd34, %rd80;
	cvt.u16.u32 	%rs9, %r284;
	shr.u16 	%rs10, %rs9, 9;
	add.s16 	%rs11, %rs10, 1;
	cvt.u32.u16 	%r91, %rs11;
	and.b32  	%r92, %r91, 3;
	neg.s32 	%r291, %r92;
$L__BB8_41:
	.pragma "nounroll";
	ld.global.f64 	%fd165, [%rd144];
	ld.global.f64 	%fd166, [%rd145];
	fma.rn.f64 	%fd417, %fd165, %fd166, %fd417;
	add.s64 	%rd145, %rd145, 4096;
	add.s64 	%rd144, %rd144, 4096;
	add.s32 	%r291, %r291, 1;
	setp.ne.s32 	%p15, %r291, 0;
	@%p15 bra 	$L__BB8_41;
$L__BB8_42:
	// begin inline asm
	mov.u32 %r93, %laneid;
	// end inline asm
	mov.b64 	%rd81, %fd417;
	mov.b64 	{%r95, %r100}, %rd81;
	mov.b32 	%r101, 1;
	mov.b32 	%r142, 31;
	mov.b32 	%r143, -1;
	// begin inline asm
	shfl.sync.down.b32 %r94, %r95, %r101, %r142, %r143;
	// end inline asm
	// begin inline asm
	shfl.sync.down.b32 %r99, %r100, %r101, %r142, %r143;
	// end inline asm
	mov.b64 	%rd82, {%r94, %r99};
	mov.b64 	%fd167, %rd82;
	setp.gt.s32 	%p16, %r93, 30;
	add.f64 	%fd168, %fd417, %fd167;
	selp.f64 	%fd169, %fd417, %fd168, %p16;
	mov.b64 	%rd83, %fd169;
	mov.b64 	{%r105, %r110}, %rd83;
	mov.b32 	%r111, 2;
	// begin inline asm
	shfl.sync.down.b32 %r104, %r105, %r111, %r142, %r143;
	// end inline asm
	// begin inline asm
	shfl.sync.down.b32 %r109, %r110, %r111, %r142, %r143;
	// end inline asm
	mov.b64 	%rd84, {%r104, %r109};
	mov.b64 	%fd170, %rd84;
	setp.gt.s32 	%p17, %r93, 29;
	add.f64 	%fd171, %fd169, %fd170;
	selp.f64 	%fd172, %fd169, %fd171, %p17;
	mov.b64 	%rd85, %fd172;
	mov.b64 	{%r115, %r120}, %rd85;
	mov.b32 	%r121, 4;
	// begin inline asm
	shfl.sync.down.b32 %r114, %r115, %r121, %r142, %r143;
	// end inline asm
	// begin inline asm
	shfl.sync.down.b32 %r119, %r120, %r121, %r142, %r143;
	// end inline asm
	mov.b64 	%rd86, {%r114, %r119};
	mov.b64 	%fd173, %rd86;
	setp.gt.s32 	%p18, %r93, 27;
	add.f64 	%fd174, %fd172, %fd173;
	selp.f64 	%fd175, %fd172, %fd174, %p18;
	mov.b64 	%rd87, %fd175;
	mov.b64 	{%r125, %r130}, %rd87;
	mov.b32 	%r131, 8;
	// begin inline asm
	shfl.sync.down.b32 %r124, %r125, %r131, %r142, %r143;
	// end inline asm
	// begin inline asm
	shfl.sync.down.b32 %r129, %r130, %r131, %r142, %r143;
	// end inline asm
	mov.b64 	%rd88, {%r124, %r129};
	mov.b64 	%fd176, %rd88;
	setp.gt.s32 	%p19, %r93, 23;
	add.f64 	%fd177, %fd175, %fd176;
	selp.f64 	%fd178, %fd175, %fd177, %p19;
	mov.b64 	%rd89, %fd178;
	mov.b64 	{%r135, %r140}, %rd89;
	mov.b32 	%r141, 16;
	// begin inline asm
	shfl.sync.down.b32 %r134, %r135, %r141, %r142, %r143;
	// end inline asm
	// begin inline asm
	shfl.sync.down.b32 %r139, %r140, %r141, %r142, %r143;
	// end inline asm
	mov.b64 	%rd90, {%r134, %r139};
	mov.b64 	%fd179, %rd90;
	setp.gt.s32 	%p20, %r93, 15;
	add.f64 	%fd37, %fd178, %fd179;
	selp.f64 	%fd418, %fd178, %fd37, %p20;
	setp.ne.s32 	%p21, %r93, 0;
	@%p21 bra 	$L__BB8_44;
	shr.u32 	%r144, %r27, 2;
	and.b32  	%r145, %r144, 248;
	mov.u32 	%r146, _ZZN3cub18CUB_300001_SM_10006detail6reduce18DeviceReduceKernelINS2_10policy_hubIdyN4cuda3std3__44plusIdEEE10Policy1000EN6thrust24THRUST_300001_SM_1000_NS18transform_iteratorINSD_12zip_functionINS7_10multipliesIdEEEENSD_12zip_iteratorINS7_5tupleIJNSD_6detail15normal_iteratorINSD_10device_ptrIdEEEESP_EEEEENSD_11use_defaultESS_EEyS9_dNS7_10__identityEEEvT0_PT3_T1_NS0_13GridEvenShareISY_EET2_T4_E12temp_storage;
	add.s32 	%r147, %r146, %r145;
	st.shared.f64 	[%r147+16], %fd37;
$L__BB8_44:
	bar.sync 	0;
	setp.ne.s32 	%p22, %r27, 0;
	@%p22 bra 	$L__BB8_46;
	ld.shared.f64 	%fd180, [_ZZN3cub18CUB_300001_SM_10006detail6reduce18DeviceReduceKernelINS2_10policy_hubIdyN4cuda3std3__44plusIdEEE10Policy1000EN6thrust24THRUST_300001_SM_1000_NS18transform_iteratorINSD_12zip_functionINS7_10multipliesIdEEEENSD_12zip_iteratorINS7_5tupleIJNSD_6detail15normal_iteratorINSD_10device_ptrIdEEEESP_EEEEENSD_11use_defaultESS_EEyS9_dNS7_10__identityEEEvT0_PT3_T1_NS0_13GridEvenShareISY_EET2_T4_E12temp_storage+24];
	add.f64 	%fd181, %fd418, %fd180;
	ld.shared.f64 	%fd182, [_ZZN3cub18CUB_300001_SM_10006detail6reduce18DeviceReduceKernelINS2_10policy_hubIdyN4cuda3std3__44plusIdEEE10Policy1000EN6thrust24THRUST_300001_SM_1000_NS18transform_iteratorINSD_12zip_functionINS7_10multipliesIdEEEENSD_12zip_iteratorINS7_5tupleIJNSD_6detail15normal_iteratorINSD_10device_ptrIdEEEESP_EEEEENSD_11use_defaultESS_EEyS9_dNS7_10__identityEEEvT0_PT3_T1_NS0_13GridEvenShareISY_EET2_T4_E12temp_storage+32];
	add.f64 	%fd183, %fd181, %fd182;
	ld.shared.f64 	%fd184, [_ZZN3cub18CUB_300001_SM_10006detail6reduce18DeviceReduceKernelINS2_10policy_hubIdyN4cuda3std3__44plusIdEEE10Policy1000EN6thrust24THRUST_300001_SM_1000_NS18transform_iteratorINSD_12zip_functionINS7_10multipliesIdEEEENSD_12zip_iteratorINS7_5tupleIJNSD_6detail15normal_iteratorINSD_10device_ptrIdEEEESP_EEEEENSD_11use_defaultESS_EEyS9_dNS7_10__identityEEEvT0_PT3_T1_NS0_13GridEvenShareISY_EET2_T4_E12temp_storage+40];
	add.f64 	%fd185, %fd183, %fd184;
	ld.shared.f64 	%fd186, [_ZZN3cub18CUB_300001_SM_10006detail6reduce18DeviceReduceKernelINS2_10policy_hubIdyN4cuda3std3__44plusIdEEE10Policy1000EN6thrust24THRUST_300001_SM_1000_NS18transform_iteratorINSD_12zip_functionINS7_10multipliesIdEEEENSD_12zip_iteratorINS7_5tupleIJNSD_6detail15normal_iteratorINSD_10device_ptrIdEEEESP_EEEEENSD_11use_defaultESS_EEyS9_dNS7_10__identityEEEvT0_PT3_T1_NS0_13GridEvenShareISY_EET2_T4_E12temp_storage+48];
	add.f64 	%fd187, %fd185, %fd186;
	ld.shared.f64 	%fd188, [_ZZN3cub18CUB_300001_SM_10006detail6reduce18DeviceReduceKernelINS2_10policy_hubIdyN4cuda3std3__44plusIdEEE10Policy1000EN6thrust24THRUST_300001_SM_1000_NS18transform_iteratorINSD_12zip_functionINS7_10multipliesIdEEEENSD_12zip_iteratorINS7_5tupleIJNSD_6detail15normal_iteratorINSD_10device_ptrIdEEEESP_EEEEENSD_11use_defaultESS_EEyS9_dNS7_10__identityEEEvT0_PT3_T1_NS0_13GridEvenShareISY_EET2_T4_E12temp_storage+56];
	add.f64 	%fd189, %fd187, %fd188;
	ld.shared.f64 	%fd190, [_ZZN3cub18CUB_300001_SM_10006detail6reduce18DeviceReduceKernelINS2_10policy_hubIdyN4cuda3std3__44plusIdEEE10Policy1000EN6thrust24THRUST_300001_SM_1000_NS18transform_iteratorINSD_12zip_functionINS7_10multipliesIdEEEENSD_12zip_iteratorINS7_5tupleIJNSD_6detail15normal_iteratorINSD_10device_ptrIdEEEESP_EEEEENSD_11use_defaultESS_EEyS9_dNS7_10__identityEEEvT0_PT3_T1_NS0_13GridEvenShareISY_EET2_T4_E12temp_storage+64];
	add.f64 	%fd191, %fd189, %fd190;
	ld.shared.f64 	%fd192, [_ZZN3cub18CUB_300001_SM_10006detail6reduce18DeviceReduceKernelINS2_10policy_hubIdyN4cuda3std3__44plusIdEEE10Policy1000EN6thrust24THRUST_300001_SM_1000_NS18transform_iteratorINSD_12zip_functionINS7_10multipliesIdEEEENSD_12zip_iteratorINS7_5tupleIJNSD_6detail15normal_iteratorINSD_10device_ptrIdEEEESP_EEEEENSD_11use_defaultESS_EEyS9_dNS7_10__identityEEEvT0_PT3_T1_NS0_13GridEvenShareISY_EET2_T4_E12temp_storage+72];
	add.f64 	%fd193, %fd191, %fd192;
	ld.shared.f64 	%fd194, [_ZZN3cub18CUB_300001_SM_10006detail6reduce18DeviceReduceKernelINS2_10policy_hubIdyN4cuda3std3__44plusIdEEE10Policy1000EN6thrust24THRUST_300001_SM_1000_NS18transform_iteratorINSD_12zip_functionINS7_10multipliesIdEEEENSD_12zip_iteratorINS7_5tupleIJNSD_6detail15normal_iteratorINSD_10device_ptrIdEEEESP_EEEEENSD_11use_defaultESS_EEyS9_dNS7_10__identityEEEvT0_PT3_T1_NS0_13GridEvenShareISY_EET2_T4_E12temp_storage+80];
	add.f64 	%fd195, %fd193, %fd194;
	ld.shared.f64 	%fd196, [_ZZN3cub18CUB_300001_SM_10006detail6reduce18DeviceReduceKernelINS2_10policy_hubIdyN4cuda3std3__44plusIdEEE10Policy1000EN6thrust24THRUST_300001_SM_1000_NS18transform_iteratorINSD_12zip_functionINS7_10multipliesIdEEEENSD_12zip_iteratorINS7_5tupleIJNSD_6detail15normal_iteratorINSD_10device_ptrIdEEEESP_EEEEENSD_11use_defaultESS_EEyS9_dNS7_10__identityEEEvT0_PT3_T1_NS0_13GridEvenShareISY_EET2_T4_E12temp_storage+88];
	add.f64 	%fd197, %fd195, %fd196;
	ld.shared.f64 	%fd198, [_ZZN3cub18CUB_300001_SM_10006detail6reduce18DeviceReduceKernelINS2_10policy_hubIdyN4cuda3std3__44plusIdEEE10Policy1000EN6thrust24THRUST_300001_SM_1000_NS18transform_iteratorINSD_12zip_functionINS7_10multipliesIdEEEENSD_12zip_iteratorINS7_5tupleIJNSD_6detail15normal_iteratorINSD_10device_ptrIdEEEESP_EEEEENSD_11use_defaultESS_EEyS9_dNS7_10__identityEEEvT0_PT3_T1_NS0_13GridEvenShareISY_EET2_T4_E12temp_storage+96];
	add.f64 	%fd199, %fd197, %fd198;
	ld.shared.f64 	%fd200, [_ZZN3cub18CUB_300001_SM_10006detail6reduce18DeviceReduceKernelINS2_10policy_hubIdyN4cuda3std3__44plusIdEEE10Policy1000EN6thrust24THRUST_300001_SM_1000_NS18transform_iteratorINSD_12zip_functionINS7_10multipliesIdEEEENSD_12zip_iteratorINS7_5tupleIJNSD_6detail15normal_iteratorINSD_10device_ptrIdEEEESP_EEEEENSD_11use_defaultESS_EEyS9_dNS7_10__identityEEEvT0_PT3_T1_NS0_13GridEvenShareISY_EET2_T4_E12temp_storage+104];
	add.f64 	%fd201, %fd199, %fd200;
	ld.shared.f64 	%fd202, [_ZZN3cub18CUB_300001_SM_10006detail6reduce18DeviceReduceKernelINS2_10policy_hubIdyN4cuda3std3__44plusIdEEE10Policy1000EN6thrust24THRUST_300001_SM_1000_NS18transform_iteratorINSD_12zip_functionINS7_10multipliesIdEEEENSD_12zip_iteratorINS7_5tupleIJNSD_6detail15normal_iteratorINSD_10device_ptrIdEEEESP_EEEEENSD_11use_defaultESS_EEyS9_dNS7_10__identityEEEvT0_PT3_T1_NS0_13GridEvenShareISY_EET2_T4_E12temp_storage+112];
	add.f64 	%fd203, %fd201, %fd202;
	ld.shared.f64 	%fd204, [_ZZN3cub18CUB_300001_SM_10006detail6reduce18DeviceReduceKernelINS2_10policy_hubIdyN4cuda3std3__44plusIdEEE10Policy1000EN6thrust24THRUST_300001_SM_1000_NS18transform_iteratorINSD_12zip_functionINS7_10multipliesIdEEEENSD_12zip_iteratorINS7_5tupleIJNSD_6detail15normal_iteratorINSD_10device_ptrIdEEEESP_EEEEENSD_11use_defaultESS_EEyS9_dNS7_10__identityEEEvT0_PT3_T1_NS0_13GridEvenShareISY_EET2_T4_E12temp_storage+120];
	add.f64 	%fd205, %fd203, %fd204;
	ld.shared.f64 	%fd206, [_ZZN3cub18CUB_300001_SM_10006detail6reduce18DeviceReduceKernelINS2_10policy_hubIdyN4cuda3std3__44plusIdEEE10Policy1000EN6thrust24THRUST_300001_SM_1000_NS18transform_iteratorINSD_12zip_functionINS7_10multipliesIdEEEENSD_12zip_iteratorINS7_5tupleIJNSD_6detail15normal_iteratorINSD_10device_ptrIdEEEESP_EEEEENSD_11use_defaultESS_EEyS9_dNS7_10__identityEEEvT0_PT3_T1_NS0_13GridEvenShareISY_EET2_T4_E12temp_storage+128];
	add.f64 	%fd207, %fd205, %fd206;
	ld.shared.f64 	%fd208, [_ZZN3cub18CUB_300001_SM_10006detail6reduce18DeviceReduceKernelINS2_10policy_hubIdyN4cuda3std3__44plusIdEEE10Policy1000EN6thrust24THRUST_300001_SM_1000_NS18transform_iteratorINSD_12zip_functionINS7_10multipliesIdEEEENSD_12zip_iteratorINS7_5tupleIJNSD_6detail15normal_iteratorINSD_10device_ptrIdEEEESP_EEEEENSD_11use_defaultESS_EEyS9_dNS7_10__identityEEEvT0_PT3_T1_NS0_13GridEvenShareISY_EET2_T4_E12temp_storage+136];
	add.f64 	%fd418, %fd207, %fd208;
$L__BB8_46:
	mov.u32 	%r275, %tid.x;
	setp.ne.s32 	%p64, %r275, 0;
	@%p64 bra 	$L__BB8_48;
	ld.param.u64 	%rd135, [_ZN3cub18CUB_300001_SM_10006detail6reduce18DeviceReduceKernelINS2_10policy_hubIdyN4cuda3std3__44plusIdEEE10Policy1000EN6thrust24THRUST_300001_SM_1000_NS18transform_iteratorINSD_12zip_functionINS7_10multipliesIdEEEENSD_12zip_iteratorINS7_5tupleIJNSD_6detail15normal_iteratorINSD_10device_ptrIdEEEESP_EEEEENSD_11use_defaultESS_EEyS9_dNS7_10__identityEEEvT0_PT3_T1_NS0_13GridEvenShareISY_EET2_T4__param_1];
	cvta.to.global.u64 	%rd132, %rd135;
	mul.wide.u32 	%rd133, %r2, 8;
	add.s64 	%rd134, %rd132, %rd133;
	st.global.f64 	[%rd134], %fd418;
$L__BB8_48:
	ret;

}
	// .globl	_ZN3cub18CUB_300001_SM_10006detail6reduce28DeviceReduceSingleTileKernelINS2_10policy_hubIdyN4cuda3std3__44plusIdEEE10Policy1000EPdSC_iS9_ddNS7_10__identityEEEvT0_T1_T2_T3_T4_T6_
.visible .entry _ZN3cub18CUB_300001_SM_10006detail6reduce28DeviceReduceSingleTileKernelINS2_10policy_hubIdyN4cuda3std3__44plusIdEEE10Policy1000EPdSC_iS9_ddNS7_10__identityEEEvT0_T1_T2_T3_T4_T6_(
	.param .u64 .ptr .align 1 _ZN3cub18CUB_300001_SM_10006detail6reduce28DeviceReduceSingleTileKernelINS2_10policy_hubIdyN4cuda3std3__44plusIdEEE10Policy1000EPdSC_iS9_ddNS7_10__identityEEEvT0_T1_T2_T3_T4_T6__param_0,
	.param .u64 .ptr .align 1 _ZN3cub18CUB_300001_SM_10006detail6reduce28DeviceReduceSingleTileKernelINS2_10policy_hubIdyN4cuda3std3__44plusIdEEE10Policy1000EPdSC_iS9_ddNS7_10__identityEEEvT0_T1_T2_T3_T4_T6__param_1,
	.param .u32 _ZN3cub18CUB_300001_SM_10006detail6reduce28DeviceReduceSingleTileKernelINS2_10policy_hubIdyN4cuda3std3__44plusIdEEE10Policy1000EPdSC_iS9_ddNS7_10__identityEEEvT0_T1_T2_T3_T4_T6__param_2,
	.param .align 1 .b8 _ZN3cub18CUB_300001_SM_10006detail6reduce28DeviceReduceSingleTileKernelINS2_10policy_hubIdyN4cuda3std3__44plusIdEEE10Policy1000EPdSC_iS9_ddNS7_10__identityEEEvT0_T1_T2_T3_T4_T6__param_3[1],
	.param .f64 _ZN3cub18CUB_300001_SM_10006detail6reduce28DeviceReduceSingleTileKernelINS2_10policy_hubIdyN4cuda3std3__44plusIdEEE10Policy1000EPdSC_iS9_ddNS7_10__identityEEEvT0_T1_T2_T3_T4_T6__param_4,
	.param .align 1 .b8 _ZN3cub18CUB_300001_SM_10006detail6reduce28DeviceReduceSingleTileKernelINS2_10policy_hubIdyN4cuda3std3__44plusIdEEE10Policy1000EPdSC_iS9_ddNS7_10__identityEEEvT0_T1_T2_T3_T4_T6__param_5[1]
)
.maxntid 512
.minnctapersm 1
{
	.reg .pred 	%p<58>;
	.reg .b32 	%r<238>;
	.reg .b64 	%rd<104>;
	.reg .b64 	%fd<232>;
	// demoted variable
	.shared .align 8 .b8 _ZZN3cub18CUB_300001_SM_10006detail6reduce28DeviceReduceSingleTileKernelINS2_10policy_hubIdyN4cuda3std3__44plusIdEEE10Policy1000EPdSC_iS9_ddNS7_10__identityEEEvT0_T1_T2_T3_T4_T6_E12temp_storage[152];
	ld.param.u64 	%rd8, [_ZN3cub18CUB_300001_SM_10006detail6reduce28DeviceReduceSingleTileKernelINS2_10policy_hubIdyN4cuda3std3__44plusIdEEE10Policy1000EPdSC_iS9_ddNS7_10__identityEEEvT0_T1_T2_T3_T4_T6__param_0];
	ld.param.u64 	%rd9, [_ZN3cub18CUB_300001_SM_10006detail6reduce28DeviceReduceSingleTileKernelINS2_10policy_hubIdyN4cuda3std3__44plusIdEEE10Policy1000EPdSC_iS9_ddNS7_10__identityEEEvT0_T1_T2_T3_T4_T6__param_1];
	ld.param.u32 	%r34, [_ZN3cub18CUB_300001_SM_10006detail6reduce28DeviceReduceSingleTileKernelINS2_10policy_hubIdyN4cuda3std3__44plusIdEEE10Policy1000EPdSC_iS9_ddNS7_10__identityEEEvT0_T1_T2_T3_T4_T6__param_2];
	ld.param.f64 	%fd30, [_ZN3cub18CUB_300001_SM_10006detail6reduce28DeviceReduceSingleTileKernelINS2_10policy_hubIdyN4cuda3std3__44plusIdEEE10Policy1000EPdSC_iS9_ddNS7_10__identityEEEvT0_T1_T2_T3_T4_T6__param_4];
	cvta.to.global.u64 	%rd1, %rd9;
	setp.ne.s32 	%p1, %r34, 0;
	@%p1 bra 	$L__BB9_3;
	mov.u32 	%r224, %tid.x;
	setp.ne.s32 	%p57, %r224, 0;
	@%p57 bra 	$L__BB9_39;
	st.global.f64 	[%rd1], %fd30;
	bra.uni 	$L__BB9_39;
$L__BB9_3:
	setp.gt.s32 	%p2, %r34, 3583;
	@%p2 bra 	$L__BB9_21;
	mov.u32 	%r1, %tid.x;
	setp.ge.s32 	%p19, %r1, %r34;
	mov.f64 	%fd223, 0d0000000000000000;
	mov.u32 	%r228, %r1;
	@%p19 bra 	$L__BB9_6;
	mul.wide.u32 	%rd69, %r1, 8;
	add.s64 	%rd68, %rd8, %rd69;
	// begin inline asm
	ld.global.nc.u64 %rd67, [%rd68];
	// end inline asm
	mov.b64 	%fd223, %rd67;
	add.s32 	%r228, %r1, 512;
$L__BB9_6:
	setp.ge.s32 	%p20, %r228, %r34;
	@%p20 bra 	$L__BB9_12;
	not.b32 	%r100, %r228;
	add.s32 	%r4, %r34, %r100;
	and.b32  	%r101, %r4, 1536;
	setp.eq.s32 	%p21, %r101, 1536;
	@%p21 bra 	$L__BB9_10;
	mul.wide.u32 	%rd70, %r228, 8;
	add.s64 	%rd102, %rd8, %rd70;
	shr.u32 	%r102, %r4, 9;
	add.s32 	%r103, %r102, 1;
	and.b32  	%r104, %r103, 3;
	neg.s32 	%r226, %r104;
$L__BB9_9:
	.pragma "nounroll";
	// begin inline asm
	ld.global.nc.u64 %rd71, [%rd102];
	// end inline asm
	mov.b64 	%fd109, %rd71;
	add.f64 	%fd223, %fd223, %fd109;
	add.s32 	%r228, %r228, 512;
	add.s64 	%rd102, %rd102, 4096;
	add.s32 	%r226, %r226, 1;
	setp.ne.s32 	%p22, %r226, 0;
	@%p22 bra 	$L__BB9_9;
$L__BB9_10:
	setp.lt.u32 	%p23, %r4, 1536;
	@%p23 bra 	$L__BB9_12;
$L__BB9_11:
	mul.wide.s32 	%rd81, %r228, 8;
	add.s64 	%rd74, %rd8, %rd81;
	// begin inline asm
	ld.global.nc.u64 %rd73, [%rd74];
	// end inline asm
	mov.b64 	%fd110, %rd73;
	add.f64 	%fd111, %fd223, %fd110;
	add.s64 	%rd76, %rd74, 4096;
	// begin inline asm
	ld.global.nc.u64 %rd75, [%rd76];
	// end inline asm
	mov.b64 	%fd112, %rd75;
	add.f64 	%fd113, %fd111, %fd112;
	add.s64 	%rd78, %rd74, 8192;
	// begin inline asm
	ld.global.nc.u64 %rd77, [%rd78];
	// end inline asm
	mov.b64 	%fd114, %rd77;
	add.f64 	%fd115, %fd113, %fd114;
	add.s64 	%rd80, %rd74, 12288;
	// begin inline asm
	ld.global.nc.u64 %rd79, [%rd80];
	// end inline asm
	mov.b64 	%fd116, %rd79;
	add.f64 	%fd223, %fd115, %fd116;
	add.s32 	%r228, %r228, 2048;
	setp.lt.s32 	%p24, %r228, %r34;
	@%p24 bra 	$L__BB9_11;
$L__BB9_12:
	setp.lt.s32 	%p25, %r34, 512;
	@%p25 bra 	$L__BB9_17;
	// begin inline asm
	mov.u32 %r168, %laneid;
	// end inline asm
	mov.b64 	%rd92, %fd223;
	mov.b64 	{%r170, %r175}, %rd92;
	mov.b32 	%r176, 1;
	mov.b32 	%r217, 31;
	mov.b32 	%r218, -1;
	// begin inline asm
	shfl.sync.down.b32 %r169, %r170, %r176, %r217, %r218;
	// end inline asm
	// begin inline asm
	shfl.sync.down.b32 %r174, %r175, %r176, %r217, %r218;
	// end inline asm
	mov.b64 	%rd93, {%r169, %r174};
	mov.b64 	%fd175, %rd93;
	setp.gt.s32 	%p49, %r168, 30;
	add.f64 	%fd176, %fd223, %fd175;
	selp.f64 	%fd177, %fd223, %fd176, %p49;
	mov.b64 	%rd94, %fd177;
	mov.b64 	{%r180, %r185}, %rd94;
	mov.b32 	%r186, 2;
	// begin inline asm
	shfl.sync.down.b32 %r179, %r180, %r186, %r217, %r218;
	// end inline asm
	// begin inline asm
	shfl.sync.down.b32 %r184, %r185, %r186, %r217, %r218;
	// end inline asm
	mov.b64 	%rd95, {%r179, %r184};
	mov.b64 	%fd178, %rd95;
	setp.gt.s32 	%p50, %r168, 29;
	add.f64 	%fd179, %fd177, %fd178;
	selp.f64 	%fd180, %fd177, %fd179, %p50;
	mov.b64 	%rd96, %fd180;
	mov.b64 	{%r190, %r195}, %rd96;
	mov.b32 	%r196, 4;
	// begin inline asm
	shfl.sync.down.b32 %r189, %r190, %r196, %r217, %r218;
	// end inline asm
	// begin inline asm
	shfl.sync.down.b32 %r194, %r195, %r196, %r217, %r218;
	// end inline asm
	mov.b64 	%rd97, {%r189, %r194};
	mov.b64 	%fd181, %rd97;
	setp.gt.s32 	%p51, %r168, 27;
	add.f64 	%fd182, %fd180, %fd181;
	selp.f64 	%fd183, %fd180, %fd182, %p51;
	mov.b64 	%rd98, %fd183;
	mov.b64 	{%r200, %r205}, %rd98;
	mov.b32 	%r206, 8;
	// begin inline asm
	shfl.sync.down.b32 %r199, %r200, %r206, %r217, %r218;
	// end inline asm
	// begin inline asm
	shfl.sync.down.b32 %r204, %r205, %r206, %r217, %r218;
	// end inline asm
	mov.b64 	%rd99, {%r199, %r204};
	mov.b64 	%fd184, %rd99;
	setp.gt.s32 	%p52, %r168, 23;
	add.f64 	%fd185, %fd183, %fd184;
	selp.f64 	%fd186, %fd183, %fd185, %p52;
	mov.b64 	%rd100, %fd186;
	mov.b64 	{%r210, %r215}, %rd100;
	mov.b32 	%r216, 16;
	// begin inline asm
	shfl.sync.down.b32 %r209, %r210, %r216, %r217, %r218;
	// end inline asm
	// begin inline asm
	shfl.sync.down.b32 %r214, %r215, %r216, %r217, %r218;
	// end inline asm
	mov.b64 	%rd101, {%r209, %r214};
	mov.b64 	%fd187, %rd101;
	setp.gt.s32 	%p53, %r168, 15;
	add.f64 	%fd10, %fd186, %fd187;
	selp.f64 	%fd231, %fd186, %fd10, %p53;
	setp.ne.s32 	%p54, %r168, 0;
	@%p54 bra 	$L__BB9_15;
	shr.u32 	%r219, %r1, 2;
	and.b32  	%r220, %r219, 248;
	mov.u32 	%r221, _ZZN3cub18CUB_300001_SM_10006detail6reduce28DeviceReduceSingleTileKernelINS2_10policy_hubIdyN4cuda3std3__44plusIdEEE10Policy1000EPdSC_iS9_ddNS7_10__identityEEEvT0_T1_T2_T3_T4_T6_E12temp_storage;
	add.s32 	%r222, %r221, %r220;
	st.shared.f64 	[%r222+16], %fd10;
$L__BB9_15:
	bar.sync 	0;
	setp.ne.s32 	%p55, %r1, 0;
	@%p55 bra 	$L__BB9_37;
	ld.shared.f64 	%fd188, [_ZZN3cub18CUB_300001_SM_10006detail6reduce28DeviceReduceSingleTileKernelINS2_10policy_hubIdyN4cuda3std3__44plusIdEEE10Policy1000EPdSC_iS9_ddNS7_10__identityEEEvT0_T1_T2_T3_T4_T6_E12temp_storage+24];
	add.f64 	%fd189, %fd231, %fd188;
	ld.shared.f64 	%fd190, [_ZZN3cub18CUB_300001_SM_10006detail6reduce28DeviceReduceSingleTileKernelINS2_10policy_hubIdyN4cuda3std3__44plusIdEEE10Policy1000EPdSC_iS9_ddNS7_10__identityEEEvT0_T1_T2_T3_T4_T6_E12temp_storage+32];
	add.f64 	%fd191, %fd189, %fd190;
	ld.shared.f64 	%fd192, [_ZZN3cub18CUB_300001_SM_10006detail6reduce28DeviceReduceSingleTileKernelINS2_10policy_hubIdyN4cuda3std3__44plusIdEEE10Policy1000EPdSC_iS9_ddNS7_10__identityEEEvT0_T1_T2_T3_T4_T6_E12temp_storage+40];
	add.f64 	%fd193, %fd191, %fd192;
	ld.shared.f64 	%fd194, [_ZZN3cub18CUB_300001_SM_10006detail6reduce28DeviceReduceSingleTileKernelINS2_10policy_hubIdyN4cuda3std3__44plusIdEEE10Policy1000EPdSC_iS9_ddNS7_10__identityEEEvT0_T1_T2_T3_T4_T6_E12temp_storage+48];
	add.f64 	%fd195, %fd193, %fd194;
	ld.shared.f64 	%fd196, [_ZZN3cub18CUB_300001_SM_10006detail6reduce28DeviceReduceSingleTileKernelINS2_10policy_hubIdyN4cuda3std3__44plusIdEEE10Policy1000EPdSC_iS9_ddNS7_10__identityEEEvT0_T1_T2_T3_T4_T6_E12temp_storage+56];
	add.f64 	%fd197, %fd195, %fd196;
	ld.shared.f64 	%fd198, [_ZZN3cub18CUB_300001_SM_10006detail6reduce28DeviceReduceSingleTileKernelINS2_10policy_hubIdyN4cuda3std3__44plusIdEEE10Policy1000EPdSC_iS9_ddNS7_10__identityEEEvT0_T1_T2_T3_T4_T6_E12temp_storage+64];
	add.f64 	%fd199, %fd197, %fd198;
	ld.shared.f64 	%fd200, [_ZZN3cub18CUB_300001_SM_10006detail6reduce28DeviceReduceSingleTileKernelINS2_10policy_hubIdyN4cuda3std3__44plusIdEEE10Policy1000EPdSC_iS9_ddNS7_10__identityEEEvT0_T1_T2_T3_T4_T6_E12temp_storage+72];
	add.f64 	%fd201, %fd199, %fd200;
	ld.shared.f64 	%fd202, [_ZZN3cub18CUB_300001_SM_10006detail6reduce28DeviceReduceSingleTileKernelINS2_10policy_hubIdyN4cuda3std3__44plusIdEEE10Policy1000EPdSC_iS9_ddNS7_10__identityEEEvT0_T1_T2_T3_T4_T6_E12temp_storage+80];
	add.f64 	%fd203, %fd201, %fd202;
	ld.shared.f64 	%fd204, [_ZZN3cub18CUB_300001_SM_10006detail6reduce28DeviceReduceSingleTileKernelINS2_10policy_hubIdyN4cuda3std3__44plusIdEEE10Policy1000EPdSC_iS9_ddNS7_10__identityEEEvT0_T1_T2_T3_T4_T6_E12temp_storage+88];
	add.f64 	%fd205, %fd203, %fd204;
	ld.shared.f64 	%fd206, [_ZZN3cub18CUB_300001_SM_10006detail6reduce28DeviceReduceSingleTileKernelINS2_10policy_hubIdyN4cuda3std3__44plusIdEEE10Policy1000EPdSC_iS9_ddNS7_10__identityEEEvT0_T1_T2_T3_T4_T6_E12temp_storage+96];
	add.f64 	%fd207, %fd205, %fd206;
	ld.shared.f64 	%fd208, [_ZZN3cub18CUB_300001_SM_10006detail6reduce28DeviceReduceSingleTileKernelINS2_10policy_hubIdyN4cuda3std3__44plusIdEEE10Policy1000EPdSC_iS9_ddNS7_10__identityEEEvT0_T1_T2_T3_T4_T6_E12temp_storage+104];
	add.f64 	%fd209, %fd207, %fd208;
	ld.shared.f64 	%fd210, [_ZZN3cub18CUB_300001_SM_10006detail6reduce28DeviceReduceSingleTileKernelINS2_10policy_hubIdyN4cuda3std3__44plusIdEEE10Policy1000EPdSC_iS9_ddNS7_10__identityEEEvT0_T1_T2_T3_T4_T6_E12temp_storage+112];
	add.f64 	%fd211, %fd209, %fd210;
	ld.shared.f64 	%fd212, [_ZZN3cub18CUB_300001_SM_10006detail6reduce28DeviceReduceSingleTileKernelINS2_10policy_hubIdyN4cuda3std3__44plusIdEEE10Policy1000EPdSC_iS9_ddNS7_10__identityEEEvT0_T1_T2_T3_T4_T6_E12temp_storage+120];
	add.f64 	%fd213, %fd211, %fd212;
	ld.shared.f64 	%fd214, [_ZZN3cub18CUB_300001_SM_10006detail6reduce28DeviceReduceSingleTileKernelINS2_10policy_hubIdyN4cuda3std3__44plusIdEEE10Policy1000EPdSC_iS9_ddNS7_10__identityEEEvT0_T1_T2_T3_T4_T6_E12temp_storage+128];
	add.f64 	%fd215, %fd213, %fd214;
	ld.shared.f64 	%fd216, [_ZZN3cub18CUB_300001_SM_10006detail6reduce28DeviceReduceSingleTileKernelINS2_10policy_hubIdyN4cuda3std3__44plusIdEEE10Policy1000EPdSC_iS9_ddNS7_10__identityEEEvT0_T1_T2_T3_T4_T6_E12temp_storage+136];
	add.f64 	%fd231, %fd215, %fd216;
	bra.uni 	$L__BB9_37;
$L__BB9_17:
	// begin inline asm
	mov.u32 %r105, %laneid;
	// end inline asm
	and.b32  	%r156, %r1, 992;
	add.s32 	%r157, %r156, 32;
	setp.gt.s32 	%p26, %r157, %r34;
	not.b32 	%r158, %r156;
	add.s32 	%r159, %r34, %r158;
	selp.b32 	%r154, %r159, 31, %p26;
	mov.b64 	%rd82, %fd223;
	mov.b64 	{%r107, %r112}, %rd82;
	mov.b32 	%r113, 1;
	mov.b32 	%r155, -1;
	// begin inline asm
	shfl.sync.down.b32 %r106, %r107, %r113, %r154, %r155;
	// end inline asm
	// begin inline asm
	shfl.sync.down.b32 %r111, %r112, %r113, %r154, %r155;
	// end inline asm
	mov.b64 	%rd83, {%r106, %r111};
	mov.b64 	%fd117, %rd83;
	setp.lt.s32 	%p27, %r105, %r154;
	add.f64 	%fd118, %fd223, %fd117;
	selp.f64 	%fd119, %fd118, %fd223, %p27;
	mov.b64 	%rd84, %fd119;
	mov.b64 	{%r117, %r122}, %rd84;
	mov.b32 	%r123, 2;
	// begin inline asm
	shfl.sync.down.b32 %r116, %r117, %r123, %r154, %r155;
	// end inline asm
	// begin inline asm
	shfl.sync.down.b32 %r121, %r122, %r123, %r154, %r155;
	// end inline asm
	mov.b64 	%rd85, {%r116, %r121};
	mov.b64 	%fd120, %rd85;
	add.s32 	%r160, %r105, 2;
	setp.gt.s32 	%p28, %r160, %r154;
	add.f64 	%fd121, %fd119, %fd120;
	selp.f64 	%fd122, %fd119, %fd121, %p28;
	mov.b64 	%rd86, %fd122;
	mov.b64 	{%r127, %r132}, %rd86;
	mov.b32 	%r133, 4;
	// begin inline asm
	shfl.sync.down.b32 %r126, %r127, %r133, %r154, %r155;
	// end inline asm
	// begin inline asm
	shfl.sync.down.b32 %r131, %r132, %r133, %r154, %r155;
	// end inline asm
	mov.b64 	%rd87, {%r126, %r131};
	mov.b64 	%fd123, %rd87;
	add.s32 	%r161, %r105, 4;
	setp.gt.s32 	%p29, %r161, %r154;
	add.f64 	%fd124, %fd122, %fd123;
	selp.f64 	%fd125, %fd122, %fd124, %p29;
	mov.b64 	%rd88, %fd125;
	mov.b64 	{%r137, %r142}, %rd88;
	mov.b32 	%r143, 8;
	// begin inline asm
	shfl.sync.down.b32 %r136, %r137, %r143, %r154, %r155;
	// end inline asm
	// begin inline asm
	shfl.sync.down.b32 %r141, %r142, %r143, %r154, %r155;
	// end inline asm
	mov.b64 	%rd89, {%r136, %r141};
	mov.b64 	%fd126, %rd89;
	add.s32 	%r162, %r105, 8;
	setp.gt.s32 	%p30, %r162, %r154;
	add.f64 	%fd127, %fd125, %fd126;
	selp.f64 	%fd128, %fd125, %fd127, %p30;
	mov.b64 	%rd90, %fd128;
	mov.b64 	{%r147, %r152}, %rd90;
	mov.b32 	%r153, 16;
	// begin inline asm
	shfl.sync.down.b32 %r146, %r147, %r153, %r154, %r155;
	// end inline asm
	// begin inline asm
	shfl.sync.down.b32 %r151, %r152, %r153, %r154, %r155;
	// end inline asm
	mov.b64 	%rd91, {%r146, %r151};
	mov.b64 	%fd129, %rd91;
	add.s32 	%r163, %r105, 16;
	setp.gt.s32 	%p31, %r163, %r154;
	add.f64 	%fd130, %fd128, %fd129;
	selp.f64 	%fd231, %fd128, %fd130, %p31;
	setp.ne.s32 	%p32, %r105, 0;
	@%p32 bra 	$L__BB9_19;
	shr.u32 	%r164, %r1, 2;
	and.b32  	%r165, %r164, 248;
	mov.u32 	%r166, _ZZN3cub18CUB_300001_SM_10006detail6reduce28DeviceReduceSingleTileKernelINS2_10policy_hubIdyN4cuda3std3__44plusIdEEE10Policy1000EPdSC_iS9_ddNS7_10__identityEEEvT0_T1_T2_T3_T4_T6_E12temp_storage;
	add.s32 	%r167, %r166, %r165;
	st.shared.f64 	[%r167+16], %fd231;
$L__BB9_19:
	bar.sync 	0;
	setp.ne.s32 	%p33, %r1, 0;
	@%p33 bra 	$L__BB9_37;
	setp.gt.s32 	%p34, %r34, 32;
	ld.shared.f64 	%fd131, [_ZZN3cub18CUB_300001_SM_10006detail6reduce28DeviceReduceSingleTileKernelINS2_10policy_hubIdyN4cuda3std3__44plusIdEEE10Policy1000EPdSC_iS9_ddNS7_10__identityEEEvT0_T1_T2_T3_T4_T6_E12temp_storage+24];
	add.f64 	%fd132, %fd231, %fd131;
	selp.f64 	%fd133, %fd132, %fd231, %p34;
	setp.gt.s32 	%p35, %r34, 64;
	ld.shared.f64 	%fd134, [_ZZN3cub18CUB_300001_SM_10006detail6reduce28DeviceReduceSingleTileKernelINS2_10policy_hubIdyN4cuda3std3__44plusIdEEE10Policy1000EPdSC_iS9_ddNS7_10__identityEEEvT0_T1_T2_T3_T4_T6_E12temp_storage+32];
	add.f64 	%fd135, %fd134, %fd133;
	selp.f64 	%fd136, %fd135, %fd133, %p35;
	setp.gt.s32 	%p36, %r34, 96;
	ld.shared.f64 	%fd137, [_ZZN3cub18CUB_300001_SM_10006detail6reduce28DeviceReduceSingleTileKernelINS2_10policy_hubIdyN4cuda3std3__44plusIdEEE10Policy1000EPdSC_iS9_ddNS7_10__identityEEEvT0_T1_T2_T3_T4_T6_E12temp_storage+40];
	add.f64 	%fd138, %fd137, %fd136;
	selp.f64 	%fd139, %fd138, %fd136, %p36;
	setp.gt.s32 	%p37, %r34, 128;
	ld.shared.f64 	%fd140, [_ZZN3cub18CUB_300001_SM_10006detail6reduce28DeviceReduceSingleTileKernelINS2_10policy_hubIdyN4cuda3std3__44plusIdEEE10Policy1000EPdSC_iS9_ddNS7_10__identityEEEvT0_T1_T2_T3_T4_T6_E12temp_storage+48];
	add.f64 	%fd141, %fd140, %fd139;
	selp.f64 	%fd142, %fd141, %fd139, %p37;
	setp.gt.s32 	%p38, %r34, 160;
	ld.shared.f64 	%fd143, [_ZZN3cub18CUB_300001_SM_10006detail6reduce28DeviceReduceSingleTileKernelINS2_10policy_hubIdyN4cuda3std3__44plusIdEEE10Policy1000EPdSC_iS9_ddNS7_10__identityEEEvT0_T1_T2_T3_T4_T6_E12temp_storage+56];
	add.f64 	%fd144, %fd143, %fd142;
	selp.f64 	%fd145, %fd144, %fd142, %p38;
	setp.gt.s32 	%p39, %r34, 192;
	ld.shared.f64 	%fd146, [_ZZN3cub18CUB_300001_SM_10006detail6reduce28DeviceReduceSingleTileKernelINS2_10policy_hubIdyN4cuda3std3__44plusIdEEE10Policy1000EPdSC_iS9_ddNS7_10__identityEEEvT0_T1_T2_T3_T4_T6_E12temp_storage+64];
	add.f64 	%fd147, %fd146, %fd145;
	selp.f64 	%fd148, %fd147, %fd145, %p39;
	setp.gt.s32 	%p40, %r34, 224;
	ld.shared.f64 	%fd149, [_ZZN3cub18CUB_300001_SM_10006detail6reduce28DeviceReduceSingleTileKernelINS2_10policy_hubIdyN4cuda3std3__44plusIdEEE10Policy1000EPdSC_iS9_ddNS7_10__identityEEEvT0_T1_T2_T3_T4_T6_E12temp_storage+72];
	add.f64 	%fd150, %fd149, %fd148;
	selp.f64 	%fd151, %fd150, %fd148, %p40;
	setp.gt.s32 	%p41, %r34, 256;
	ld.shared.f64 	%fd152, [_ZZN3cub18CUB_300001_SM_10006detail6reduce28DeviceReduceSingleTileKernelINS2_10policy_hubIdyN4cuda3std3__44plusIdEEE10Policy1000EPdSC_iS9_ddNS7_10__identityEEEvT0_T1_T2_T3_T4_T6_E12temp_storage+80];
	add.f64 	%fd153, %fd152, %fd151;
	selp.f64 	%fd154, %fd153, %fd151, %p41;
	setp.gt.s32 	%p42, %r34, 288;
	ld.shared.f64 	%fd155, [_ZZN3cub18CUB_300001_SM_10006detail6reduce28DeviceReduceSingleTileKernelINS2_10policy_hubIdyN4cuda3std3__44plusIdEEE10Policy1000EPdSC_iS9_ddNS7_10__identityEEEvT0_T1_T2_T3_T4_T6_E12temp_storage+88];
	add.f64 	%fd156, %fd155, %fd154;
	selp.f64 	%fd157, %fd156, %fd154, %p42;
	setp.gt.s32 	%p43, %r34, 320;
	ld.shared.f64 	%fd158, [_ZZN3cub18CUB_300001_SM_10006detail6reduce28DeviceReduceSingleTileKernelINS2_10policy_hubIdyN4cuda3std3__44plusIdEEE10Policy1000EPdSC_iS9_ddNS7_10__identityEEEvT0_T1_T2_T3_T4_T6_E12temp_storage+96];
	add.f64 	%fd159, %fd158, %fd157;
	selp.f64 	%fd160, %fd159, %fd157, %p43;
	setp.gt.s32 	%p44, %r34, 352;
	ld.shared.f64 	%fd161, [_ZZN3cub18CUB_300001_SM_10006detail6reduce28DeviceReduceSingleTileKernelINS2_10policy_hubIdyN4cuda3std3__44plusIdEEE10Policy1000EPdSC_iS9_ddNS7_10__identityEEEvT0_T1_T2_T3_T4_T6_E12temp_storage+104];
	add.f64 	%fd162, %fd161, %fd160;
	selp.f64 	%fd163, %fd162, %fd160, %p44;
	setp.gt.s32 	%p45, %r34, 384;
	ld.shared.f64 	%fd164, [_ZZN3cub18CUB_300001_SM_10006detail6reduce28DeviceReduceSingleTileKernelINS2_10policy_hubIdyN4cuda3std3__44plusIdEEE10Policy1000EPdSC_iS9_ddNS7_10__identityEEEvT0_T1_T2_T3_T4_T6_E12temp_storage+112];
	add.f64 	%fd165, %fd164, %fd163;
	selp.f64 	%fd166, %fd165, %fd163, %p45;
	setp.gt.s32 	%p46, %r34, 416;
	ld.shared.f64 	%fd167, [_ZZN3cub18CUB_300001_SM_10006detail6reduce28DeviceReduceSingleTileKernelINS2_10policy_hubIdyN4cuda3std3__44plusIdEEE10Policy1000EPdSC_iS9_ddNS7_10__identityEEEvT0_T1_T2_T3_T4_T6_E12temp_storage+120];
	add.f64 	%fd168, %fd167, %fd166;
	selp.f64 	%fd169, %fd168, %fd166, %p46;
	setp.gt.s32 	%p47, %r34, 448;
	ld.shared.f64 	%fd170, [_ZZN3cub18CUB_300001_SM_10006detail6reduce28DeviceReduceSingleTileKernelINS2_10policy_hubIdyN4cuda3std3__44plusIdEEE10Policy1000EPdSC_iS9_ddNS7_10__identityEEEvT0_T1_T2_T3_T4_T6_E12temp_storage+128];
	add.f64 	%fd171, %fd170, %fd169;
	selp.f64 	%fd172, %fd171, %fd169, %p47;
	setp.gt.s32 	%p48, %r34, 480;
	ld.shared.f64 	%fd173, [_ZZN3cub18CUB_300001_SM_10006detail6reduce28DeviceReduceSingleTileKernelINS2_10policy_hubIdyN4cuda3std3__44plusIdEEE10Policy1000EPdSC_iS9_ddNS7_10__identityEEEvT0_T1_T2_T3_T4_T6_E12temp_storage+136];
	add.f64 	%fd174, %fd173, %fd172;
	selp.f64 	%fd231, %fd174, %fd172, %p48;
	bra.uni 	$L__BB9_37;
$L__BB9_21:
	mov.u32 	%r13, %tid.x;
	mul.wide.u32 	%rd24, %r13, 8;
	add.s64 	%rd11, %rd8, %rd24;
	// begin inline asm
	ld.global.nc.u64 %rd10, [%rd11];
	// end inline asm
	mov.b64 	%fd31, %rd10;
	add.s64 	%rd13, %rd11, 4096;
	// begin inline asm
	ld.global.nc.u64 %rd12, [%rd13];
	// end inline asm
	mov.b64 	%fd32, %rd12;
	add.s64 	%rd15, %rd11, 8192;
	// begin inline asm
	ld.global.nc.u64 %rd14, [%rd15];
	// end inline asm
	mov.b64 	%fd33, %rd14;
	add.s64 	%rd17, %rd11, 12288;
	// begin inline asm
	ld.global.nc.u64 %rd16, [%rd17];
	// end inline asm
	mov.b64 	%fd34, %rd16;
	add.s64 	%rd19, %rd11, 16384;
	// begin inline asm
	ld.global.nc.u64 %rd18, [%rd19];
	// end inline asm
	mov.b64 	%fd35, %rd18;
	add.s64 	%rd21, %rd11, 20480;
	// begin inline asm
	ld.global.nc.u64 %rd20, [%rd21];
	// end inline asm
	mov.b64 	%fd36, %rd20;
	add.s64 	%rd23, %rd11, 24576;
	// begin inline asm
	ld.global.nc.u64 %rd22, [%rd23];
	// end inline asm
	mov.b64 	%fd37, %rd22;
	add.f64 	%fd38, %fd31, %fd32;
	add.f64 	%fd39, %fd38, %fd33;
	add.f64 	%fd40, %fd39, %fd34;
	add.f64 	%fd41, %fd40, %fd35;
	add.f64 	%fd42, %fd41, %fd36;
	add.f64 	%fd230, %fd42, %fd37;
	setp.lt.u32 	%p3, %r34, 7168;
	mov.b32 	%r231, 3584;
	@%p3 bra 	$L__BB9_25;
	add.s32 	%r14, %r34, -3584;
	mov.b32 	%r231, 3584;
$L__BB9_23:
	add.s32 	%r37, %r231, %r13;
	mul.wide.u32 	%rd39, %r37, 8;
	add.s64 	%rd26, %rd8, %rd39;
	// begin inline asm
	ld.global.nc.u64 %rd25, [%rd26];
	// end inline asm
	mov.b64 	%fd43, %rd25;
	add.s64 	%rd28, %rd26, 4096;
	// begin inline asm
	ld.global.nc.u64 %rd27, [%rd28];
	// end inline asm
	mov.b64 	%fd44, %rd27;
	add.s64 	%rd30, %rd26, 8192;
	// begin inline asm
	ld.global.nc.u64 %rd29, [%rd30];
	// end inline asm
	mov.b64 	%fd45, %rd29;
	add.s64 	%rd32, %rd26, 12288;
	// begin inline asm
	ld.global.nc.u64 %rd31, [%rd32];
	// end inline asm
	mov.b64 	%fd46, %rd31;
	add.s64 	%rd34, %rd26, 16384;
	// begin inline asm
	ld.global.nc.u64 %rd33, [%rd34];
	// end inline asm
	mov.b64 	%fd47, %rd33;
	add.s64 	%rd36, %rd26, 20480;
	// begin inline asm
	ld.global.nc.u64 %rd35, [%rd36];
	// end inline asm
	mov.b64 	%fd48, %rd35;
	add.s64 	%rd38, %rd26, 24576;
	// begin inline asm
	ld.global.nc.u64 %rd37, [%rd38];
	// end inline asm
	mov.b64 	%fd49, %rd37;
	add.f64 	%fd50, %fd230, %fd43;
	add.f64 	%fd51, %fd50, %fd44;
	add.f64 	%fd52, %fd51, %fd45;
	add.f64 	%fd53, %fd52, %fd46;
	add.f64 	%fd54, %fd53, %fd47;
	add.f64 	%fd55, %fd54, %fd48;
	add.f64 	%fd230, %fd55, %fd49;
	sub.s32 	%r38, %r34, %r231;
	setp.lt.s32 	%p4, %r38, 3584;
	@%p4 bra 	$L__BB9_33;
	add.s32 	%r231, %r231, 3584;
	setp.le.s32 	%p5, %r231, %r14;
	@%p5 bra 	$L__BB9_23;
$L__BB9_25:
	setp.le.s32 	%p6, %r34, %r231;
	@%p6 bra 	$L__BB9_33;
	sub.s32 	%r18, %r34, %r231;
	setp.ge.s32 	%p7, %r13, %r18;
	@%p7 bra 	$L__BB9_33;
	not.b32 	%r39, %r13;
	add.s32 	%r40, %r34, %r39;
	sub.s32 	%r19, %r40, %r231;
	and.b32  	%r41, %r19, 1536;
	setp.eq.s32 	%p8, %r41, 1536;
	mov.u32 	%r235, %r13;
	@%p8 bra 	$L__BB9_30;
	add.s32 	%r233, %r13, %r231;
	shr.u32 	%r42, %r19, 9;
	add.s32 	%r43, %r42, 1;
	and.b32  	%r44, %r43, 3;
	neg.s32 	%r232, %r44;
	mov.u32 	%r235, %r13;
$L__BB9_29:
	.pragma "nounroll";
	mul.wide.u32 	%rd42, %r233, 8;
	add.s64 	%rd41, %rd8, %rd42;
	// begin inline asm
	ld.global.nc.u64 %rd40, [%rd41];
	// end inline asm
	mov.b64 	%fd57, %rd40;
	add.f64 	%fd230, %fd230, %fd57;
	add.s32 	%r235, %r235, 512;
	add.s32 	%r233, %r233, 512;
	add.s32 	%r232, %r232, 1;
	setp.ne.s32 	%p9, %r232, 0;
	@%p9 bra 	$L__BB9_29;
$L__BB9_30:
	setp.lt.u32 	%p10, %r19, 1536;
	@%p10 bra 	$L__BB9_33;
	cvt.u64.u32 	%rd43, %r235;
	cvt.u64.u32 	%rd44, %r231;
	add.s64 	%rd45, %rd43, %rd44;
	shl.b64 	%rd46, %rd45, 3;
	add.s64 	%rd47, %rd46, %rd8;
	add.s64 	%rd103, %rd47, 8192;
	add.s32 	%r236, %r235, %r231;
$L__BB9_32:
	mul.wide.u32 	%rd56, %r236, 8;
	add.s64 	%rd49, %rd8, %rd56;
	// begin inline asm
	ld.global.nc.u64 %rd48, [%rd49];
	// end inline asm
	mov.b64 	%fd58, %rd48;
	add.f64 	%fd59, %fd230, %fd58;
	add.s64 	%rd51, %rd103, -4096;
	// begin inline asm
	ld.global.nc.u64 %rd50, [%rd51];
	// end inline asm
	mov.b64 	%fd60, %rd50;
	add.f64 	%fd61, %fd59, %fd60;
	// begin inline asm
	ld.global.nc.u64 %rd52, [%rd103];
	// end inline asm
	mov.b64 	%fd62, %rd52;
	add.f64 	%fd63, %fd61, %fd62;
	add.s64 	%rd55, %rd103, 4096;
	// begin inline asm
	ld.global.nc.u64 %rd54, [%rd55];
	// end inline asm
	mov.b64 	%fd64, %rd54;
	add.f64 	%fd230, %fd63, %fd64;
	add.s32 	%r235, %r235, 2048;
	add.s64 	%rd103, %rd103, 16384;
	add.s32 	%r236, %r236, 2048;
	setp.lt.s32 	%p11, %r235, %r18;
	@%p11 bra 	$L__BB9_32;
$L__BB9_33:
	// begin inline asm
	mov.u32 %r45, %laneid;
	// end inline asm
	mov.b64 	%rd57, %fd230;
	mov.b64 	{%r47, %r52}, %rd57;
	mov.b32 	%r53, 1;
	mov.b32 	%r94, 31;
	mov.b32 	%r95, -1;
	// begin inline asm
	shfl.sync.down.b32 %r46, %r47, %r53, %r94, %r95;
	// end inline asm
	// begin inline asm
	shfl.sync.down.b32 %r51, %r52, %r53, %r94, %r95;
	// end inline asm
	mov.b64 	%rd58, {%r46, %r51};
	mov.b64 	%fd65, %rd58;
	setp.gt.s32 	%p12, %r45, 30;
	add.f64 	%fd66, %fd230, %fd65;
	selp.f64 	%fd67, %fd230, %fd66, %p12;
	mov.b64 	%rd59, %fd67;
	mov.b64 	{%r57, %r62}, %rd59;
	mov.b32 	%r63, 2;
	// begin inline asm
	shfl.sync.down.b32 %r56, %r57, %r63, %r94, %r95;
	// end inline asm
	// begin inline asm
	shfl.sync.down.b32 %r61, %r62, %r63, %r94, %r95;
	// end inline asm
	mov.b64 	%rd60, {%r56, %r61};
	mov.b64 	%fd68, %rd60;
	setp.gt.s32 	%p13, %r45, 29;
	add.f64 	%fd69, %fd67, %fd68;
	selp.f64 	%fd70, %fd67, %fd69, %p13;
	mov.b64 	%rd61, %fd70;
	mov.b64 	{%r67, %r72}, %rd61;
	mov.b32 	%r73, 4;
	// begin inline asm
	shfl.sync.down.b32 %r66, %r67, %r73, %r94, %r95;
	// end inline asm
	// begin inline asm
	shfl.sync.down.b32 %r71, %r72, %r73, %r94, %r95;
	// end inline asm
	mov.b64 	%rd62, {%r66, %r71};
	mov.b64 	%fd71, %rd62;
	setp.gt.s32 	%p14, %r45, 27;
	add.f64 	%fd72, %fd70, %fd71;
	selp.f64 	%fd73, %fd70, %fd72, %p14;
	mov.b64 	%rd63, %fd73;
	mov.b64 	{%r77, %r82}, %rd63;
	mov.b32 	%r83, 8;
	// begin inline asm
	shfl.sync.down.b32 %r76, %r77, %r83, %r94, %r95;
	// end inline asm
	// begin inline asm
	shfl.sync.down.b32 %r81, %r82, %r83, %r94, %r95;
	// end inline asm
	mov.b64 	%rd64, {%r76, %r81};
	mov.b64 	%fd74, %rd64;
	setp.gt.s32 	%p15, %r45, 23;
	add.f64 	%fd75, %fd73, %fd74;
	selp.f64 	%fd76, %fd73, %fd75, %p15;
	mov.b64 	%rd65, %fd76;
	mov.b64 	{%r87, %r92}, %rd65;
	mov.b32 	%r93, 16;
	// begin inline asm
	shfl.sync.down.b32 %r86, %r87, %r93, %r94, %r95;
	// end inline asm
	// begin inline asm
	shfl.sync.down.b32 %r91, %r92, %r93, %r94, %r95;
	// end inline asm
	mov.b64 	%rd66, {%r86, %r91};
	mov.b64 	%fd77, %rd66;
	setp.gt.s32 	%p16, %r45, 15;
	add.f64 	%fd26, %fd76, %fd77;
	selp.f64 	%fd231, %fd76, %fd26, %p16;
	setp.ne.s32 	%p17, %r45, 0;
	@%p17 bra 	$L__BB9_35;
	shr.u32 	%r96, %r13, 2;
	and.b32  	%r97, %r96, 248;
	mov.u32 	%r98, _ZZN3cub18CUB_300001_SM_10006detail6reduce28DeviceReduceSingleTileKernelINS2_10policy_hubIdyN4cuda3std3__44plusIdEEE10Policy1000EPdSC_iS9_ddNS7_10__identityEEEvT0_T1_T2_T3_T4_T6_E12temp_storage;
	add.s32 	%r99, %r98, %r97;
	st.shared.f64 	[%r99+16], %fd26;
$L__BB9_35:
	bar.sync 	0;
	setp.ne.s32 	%p18, %r13, 0;
	@%p18 bra 	$L__BB9_37;
	ld.shared.f64 	%fd78, [_ZZN3cub18CUB_300001_SM_10006detail6reduce28DeviceReduceSingleTileKernelINS2_10policy_hubIdyN4cuda3std3__44plusIdEEE10Policy1000EPdSC_iS9_ddNS7_10__identityEEEvT0_T1_T2_T3_T4_T6_E12temp_storage+24];
	add.f64 	%fd79, %fd231, %fd78;
	ld.shared.f64 	%fd80, [_ZZN3cub18CUB_300001_SM_10006detail6reduce28DeviceReduceSingleTileKernelINS2_10policy_hubIdyN4cuda3std3__44plusIdEEE10Policy1000EPdSC_iS9_ddNS7_10__identityEEEvT0_T1_T2_T3_T4_T6_E12temp_storage+32];
	add.f64 	%fd81, %fd79, %fd80;
	ld.shared.f64 	%fd82, [_ZZN3cub18CUB_300001_SM_10006detail6reduce28DeviceReduceSingleTileKernelINS2_10policy_hubIdyN4cuda3std3__44plusIdEEE10Policy1000EPdSC_iS9_ddNS7_10__identityEEEvT0_T1_T2_T3_T4_T6_E12temp_storage+40];
	add.f64 	%fd83, %fd81, %fd82;
	ld.shared.f64 	%fd84, [_ZZN3cub18CUB_300001_SM_10006detail6reduce28DeviceReduceSingleTileKernelINS2_10policy_hubIdyN4cuda3std3__44plusIdEEE10Policy1000EPdSC_iS9_ddNS7_10__identityEEEvT0_T1_T2_T3_T4_T6_E12temp_storage+48];
	add.f64 	%fd85, %fd83, %fd84;
	ld.shared.f64 	%fd86, [_ZZN3cub18CUB_300001_SM_10006detail6reduce28DeviceReduceSingleTileKernelINS2_10policy_hubIdyN4cuda3std3__44plusIdEEE10Policy1000EPdSC_iS9_ddNS7_10__identityEEEvT0_T1_T2_T3_T4_T6_E12temp_storage+56];
	add.f64 	%fd87, %fd85, %fd86;
	ld.shared.f64 	%fd88, [_ZZN3cub18CUB_300001_SM_10006detail6reduce28DeviceReduceSingleTileKernelINS2_10policy_hubIdyN4cuda3std3__44plusIdEEE10Policy1000EPdSC_iS9_ddNS7_10__identityEEEvT0_T1_T2_T3_T4_T6_E12temp_storage+64];
	add.f64 	%fd89, %fd87, %fd88;
	ld.shared.f64 	%fd90, [_ZZN3cub18CUB_300001_SM_10006detail6reduce28DeviceReduceSingleTileKernelINS2_10policy_hubIdyN4cuda3std3__44plusIdEEE10Policy1000EPdSC_iS9_ddNS7_10__identityEEEvT0_T1_T2_T3_T4_T6_E12temp_storage+72];
	add.f64 	%fd91, %fd89, %fd90;
	ld.shared.f64 	%fd92, [_ZZN3cub18CUB_300001_SM_10006detail6reduce28DeviceReduceSingleTileKernelINS2_10policy_hubIdyN4cuda3std3__44plusIdEEE10Policy1000EPdSC_iS9_ddNS7_10__identityEEEvT0_T1_T2_T3_T4_T6_E12temp_storage+80];
	add.f64 	%fd93, %fd91, %fd92;
	ld.shared.f64 	%fd94, [_ZZN3cub18CUB_300001_SM_10006detail6reduce28DeviceReduceSingleTileKernelINS2_10policy_hubIdyN4cuda3std3__44plusIdEEE10Policy1000EPdSC_iS9_ddNS7_10__identityEEEvT0_T1_T2_T3_T4_T6_E12temp_storage+88];
	add.f64 	%fd95, %fd93, %fd94;
	ld.shared.f64 	%fd96, [_ZZN3cub18CUB_300001_SM_10006detail6reduce28DeviceReduceSingleTileKernelINS2_10policy_hubIdyN4cuda3std3__44plusIdEEE10Policy1000EPdSC_iS9_ddNS7_10__identityEEEvT0_T1_T2_T3_T4_T6_E12temp_storage+96];
	add.f64 	%fd97, %fd95, %fd96;
	ld.shared.f64 	%fd98, [_ZZN3cub18CUB_300001_SM_10006detail6reduce28DeviceReduceSingleTileKernelINS2_10policy_hubIdyN4cuda3std3__44plusIdEEE10Policy1000EPdSC_iS9_ddNS7_10__identityEEEvT0_T1_T2_T3_T4_T6_E12temp_storage+104];
	add.f64 	%fd99, %fd97, %fd98;
	ld.shared.f64 	%fd100, [_ZZN3cub18CUB_300001_SM_10006detail6reduce28DeviceReduceSingleTileKernelINS2_10policy_hubIdyN4cuda3std3__44plusIdEEE10Policy1000EPdSC_iS9_ddNS7_10__identityEEEvT0_T1_T2_T3_T4_T6_E12temp_storage+112];
	add.f64 	%fd101, %fd99, %fd100;
	ld.shared.f64 	%fd102, [_ZZN3cub18CUB_300001_SM_10006detail6reduce28DeviceReduceSingleTileKernelINS2_10policy_hubIdyN4cuda3std3__44plusIdEEE10Policy1000EPdSC_iS9_ddNS7_10__identityEEEvT0_T1_T2_T3_T4_T6_E12temp_storage+120];
	add.f64 	%fd103, %fd101, %fd102;
	ld.shared.f64 	%fd104, [_ZZN3cub18CUB_300001_SM_10006detail6reduce28DeviceReduceSingleTileKernelINS2_10policy_hubIdyN4cuda3std3__44plusIdEEE10Policy1000EPdSC_iS9_ddNS7_10__identityEEEvT0_T1_T2_T3_T4_T6_E12temp_storage+128];
	add.f64 	%fd105, %fd103, %fd104;
	ld.shared.f64 	%fd106, [_ZZN3cub18CUB_300001_SM_10006detail6reduce28DeviceReduceSingleTileKernelINS2_10policy_hubIdyN4cuda3std3__44plusIdEEE10Policy1000EPdSC_iS9_ddNS7_10__identityEEEvT0_T1_T2_T3_T4_T6_E12temp_storage+136];
	add.f64 	%fd231, %fd105, %fd106;
$L__BB9_37:
	mov.u32 	%r223, %tid.x;
	setp.ne.s32 	%p56, %r223, 0;
	@%p56 bra 	$L__BB9_39;
	add.f64 	%fd217, %fd30, %fd231;
	st.global.f64 	[%rd1], %fd217;
$L__BB9_39:
	ret;

}
	// .globl	_ZN3cub18CUB_300001_SM_10006detail6reduce28DeviceReduceSingleTileKernelINS2_10policy_hubIdjN4cuda3std3__44plusIdEEE10Policy1000EN6thrust24THRUST_300001_SM_1000_NS6detail15normal_iteratorINSD_10device_ptrIdEEEEPdjS9_ddNS7_10__identityEEEvT0_T1_T2_T3_T4_T6_
.visible .entry _ZN3cub18CUB_300001_SM_10006detail6reduce28DeviceReduceSingleTileKernelINS2_10policy_hubIdjN4cuda3std3__44plusIdEEE10Policy1000EN6thrust24THRUST_300001_SM_1000_NS6detail15normal_iteratorINSD_10device_ptrIdEEEEPdjS9_ddNS7_10__identityEEEvT0_T1_T2_T3_T4_T6_(
	.param .align 8 .b8 _ZN3cub18CUB_300001_SM_10006detail6reduce28DeviceReduceSingleTileKernelINS2_10policy_hubIdjN4cuda3std3__44plusIdEEE10Policy1000EN6thrust24THRUST_300001_SM_1000_NS6detail15normal_iteratorINSD_10device_ptrIdEEEEPdjS9_ddNS7_10__identityEEEvT0_T1_T2_T3_T4_T6__param_0[8],
	.param .u64 .ptr .align 1 _ZN3cub18CUB_300001_SM_10006detail6reduce28DeviceReduceSingleTileKernelINS2_10policy_hubIdjN4cuda3std3__44plusIdEEE10Policy1000EN6thrust24THRUST_300001_SM_1000_NS6detail15normal_iteratorINSD_10device_ptrIdEEEEPdjS9_ddNS7_10__identityEEEvT0_T1_T2_T3_T4_T6__param_1,
	.param .u32 _ZN3cub18CUB_300001_SM_10006detail6reduce28DeviceReduceSingleTileKernelINS2_10policy_hubIdjN4cuda3std3__44plusIdEEE10Policy1000EN6thrust24THRUST_300001_SM_1000_NS6detail15normal_iteratorINSD_10device_ptrIdEEEEPdjS9_ddNS7_10__identityEEEvT0_T1_T2_T3_T4_T6__param_2,
	.param .align 1 .b8 _ZN3cub18CUB_300001_SM_10006detail6reduce28DeviceReduceSingleTileKernelINS2_10policy_hubIdjN4cuda3std3__44plusIdEEE10Policy1000EN6thrust24THRUST_300001_SM_1000_NS6detail15normal_iteratorINSD_10device_ptrIdEEEEPdjS9_ddNS7_10__identityEEEvT0_T1_T2_T3_T4_T6__param_3[1],
	.param .f64 _ZN3cub18CUB_300001_SM_10006detail6reduce28DeviceReduceSingleTileKernelINS2_10policy_hubIdjN4cuda3std3__44plusIdEEE10Policy1000EN6thrust24THRUST_300001_SM_1000_NS6detail15normal_iteratorINSD_10device_ptrIdEEEEPdjS9_ddNS7_10__identityEEEvT0_T1_T2_T3_T4_T6__param_4,
	.param .align 1 .b8 _ZN3cub18CUB_300001_SM_10006detail6reduce28DeviceReduceSingleTileKernelINS2_10policy_hubIdjN4cuda3std3__44plusIdEEE10Policy1000EN6thrust24THRUST_300001_SM_1000_NS6detail15normal_iteratorINSD_10device_ptrIdEEEEPdjS9_ddNS7_10__identityEEEvT0_T1_T2_T3_T4_T6__param_5[1]
)
.maxntid 640
.minnctapersm 1
{
	.reg .pred 	%p<71>;
	.reg .b32 	%r<288>;
	.reg .b64 	%rd<114>;
	.reg .b64 	%fd<380>;
	// demoted variable
	.shared .align 8 .b8 _ZZN3cub18CUB_300001_SM_10006detail6reduce28DeviceReduceSingleTileKernelINS2_10policy_hubIdjN4cuda3std3__44plusIdEEE10Policy1000EN6thrust24THRUST_300001_SM_1000_NS6detail15normal_iteratorINSD_10device_ptrIdEEEEPdjS9_ddNS7_10__identityEEEvT0_T1_T2_T3_T4_T6_E12temp_storage[192];
	ld.param.u64 	%rd9, [_ZN3cub18CUB_300001_SM_10006detail6reduce28DeviceReduceSingleTileKernelINS2_10policy_hubIdjN4cuda3std3__44plusIdEEE10Policy1000EN6thrust24THRUST_300001_SM_1000_NS6detail15normal_iteratorINSD_10device_ptrIdEEEEPdjS9_ddNS7_10__identityEEEvT0_T1_T2_T3_T4_T6__param_0];
	ld.param.u64 	%rd10, [_ZN3cub18CUB_300001_SM_10006detail6reduce28DeviceReduceSingleTileKernelINS2_10policy_hubIdjN4cuda3std3__44plusIdEEE10Policy1000EN6thrust24THRUST_300001_SM_1000_NS6detail15normal_iteratorINSD_10device_ptrIdEEEEPdjS9_ddNS7_10__identityEEEvT0_T1_T2_T3_T4_T6__param_1];
	ld.param.u32 	%r51, [_ZN3cub18CUB_300001_SM_10006detail6reduce28DeviceReduceSingleTileKernelINS2_10policy_hubIdjN4cuda3std3__44plusIdEEE10Policy1000EN6thrust24THRUST_300001_SM_1000_NS6detail15normal_iteratorINSD_10device_ptrIdEEEEPdjS9_ddNS7_10__identityEEEvT0_T1_T2_T3_T4_T6__param_2];
	ld.param.f64 	%fd42, [_ZN3cub18CUB_300001_SM_10006detail6reduce28DeviceReduceSingleTileKernelINS2_10policy_hubIdjN4cuda3std3__44plusIdEEE10Policy1000EN6thrust24THRUST_300001_SM_1000_NS6detail15normal_iteratorINSD_10device_ptrIdEEEEPdjS9_ddNS7_10__identityEEEvT0_T1_T2_T3_T4_T6__param_4];
	cvta.to.global.u64 	%rd1, %rd10;
	setp.ne.s32 	%p1, %r51, 0;
	@%p1 bra 	$L__BB10_3;
	mov.u32 	%r270, %tid.x;
	setp.ne.s32 	%p70, %r270, 0;
	@%p70 bra 	$L__BB10_52;
	st.global.f64 	[%rd1], %fd42;
	bra.uni 	$L__BB10_52;
$L__BB10_3:
	cvta.to.global.u64 	%rd2, %rd9;
	setp.gt.u32 	%p2, %r51, 5119;
	@%p2 bra 	$L__BB10_28;
	mov.u32 	%r1, %tid.x;
	setp.ge.u32 	%p24, %r1, %r51;
	mov.f64 	%fd367, 0d0000000000000000;
	mov.u32 	%r274, %r1;
	@%p24 bra 	$L__BB10_6;
	mul.wide.u32 	%rd83, %r1, 8;
	add.s64 	%rd84, %rd2, %rd83;
	ld.global.f64 	%fd367, [%rd84];
	add.s32 	%r274, %r1, 640;
$L__BB10_6:
	setp.ge.u32 	%p25, %r274, %r51;
	@%p25 bra 	$L__BB10_19;
	not.b32 	%r146, %r274;
	add.s32 	%r147, %r51, %r146;
	mul.hi.u32 	%r148, %r147, -858993459;
	shr.u32 	%r149, %r148, 9;
	add.s32 	%r4, %r149, 1;
	and.b32  	%r5, %r4, 15;
	setp.lt.u32 	%p26, %r147, 9600;
	@%p26 bra 	$L__BB10_10;
	and.b32  	%r150, %r4, 16777200;
	neg.s32 	%r272, %r150;
	mul.wide.u32 	%rd85, %r274, 8;
	add.s64 	%rd86, %rd85, %rd2;
	add.s64 	%rd112, %rd86, 40960;
$L__BB10_9:
	.pragma "nounroll";
	ld.global.f64 	%fd181, [%rd112+-40960];
	add.f64 	%fd182, %fd367, %fd181;
	ld.global.f64 	%fd183, [%rd112+-35840];
	add.f64 	%fd184, %fd182, %fd183;
	ld.global.f64 	%fd185, [%rd112+-30720];
	add.f64 	%fd186, %fd184, %fd185;
	ld.global.f64 	%fd187, [%rd112+-25600];
	add.f64 	%fd188, %fd186, %fd187;
	ld.global.f64 	%fd189, [%rd112+-20480];
	add.f64 	%fd190, %fd188, %fd189;
	ld.global.f64 	%fd191, [%rd112+-15360];
	add.f64 	%fd192, %fd190, %fd191;
	ld.global.f64 	%fd193, [%rd112+-10240];
	add.f64 	%fd194, %fd192, %fd193;
	ld.global.f64 	%fd195, [%rd112+-5120];
	add.f64 	%fd196, %fd194, %fd195;
	ld.global.f64 	%fd197, [%rd112];
	add.f64 	%fd198, %fd196, %fd197;
	ld.global.f64 	%fd199, [%rd112+5120];
	add.f64 	%fd200, %fd198, %fd199;
	ld.global.f64 	%fd201, [%rd112+10240];
	add.f64 	%fd202, %fd200, %fd201;
	ld.global.f64 	%fd203, [%rd112+15360];
	add.f64 	%fd204, %fd202, %fd203;
	ld.global.f64 	%fd205, [%rd112+20480];
	add.f64 	%fd206, %fd204, %fd205;
	ld.global.f64 	%fd207, [%rd112+25600];
	add.f64 	%fd208, %fd206, %fd207;
	ld.global.f64 	%fd209, [%rd112+30720];
	add.f64 	%fd210, %fd208, %fd209;
	ld.global.f64 	%fd211, [%rd112+35840];
	add.f64 	%fd367, %fd210, %fd211;
	add.s32 	%r274, %r274, 10240;
	add.s32 	%r272, %r272, 16;
	add.s64 	%rd112, %rd112, 81920;
	setp.ne.s32 	%p27, %r272, 0;
	@%p27 bra 	$L__BB10_9;
$L__BB10_10:
	setp.eq.s32 	%p28, %r5, 0;
	@%p28 bra 	$L__BB10_19;
	and.b32  	%r12, %r4, 7;
	setp.lt.u32 	%p29, %r5, 8;
	@%p29 bra 	$L__BB10_13;
	mul.wide.u32 	%rd87, %r274, 8;
	add.s64 	%rd88, %rd2, %rd87;
	ld.global.f64 	%fd213, [%rd88];
	add.f64 	%fd214, %fd367, %fd213;
	ld.global.f64 	%fd215, [%rd88+5120];
	add.f64 	%fd216, %fd214, %fd215;
	ld.global.f64 	%fd217, [%rd88+10240];
	add.f64 	%fd218, %fd216, %fd217;
	ld.global.f64 	%fd219, [%rd88+15360];
	add.f64 	%fd220, %fd218, %fd219;
	ld.global.f64 	%fd221, [%rd88+20480];
	add.f64 	%fd222, %fd220, %fd221;
	ld.global.f64 	%fd223, [%rd88+25600];
	add.f64 	%fd224, %fd222, %fd223;
	ld.global.f64 	%fd225, [%rd88+30720];
	add.f64 	%fd226, %fd224, %fd225;
	ld.global.f64 	%fd227, [%rd88+35840];
	add.f64 	%fd367, %fd226, %fd227;
	add.s32 	%r274, %r274, 5120;
$L__BB10_13:
	setp.eq.s32 	%p30, %r12, 0;
	@%p30 bra 	$L__BB10_19;
	and.b32  	%r15, %r4, 3;
	setp.lt.u32 	%p31, %r12, 4;
	@%p31 bra 	$L__BB10_16;
	mul.wide.u32 	%rd89, %r274, 8;
	add.s64 	%rd90, %rd2, %rd89;
	ld.global.f64 	%fd229, [%rd90];
	add.f64 	%fd230, %fd367, %fd229;
	ld.global.f64 	%fd231, [%rd90+5120];
	add.f64 	%fd232, %fd230, %fd231;
	ld.global.f64 	%fd233, [%rd90+10240];
	add.f64 	%fd234, %fd232, %fd233;
	ld.global.f64 	%fd235, [%rd90+15360];
	add.f64 	%fd367, %fd234, %fd235;
	add.s32 	%r274, %r274, 2560;
$L__BB10_16:
	setp.eq.s32 	%p32, %r15, 0;
	@%p32 bra 	$L__BB10_19;
	mul.wide.u32 	%rd91, %r274, 8;
	add.s64 	%rd113, %rd2, %rd91;
	neg.s32 	%r277, %r15;
$L__BB10_18:
	.pragma "nounroll";
	ld.global.f64 	%fd236, [%rd113];
	add.f64 	%fd367, %fd367, %fd236;
	add.s64 	%rd113, %rd113, 5120;
	add.s32 	%r277, %r277, 1;
	setp.ne.s32 	%p33, %r277, 0;
	@%p33 bra 	$L__BB10_18;
$L__BB10_19:
	setp.lt.u32 	%p34, %r51, 640;
	@%p34 bra 	$L__BB10_24;
	// begin inline asm
	mov.u32 %r214, %laneid;
	// end inline asm
	mov.b64 	%rd102, %fd367;
	mov.b64 	{%r216, %r221}, %rd102;
	mov.b32 	%r222, 1;
	mov.b32 	%r263, 31;
	mov.b32 	%r264, -1;
	// begin inline asm
	shfl.sync.down.b32 %r215, %r216, %r222, %r263, %r264;
	// end inline asm
	// begin inline asm
	shfl.sync.down.b32 %r220, %r221, %r222, %r263, %r264;
	// end inline asm
	mov.b64 	%rd103, {%r215, %r220};
	mov.b64 	%fd307, %rd103;
	setp.gt.s32 	%p62, %r214, 30;
	add.f64 	%fd308, %fd367, %fd307;
	selp.f64 	%fd309, %fd367, %fd308, %p62;
	mov.b64 	%rd104, %fd309;
	mov.b64 	{%r226, %r231}, %rd104;
	mov.b32 	%r232, 2;
	// begin inline asm
	shfl.sync.down.b32 %r225, %r226, %r232, %r263, %r264;
	// end inline asm
	// begin inline asm
	shfl.sync.down.b32 %r230, %r231, %r232, %r263, %r264;
	// end inline asm
	mov.b64 	%rd105, {%r225, %r230};
	mov.b64 	%fd310, %rd105;
	setp.gt.s32 	%p63, %r214, 29;
	add.f64 	%fd311, %fd309, %fd310;
	selp.f64 	%fd312, %fd309, %fd311, %p63;
	mov.b64 	%rd106, %fd312;
	mov.b64 	{%r236, %r241}, %rd106;
	mov.b32 	%r242, 4;
	// begin inline asm
	shfl.sync.down.b32 %r235, %r236, %r242, %r263, %r264;
	// end inline asm
	// begin inline asm
	shfl.sync.down.b32 %r240, %r241, %r242, %r263, %r264;
	// end inline asm
	mov.b64 	%rd107, {%r235, %r240};
	mov.b64 	%fd313, %rd107;
	setp.gt.s32 	%p64, %r214, 27;
	add.f64 	%fd314, %fd312, %fd313;
	selp.f64 	%fd315, %fd312, %fd314, %p64;
	mov.b64 	%rd108, %fd315;
	mov.b64 	{%r246, %r251}, %rd108;
	mov.b32 	%r252, 8;
	// begin inline asm
	shfl.sync.down.b32 %r245, %r246, %r252, %r263, %r264;
	// end inline asm
	// begin inline asm
	shfl.sync.down.b32 %r250, %r251, %r252, %r263, %r264;
	// end inline asm
	mov.b64 	%rd109, {%r245, %r250};
	mov.b64 	%fd316, %rd109;
	setp.gt.s32 	%p65, %r214, 23;
	add.f64 	%fd317, %fd315, %fd316;
	selp.f64 	%fd318, %fd315, %fd317, %p65;
	mov.b64 	%rd110, %fd318;
	mov.b64 	{%r256, %r261}, %rd110;
	mov.b32 	%r262, 16;
	// begin inline asm
	shfl.sync.down.b32 %r255, %r256, %r262, %r263, %r264;
	// end inline asm
	// begin inline asm
	shfl.sync.down.b32 %r260, %r261, %r262, %r263, %r264;
	// end inline asm
	mov.b64 	%rd111, {%r255, %r260};
	mov.b64 	%fd319, %rd111;
	setp.gt.s32 	%p66, %r214, 15;
	add.f64 	%fd16, %fd318, %fd319;
	selp.f64 	%fd379, %fd318, %fd16, %p66;
	setp.ne.s32 	%p67, %r214, 0;
	@%p67 bra 	$L__BB10_22;
	shr.u32 	%r265, %r1, 2;
	and.b32  	%r266, %r265, 248;
	mov.u32 	%r267, _ZZN3cub18CUB_300001_SM_10006detail6reduce28DeviceReduceSingleTileKernelINS2_10policy_hubIdjN4cuda3std3__44plusIdEEE10Policy1000EN6thrust24THRUST_300001_SM_1000_NS6detail15normal_iteratorINSD_10device_ptrIdEEEEPdjS9_ddNS7_10__identityEEEvT0_T1_T2_T3_T4_T6_E12temp_storage;
	add.s32 	%r268, %r267, %r266;
	st.shared.f64 	[%r268+24], %fd16;
$L__BB10_22:
	bar.sync 	0;
	setp.ne.s32 	%p68, %r1, 0;
	@%p68 bra 	$L__BB10_50;
	ld.shared.f64 	%fd320, [_ZZN3cub18CUB_300001_SM_10006detail6reduce28DeviceReduceSingleTileKernelINS2_10policy_hubIdjN4cuda3std3__44plusIdEEE10Policy1000EN6thrust24THRUST_300001_SM_1000_NS6detail15normal_iteratorINSD_10device_ptrIdEEEEPdjS9_ddNS7_10__identityEEEvT0_T1_T2_T3_T4_T6_E12temp_storage+32];
	add.f64 	%fd321, %fd379, %fd320;
	ld.shared.f64 	%fd322, [_ZZN3cub18CUB_300001_SM_10006detail6reduce28DeviceReduceSingleTileKernelINS2_10policy_hubIdjN4cuda3std3__44plusIdEEE10Policy1000EN6thrust24THRUST_300001_SM_1000_NS6detail15normal_iteratorINSD_10device_ptrIdEEEEPdjS9_ddNS7_10__identityEEEvT0_T1_T2_T3_T4_T6_E12temp_storage+40];
	add.f64 	%fd323, %fd321, %fd322;
	ld.shared.f64 	%fd324, [_ZZN3cub18CUB_300001_SM_10006detail6reduce28DeviceReduceSingleTileKernelINS2_10policy_hubIdjN4cuda3std3__44plusIdEEE10Policy1000EN6thrust24THRUST_300001_SM_1000_NS6detail15normal_iteratorINSD_10device_ptrIdEEEEPdjS9_ddNS7_10__identityEEEvT0_T1_T2_T3_T4_T6_E12temp_storage+48];
	add.f64 	%fd325, %fd323, %fd324;
	ld.shared.f64 	%fd326, [_ZZN3cub18CUB_300001_SM_10006detail6reduce28DeviceReduceSingleTileKernelINS2_10policy_hubIdjN4cuda3std3__44plusIdEEE10Policy1000EN6thrust24THRUST_300001_SM_1000_NS6detail15normal_iteratorINSD_10device_ptrIdEEEEPdjS9_ddNS7_10__identityEEEvT0_T1_T2_T3_T4_T6_E12temp_storage+56];
	add.f64 	%fd327, %fd325, %fd326;
	ld.shared.f64 	%fd328, [_ZZN3cub18CUB_300001_SM_10006detail6reduce28DeviceReduceSingleTileKernelINS2_10policy_hubIdjN4cuda3std3__44plusIdEEE10Policy1000EN6thrust24THRUST_300001_SM_1000_NS6detail15normal_iteratorINSD_10device_ptrIdEEEEPdjS9_ddNS7_10__identityEEEvT0_T1_T2_T3_T4_T6_E12temp_storage+64];
	add.f64 	%fd329, %fd327, %fd328;
	ld.shared.f64 	%fd330, [_ZZN3cub18CUB_300001_SM_10006detail6reduce28DeviceReduceSingleTileKernelINS2_10policy_hubIdjN4cuda3std3__44plusIdEEE10Policy1000EN6thrust24THRUST_300001_SM_1000_NS6detail15normal_iteratorINSD_10device_ptrIdEEEEPdjS9_ddNS7_10__identityEEEvT0_T1_T2_T3_T4_T6_E12temp_storage+72];
	add.f64 	%fd331, %fd329, %fd330;
	ld.shared.f64 	%fd332, [_ZZN3cub18CUB_300001_SM_10006detail6reduce28DeviceReduceSingleTileKernelINS2_10policy_hubIdjN4cuda3std3__44plusIdEEE10Policy1000EN6thrust24THRUST_300001_SM_1000_NS6detail15normal_iteratorINSD_10device_ptrIdEEEEPdjS9_ddNS7_10__identityEEEvT0_T1_T2_T3_T4_T6_E12temp_storage+80];
	add.f64 	%fd333, %fd331, %fd332;
	ld.shared.f64 	%fd334, [_ZZN3cub18CUB_300001_SM_10006detail6reduce28DeviceReduceSingleTileKernelINS2_10policy_hubIdjN4cuda3std3__44plusIdEEE10Policy1000EN6thrust24THRUST_300001_SM_1000_NS6detail15normal_iteratorINSD_10device_ptrIdEEEEPdjS9_ddNS7_10__identityEEEvT0_T1_T2_T3_T4_T6_E12temp_storage+88];
	add.f64 	%fd335, %fd333, %fd334;
	ld.shared.f64 	%fd336, [_ZZN3cub18CUB_300001_SM_10006detail6reduce28DeviceReduceSingleTileKernelINS2_10policy_hubIdjN4cuda3std3__44plusIdEEE10Policy1000EN6thrust24THRUST_300001_SM_1000_NS6detail15normal_iteratorINSD_10device_ptrIdEEEEPdjS9_ddNS7_10__identityEEEvT0_T1_T2_T3_T4_T6_E12temp_storage+96];
	add.f64 	%fd337, %fd335, %fd336;
	ld.shared.f64 	%fd338, [_ZZN3cub18CUB_300001_SM_10006detail6reduce28DeviceReduceSingleTileKernelINS2_10policy_hubIdjN4cuda3std3__44plusIdEEE10Policy1000EN6thrust24THRUST_300001_SM_1000_NS6detail15normal_iteratorINSD_10device_ptrIdEEEEPdjS9_ddNS7_10__identityEEEvT0_T1_T2_T3_T4_T6_E12temp_storage+104];
	add.f64 	%fd339, %fd337, %fd338;
	ld.shared.f64 	%fd340, [_ZZN3cub18CUB_300001_SM_10006detail6reduce28DeviceReduceSingleTileKernelINS2_10policy_hubIdjN4cuda3std3__44plusIdEEE10Policy1000EN6thrust24THRUST_300001_SM_1000_NS6detail15normal_iteratorINSD_10device_ptrIdEEEEPdjS9_ddNS7_10__identityEEEvT0_T1_T2_T3_T4_T6_E12temp_storage+112];
	add.f64 	%fd341, %fd339, %fd340;
	ld.shared.f64 	%fd342, [_ZZN3cub18CUB_300001_SM_10006detail6reduce28DeviceReduceSingleTileKernelINS2_10policy_hubIdjN4cuda3std3__44plusIdEEE10Policy1000EN6thrust24THRUST_300001_SM_1000_NS6detail15normal_iteratorINSD_10device_ptrIdEEEEPdjS9_ddNS7_10__identityEEEvT0_T1_T2_T3_T4_T6_E12temp_storage+120];
	add.f64 	%fd343, %fd341, %fd342;
	ld.shared.f64 	%fd344, [_ZZN3cub18CUB_300001_SM_10006detail6reduce28DeviceReduceSingleTileKernelINS2_10policy_hubIdjN4cuda3std3__44plusIdEEE10Policy1000EN6thrust24THRUST_300001_SM_1000_NS6detail15normal_iteratorINSD_10device_ptrIdEEEEPdjS9_ddNS7_10__identityEEEvT0_T1_T2_T3_T4_T6_E12temp_storage+128];
	add.f64 	%fd345, %fd343, %fd344;
	ld.shared.f64 	%fd346, [_ZZN3cub18CUB_300001_SM_10006detail6reduce28DeviceReduceSingleTileKernelINS2_10policy_hubIdjN4cuda3std3__44plusIdEEE10Policy1000EN6thrust24THRUST_300001_SM_1000_NS6detail15normal_iteratorINSD_10device_ptrIdEEEEPdjS9_ddNS7_10__identityEEEvT0_T1_T2_T3_T4_T6_E12temp_storage+136];
	add.f64 	%fd347, %fd345, %fd346;
	ld.shared.f64 	%fd348, [_ZZN3cub18CUB_300001_SM_10006detail6reduce28DeviceReduceSingleTileKernelINS2_10policy_hubIdjN4cuda3std3__44plusIdEEE10Policy1000EN6thrust24THRUST_300001_SM_1000_NS6detail15normal_iteratorINSD_10device_ptrIdEEEEPdjS9_ddNS7_10__identityEEEvT0_T1_T2_T3_T4_T6_E12temp_storage+144];
	add.f64 	%fd349, %fd347, %fd348;
	ld.shared.f64 	%fd350, [_ZZN3cub18CUB_300001_SM_10006detail6reduce28DeviceReduceSingleTileKernelINS2_10policy_hubIdjN4cuda3std3__44plusIdEEE10Policy1000EN6thrust24THRUST_300001_SM_1000_NS6detail15normal_iteratorINSD_10device_ptrIdEEEEPdjS9_ddNS7_10__identityEEEvT0_T1_T2_T3_T4_T6_E12temp_storage+152];
	add.f64 	%fd351, %fd349, %fd350;
	ld.shared.f64 	%fd352, [_ZZN3cub18CUB_300001_SM_10006detail6reduce28DeviceReduceSingleTileKernelINS2_10policy_hubIdjN4cuda3std3__44plusIdEEE10Policy1000EN6thrust24THRUST_300001_SM_1000_NS6detail15normal_iteratorINSD_10device_ptrIdEEEEPdjS9_ddNS7_10__identityEEEvT0_T1_T2_T3_T4_T6_E12temp_storage+160];
	add.f64 	%fd353, %fd351, %fd352;
	ld.shared.f64 	%fd354, [_ZZN3cub18CUB_300001_SM_10006detail6reduce28DeviceReduceSingleTileKernelINS2_10policy_hubIdjN4cuda3std3__44plusIdEEE10Policy1000EN6thrust24THRUST_300001_SM_1000_NS6detail15normal_iteratorINSD_10device_ptrIdEEEEPdjS9_ddNS7_10__identityEEEvT0_T1_T2_T3_T4_T6_E12temp_storage+168];
	add.f64 	%fd355, %fd353, %fd354;
	ld.shared.f64 	%fd356, [_ZZN3cub18CUB_300001_SM_10006detail6reduce28DeviceReduceSingleTileKernelINS2_10policy_hubIdjN4cuda3std3__44plusIdEEE10Policy1000EN6thrust24THRUST_300001_SM_1000_NS6detail15normal_iteratorINSD_10device_ptrIdEEEEPdjS9_ddNS7_10__identityEEEvT0_T1_T2_T3_T4_T6_E12temp_storage+176];
	add.f64 	%fd379, %fd355, %fd356;
	bra.uni 	$L__BB10_50;
$L__BB10_24:
	// begin inline asm
	mov.u32 %r151, %laneid;
	// end inline asm
	and.b32  	%r202, %r1, 992;
	add.s32 	%r203, %r202, 32;
	setp.gt.u32 	%p35, %r203, %r51;
	not.b32 	%r204, %r202;
	add.s32 	%r205, %r51, %r204;
	selp.b32 	%r200, %r205, 31, %p35;
	mov.b64 	%rd92, %fd367;
	mov.b64 	{%r153, %r158}, %rd92;
	mov.b32 	%r159, 1;
	mov.b32 	%r201, -1;
	// begin inline asm
	shfl.sync.down.b32 %r152, %r153, %r159, %r200, %r201;
	// end inline asm
	// begin inline asm
	shfl.sync.down.b32 %r157, %r158, %r159, %r200, %r201;
	// end inline asm
	mov.b64 	%rd93, {%r152, %r157};
	mov.b64 	%fd237, %rd93;
	setp.lt.s32 	%p36, %r151, %r200;
	add.f64 	%fd238, %fd367, %fd237;
	selp.f64 	%fd239, %fd238, %fd367, %p36;
	mov.b64 	%rd94, %fd239;
	mov.b64 	{%r163, %r168}, %rd94;
	mov.b32 	%r169, 2;
	// begin inline asm
	shfl.sync.down.b32 %r162, %r163, %r169, %r200, %r201;
	// end inline asm
	// begin inline asm
	shfl.sync.down.b32 %r167, %r168, %r169, %r200, %r201;
	// end inline asm
	mov.b64 	%rd95, {%r162, %r167};
	mov.b64 	%fd240, %rd95;
	add.s32 	%r206, %r151, 2;
	setp.gt.s32 	%p37, %r206, %r200;
	add.f64 	%fd241, %fd239, %fd240;
	selp.f64 	%fd242, %fd239, %fd241, %p37;
	mov.b64 	%rd96, %fd242;
	mov.b64 	{%r173, %r178}, %rd96;
	mov.b32 	%r179, 4;
	// begin inline asm
	shfl.sync.down.b32 %r172, %r173, %r179, %r200, %r201;
	// end inline asm
	// begin inline asm
	shfl.sync.down.b32 %r177, %r178, %r179, %r200, %r201;
	// end inline asm
	mov.b64 	%rd97, {%r172, %r177};
	mov.b64 	%fd243, %rd97;
	add.s32 	%r207, %r151, 4;
	setp.gt.s32 	%p38, %r207, %r200;
	add.f64 	%fd244, %fd242, %fd243;
	selp.f64 	%fd245, %fd242, %fd244, %p38;
	mov.b64 	%rd98, %fd245;
	mov.b64 	{%r183, %r188}, %rd98;
	mov.b32 	%r189, 8;
	// begin inline asm
	shfl.sync.down.b32 %r182, %r183, %r189, %r200, %r201;
	// end inline asm
	// begin inline asm
	shfl.sync.down.b32 %r187, %r188, %r189, %r200, %r201;
	// end inline asm
	mov.b64 	%rd99, {%r182, %r187};
	mov.b64 	%fd246, %rd99;
	add.s32 	%r208, %r151, 8;
	setp.gt.s32 	%p39, %r208, %r200;
	add.f64 	%fd247, %fd245, %fd246;
	selp.f64 	%fd248, %fd245, %fd247, %p39;
	mov.b64 	%rd100, %fd248;
	mov.b64 	{%r193, %r198}, %rd100;
	mov.b32 	%r199, 16;
	// begin inline asm
	shfl.sync.down.b32 %r192, %r193, %r199, %r200, %r201;
	// end inline asm
	// begin inline asm
	shfl.sync.down.b32 %r197, %r198, %r199, %r200, %r201;
	// end inline asm
	mov.b64 	%rd101, {%r192, %r197};
	mov.b64 	%fd249, %rd101;
	add.s32 	%r209, %r151, 16;
	setp.gt.s32 	%p40, %r209, %r200;
	add.f64 	%fd250, %fd248, %fd249;
	selp.f64 	%fd379, %fd248, %fd250, %p40;
	setp.ne.s32 	%p41, %r151, 0;
	@%p41 bra 	$L__BB10_26;
	shr.u32 	%r210, %r1, 2;
	and.b32  	%r211, %r210, 248;
	mov.u32 	%r212, _ZZN3cub18CUB_300001_SM_10006detail6reduce28DeviceReduceSingleTileKernelINS2_10policy_hubIdjN4cuda3std3__44plusIdEEE10Policy1000EN6thrust24THRUST_300001_SM_1000_NS6detail15normal_iteratorINSD_10device_ptrIdEEEEPdjS9_ddNS7_10__identityEEEvT0_T1_T2_T3_T4_T6_E12temp_storage;
	add.s32 	%r213, %r212, %r211;
	st.shared.f64 	[%r213+24], %fd379;
$L__BB10_26:
	bar.sync 	0;
	setp.ne.s32 	%p42, %r1, 0;
	@%p42 bra 	$L__BB10_50;
	setp.gt.u32 	%p43, %r51, 32;
	ld.shared.f64 	%fd251, [_ZZN3cub18CUB_300001_SM_10006detail6reduce28DeviceReduceSingleTileKernelINS2_10policy_hubIdjN4cuda3std3__44plusIdEEE10Policy1000EN6thrust24THRUST_300001_SM_1000_NS6detail15normal_iteratorINSD_10device_ptrIdEEEEPdjS9_ddNS7_10__identityEEEvT0_T1_T2_T3_T4_T6_E12temp_storage+32];
	add.f64 	%fd252, %fd379, %fd251;
	selp.f64 	%fd253, %fd252, %fd379, %p43;
	setp.gt.u32 	%p44, %r51, 64;
	ld.shared.f64 	%fd254, [_ZZN3cub18CUB_300001_SM_10006detail6reduce28DeviceReduceSingleTileKernelINS2_10policy_hubIdjN4cuda3std3__44plusIdEEE10Policy1000EN6thrust24THRUST_300001_SM_1000_NS6detail15normal_iteratorINSD_10device_ptrIdEEEEPdjS9_ddNS7_10__identityEEEvT0_T1_T2_T3_T4_T6_E12temp_storage+40];
	add.f64 	%fd255, %fd254, %fd253;
	selp.f64 	%fd256, %fd255, %fd253, %p44;
	setp.gt.u32 	%p45, %r51, 96;
	ld.shared.f64 	%fd257, [_ZZN3cub18CUB_300001_SM_10006detail6reduce28DeviceReduceSingleTileKernelINS2_10policy_hubIdjN4cuda3std3__44plusIdEEE10Policy1000EN6thrust24THRUST_300001_SM_1000_NS6detail15normal_iteratorINSD_10device_ptrIdEEEEPdjS9_ddNS7_10__identityEEEvT0_T1_T2_T3_T4_T6_E12temp_storage+48];
	add.f64 	%fd258, %fd257, %fd256;
	selp.f64 	%fd259, %fd258, %fd256, %p45;
	setp.gt.u32 	%p46, %r51, 128;
	ld.shared.f64 	%fd260, [_ZZN3cub18CUB_300001_SM_10006detail6reduce28DeviceReduceSingleTileKernelINS2_10policy_hubIdjN4cuda3std3__44plusIdEEE10Policy1000EN6thrust24THRUST_300001_SM_1000_NS6detail15normal_iteratorINSD_10device_ptrIdEEEEPdjS9_ddNS7_10__identityEEEvT0_T1_T2_T3_T4_T6_E12temp_storage+56];
	add.f64 	%fd261, %fd260, %fd259;
	selp.f64 	%fd262, %fd261, %fd259, %p46;
	setp.gt.u32 	%p47, %r51, 160;
	ld.shared.f64 	%fd263, [_ZZN3cub18CUB_300001_SM_10006detail6reduce28DeviceReduceSingleTileKernelINS2_10policy_hubIdjN4cuda3std3__44plusIdEEE10Policy1000EN6thrust24THRUST_300001_SM_1000_NS6detail15normal_iteratorINSD_10device_ptrIdEEEEPdjS9_ddNS7_10__identityEEEvT0_T1_T2_T3_T4_T6_E12temp_storage+64];
	add.f64 	%fd264, %fd263, %fd262;
	selp.f64 	%fd265, %fd264, %fd262, %p47;
	setp.gt.u32 	%p48, %r51, 192;
	ld.shared.f64 	%fd266, [_ZZN3cub18CUB_300001_SM_10006detail6reduce28DeviceReduceSingleTileKernelINS2_10policy_hubIdjN4cuda3std3__44plusIdEEE10Policy1000EN6thrust24THRUST_300001_SM_1000_NS6detail15normal_iteratorINSD_10device_ptrIdEEEEPdjS9_ddNS7_10__identityEEEvT0_T1_T2_T3_T4_T6_E12temp_storage+72];
	add.f64 	%fd267, %fd266, %fd265;
	selp.f64 	%fd268, %fd267, %fd265, %p48;
	setp.gt.u32 	%p49, %r51, 224;
	ld.shared.f64 	%fd269, [_ZZN3cub18CUB_300001_SM_10006detail6reduce28DeviceReduceSingleTileKernelINS2_10policy_hubIdjN4cuda3std3__44plusIdEEE10Policy1000EN6thrust24THRUST_300001_SM_1000_NS6detail15normal_iteratorINSD_10device_ptrIdEEEEPdjS9_ddNS7_10__identityEEEvT0_T1_T2_T3_T4_T6_E12temp_storage+80];
	add.f64 	%fd270, %fd269, %fd268;
	selp.f64 	%fd271, %fd270, %fd268, %p49;
	setp.gt.u32 	%p50, %r51, 256;
	ld.shared.f64 	%fd272, [_ZZN3cub18CUB_300001_SM_10006detail6reduce28DeviceReduceSingleTileKernelINS2_10policy_hubIdjN4cuda3std3__44plusIdEEE10Policy1000EN6thrust24THRUST_300001_SM_1000_NS6detail15normal_iteratorINSD_10device_ptrIdEEEEPdjS9_ddNS7_10__identityEEEvT0_T1_T2_T3_T4_T6_E12temp_storage+88];
	add.f64 	%fd273, %fd272, %fd271;
	selp.f64 	%fd274, %fd273, %fd271, %p50;
	setp.gt.u32 	%p51, %r51, 288;
	ld.shared.f64 	%fd275, [_ZZN3cub18CUB_300001_SM_10006detail6reduce28DeviceReduceSingleTileKernelINS2_10policy_hubIdjN4cuda3std3__44plusIdEEE10Policy1000EN6thrust24THRUST_300001_SM_1000_NS6detail15normal_iteratorINSD_10device_ptrIdEEEEPdjS9_ddNS7_10__identityEEEvT0_T1_T2_T3_T4_T6_E12temp_storage+96];
	add.f64 	%fd276, %fd275, %fd274;
	selp.f64 	%fd277, %fd276, %fd274, %p51;
	setp.gt.u32 	%p52, %r51, 320;
	ld.shared.f64 	%fd278, [_ZZN3cub18CUB_300001_SM_10006detail6reduce28DeviceReduceSingleTileKernelINS2_10policy_hubIdjN4cuda3std3__44plusIdEEE10Policy1000EN6thrust24THRUST_300001_SM_1000_NS6detail15normal_iteratorINSD_10device_ptrIdEEEEPdjS9_ddNS7_10__identityEEEvT0_T1_T2_T3_T4_T6_E12temp_storage+104];
	add.f64 	%fd279, %fd278, %fd277;
	selp.f64 	%fd280, %fd279, %fd277, %p52;
	setp.gt.u32 	%p53, %r51, 352;
	ld.shared.f64 	%fd281, [_ZZN3cub18CUB_300001_SM_10006detail6reduce28DeviceReduceSingleTileKernelINS2_10policy_hubIdjN4cuda3std3__44plusIdEEE10Policy1000EN6thrust24THRUST_300001_SM_1000_NS6detail15normal_iteratorINSD_10device_ptrIdEEEEPdjS9_ddNS7_10__identityEEEvT0_T1_T2_T3_T4_T6_E12temp_storage+112];
	add.f64 	%fd282, %fd281, %fd280;
	selp.f64 	%fd283, %fd282, %fd280, %p53;
	setp.gt.u32 	%p54, %r51, 384;
	ld.shared.f64 	%fd284, [_ZZN3cub18CUB_300001_SM_10006detail6reduce28DeviceReduceSingleTileKernelINS2_10policy_hubIdjN4cuda3std3__44plusIdEEE10Policy1000EN6thrust24THRUST_300001_SM_1000_NS6detail15normal_iteratorINSD_10device_ptrIdEEEEPdjS9_ddNS7_10__identityEEEvT0_T1_T2_T3_T4_T6_E12temp_storage+120];
	add.f64 	%fd285, %fd284, %fd283;
	selp.f64 	%fd286, %fd285, %fd283, %p54;
	setp.gt.u32 	%p55, %r51, 416;
	ld.shared.f64 	%fd287, [_ZZN3cub18CUB_300001_SM_10006detail6reduce28DeviceReduceSingleTileKernelINS2_10policy_hubIdjN4cuda3std3__44plusIdEEE10Policy1000EN6thrust24THRUST_300001_SM_1000_NS6detail15normal_iteratorINSD_10device_ptrIdEEEEPdjS9_ddNS7_10__identityEEEvT0_T1_T2_T3_T4_T6_E12temp_storage+128];
	add.f64 	%fd288, %fd287, %fd286;
	selp.f64 	%fd289, %fd288, %fd286, %p55;
	setp.gt.u32 	%p56, %r51, 448;
	ld.shared.f64 	%fd290, [_ZZN3cub18CUB_300001_SM_10006detail6reduce28DeviceReduceSingleTileKernelINS2_10policy_hubIdjN4cuda3std3__44plusIdEEE10Policy1000EN6thrust24THRUST_300001_SM_1000_NS6detail15normal_iteratorINSD_10device_ptrIdEEEEPdjS9_ddNS7_10__identityEEEvT0_T1_T2_T3_T4_T6_E12temp_storage+136];
	add.f64 	%fd291, %fd290, %fd289;
	selp.f64 	%fd292, %fd291, %fd289, %p56;
	setp.gt.u32 	%p57, %r51, 480;
	ld.shared.f64 	%fd293, [_ZZN3cub18CUB_300001_SM_10006detail6reduce28DeviceReduceSingleTileKernelINS2_10policy_hubIdjN4cuda3std3__44plusIdEEE10Policy1000EN6thrust24THRUST_300001_SM_1000_NS6detail15normal_iteratorINSD_10device_ptrIdEEEEPdjS9_ddNS7_10__identityEEEvT0_T1_T2_T3_T4_T6_E12temp_storage+144];
	add.f64 	%fd294, %fd293, %fd292;
	selp.f64 	%fd295, %fd294, %fd292, %p57;
	setp.gt.u32 	%p58, %r51, 512;
	ld.shared.f64 	%fd296, [_ZZN3cub18CUB_300001_SM_10006detail6reduce28DeviceReduceSingleTileKernelINS2_10policy_hubIdjN4cuda3std3__44plusIdEEE10Policy1000EN6thrust24THRUST_300001_SM_1000_NS6detail15normal_iteratorINSD_10device_ptrIdEEEEPdjS9_ddNS7_10__identityEEEvT0_T1_T2_T3_T4_T6_E12temp_storage+152];
	add.f64 	%fd297, %fd296, %fd295;
	selp.f64 	%fd298, %fd297, %fd295, %p58;
	setp.gt.u32 	%p59, %r51, 544;
	ld.shared.f64 	%fd299, [_ZZN3cub18CUB_300001_SM_10006detail6reduce28DeviceReduceSingleTileKernelINS2_10policy_hubIdjN4cuda3std3__44plusIdEEE10Policy1000EN6thrust24THRUST_300001_SM_1000_NS6detail15normal_iteratorINSD_10device_ptrIdEEEEPdjS9_ddNS7_10__identityEEEvT0_T1_T2_T3_T4_T6_E12temp_storage+160];
	add.f64 	%fd300, %fd299, %fd298;
	selp.f64 	%fd301, %fd300, %fd298, %p59;
	setp.gt.u32 	%p60, %r51, 576;
	ld.shared.f64 	%fd302, [_ZZN3cub18CUB_300001_SM_10006detail6reduce28DeviceReduceSingleTileKernelINS2_10policy_hubIdjN4cuda3std3__44plusIdEEE10Policy1000EN6thrust24THRUST_300001_SM_1000_NS6detail15normal_iteratorINSD_10device_ptrIdEEEEPdjS9_ddNS7_10__identityEEEvT0_T1_T2_T3_T4_T6_E12temp_storage+168];
	add.f64 	%fd303, %fd302, %fd301;
	selp.f64 	%fd304, %fd303, %fd301, %p60;
	setp.gt.u32 	%p61, %r51, 608;
	ld.shared.f64 	%fd305, [_ZZN3cub18CUB_300001_SM_10006detail6reduce28DeviceReduceSingleTileKernelINS2_10policy_hubIdjN4cuda3std3__44plusIdEEE10Policy1000EN6thrust24THRUST_300001_SM_1000_NS6detail15normal_iteratorINSD_10device_ptrIdEEEEPdjS9_ddNS7_10__identityEEEvT0_T1_T2_T3_T4_T6_E12temp_storage+176];
	add.f64 	%fd306, %fd305, %fd304;
	selp.f64 	%fd379, %fd306, %fd304, %p61;
	bra.uni 	$L__BB10_50;
$L__BB10_28:
	mov.u32 	%r21, %tid.x;
	mul.wide.u32 	%rd11, %r21, 8;
	add.s64 	%rd12, %rd2, %rd11;
	ld.global.f64 	%fd43, [%rd12];
	ld.global.f64 	%fd44, [%rd12+5120];
	ld.global.f64 	%fd45, [%rd12+10240];
	ld.global.f64 	%fd46, [%rd12+15360];
	ld.global.f64 	%fd47, [%rd12+20480];
	ld.global.f64 	%fd48, [%rd12+25600];
	ld.global.f64 	%fd49, [%rd12+30720];
	ld.global.f64 	%fd50, [%rd12+35840];
	add.f64 	%fd51, %fd43, %fd44;
	add.f64 	%fd52, %fd51, %fd45;
	add.f64 	%fd53, %fd52, %fd46;
	add.f64 	%fd54, %fd53, %fd47;
	add.f64 	%fd55, %fd54, %fd48;
	add.f64 	%fd56, %fd55, %fd49;
	add.f64 	%fd378, %fd56, %fd50;
	add.s32 	%r22, %r51, -5120;
	setp.lt.u32 	%p3, %r22, 5120;
	mov.b32 	%r279, 5120;
	@%p3 bra 	$L__BB10_32;
	mov.b32 	%r279, 5120;
$L__BB10_30:
	add.s32 	%r54, %r21, %r279;
	mul.wide.u32 	%rd13, %r54, 8;
	add.s64 	%rd14, %rd2, %rd13;
	ld.global.f64 	%fd57, [%rd14];
	ld.global.f64 	%fd58, [%rd14+5120];
	ld.global.f64 	%fd59, [%rd14+10240];
	ld.global.f64 	%fd60, [%rd14+15360];
	ld.global.f64 	%fd61, [%rd14+20480];
	ld.global.f64 	%fd62, [%rd14+25600];
	ld.global.f64 	%fd63, [%rd14+30720];
	ld.global.f64 	%fd64, [%rd14+35840];
	add.f64 	%fd65, %fd378, %fd57;
	add.f64 	%fd66, %fd65, %fd58;
	add.f64 	%fd67, %fd66, %fd59;
	add.f64 	%fd68, %fd67, %fd60;
	add.f64 	%fd69, %fd68, %fd61;
	add.f64 	%fd70, %fd69, %fd62;
	add.f64 	%fd71, %fd70, %fd63;
	add.f64 	%fd378, %fd71, %fd64;
	sub.s32 	%r55, %r51, %r279;
	setp.lt.u32 	%p4, %r55, 5120;
	@%p4 bra 	$L__BB10_46;
	add.s32 	%r279, %r279, 5120;
	setp.le.u32 	%p5, %r279, %r22;
	@%p5 bra 	$L__BB10_30;
$L__BB10_32:
	setp.le.u32 	%p6, %r51, %r279;
	sub.s32 	%r56, %r51, %r279;
	setp.ge.s32 	%p7, %r21, %r56;
	or.pred  	%p8, %p6, %p7;
	@%p8 bra 	$L__BB10_46;
	not.b32 	%r58, %r21;
	add.s32 	%r59, %r51, %r58;
	sub.s32 	%r60, %r59, %r279;
	mul.hi.u32 	%r61, %r60, -858993459;
	shr.u32 	%r62, %r61, 9;
	add.s32 	%r26, %r62, 1;
	and.b32  	%r27, %r26, 15;
	setp.lt.u32 	%p9, %r60, 9600;
	mov.u32 	%r284, %r21;
	@%p9 bra 	$L__BB10_37;
	or.b32  	%r282, %r21, 5120;
	add.s32 	%r281, %r21, %r279;
	and.b32  	%r63, %r26, 16777200;
	neg.s32 	%r280, %r63;
$L__BB10_35:
	.pragma "nounroll";
	mul.wide.u32 	%rd15, %r281, 8;
	add.s64 	%rd16, %rd2, %rd15;
	ld.global.f64 	%fd73, [%rd16];
	add.f64 	%fd74, %fd378, %fd73;
	add.s32 	%r64, %r281, 640;
	mul.wide.u32 	%rd17, %r64, 8;
	add.s64 	%rd18, %rd2, %rd17;
	ld.global.f64 	%fd75, [%rd18];
	add.f64 	%fd76, %fd74, %fd75;
	add.s32 	%r65, %r281, 1280;
	mul.wide.u32 	%rd19, %r65, 8;
	add.s64 	%rd20, %rd2, %rd19;
	ld.global.f64 	%fd77, [%rd20];
	add.f64 	%fd78, %fd76, %fd77;
	add.s32 	%r66, %r281, 1920;
	mul.wide.u32 	%rd21, %r66, 8;
	add.s64 	%rd22, %rd2, %rd21;
	ld.global.f64 	%fd79, [%rd22];
	add.f64 	%fd80, %fd78, %fd79;
	add.s32 	%r67, %r281, 2560;
	mul.wide.u32 	%rd23, %r67, 8;
	add.s64 	%rd24, %rd2, %rd23;
	ld.global.f64 	%fd81, [%rd24];
	add.f64 	%fd82, %fd80, %fd81;
	add.s32 	%r68, %r281, 3200;
	mul.wide.u32 	%rd25, %r68, 8;
	add.s64 	%rd26, %rd2, %rd25;
	ld.global.f64 	%fd83, [%rd26];
	add.f64 	%fd84, %fd82, %fd83;
	add.s32 	%r69, %r281, 3840;
	mul.wide.u32 	%rd27, %r69, 8;
	add.s64 	%rd28, %rd2, %rd27;
	ld.global.f64 	%fd85, [%rd28];
	add.f64 	%fd86, %fd84, %fd85;
	add.s32 	%r70, %r281, 4480;
	mul.wide.u32 	%rd29, %r70, 8;
	add.s64 	%rd30, %rd2, %rd29;
	ld.global.f64 	%fd87, [%rd30];
	add.f64 	%fd88, %fd86, %fd87;
	add.s32 	%r71, %r281, 5120;
	mul.wide.u32 	%rd31, %r71, 8;
	add.s64 	%rd32, %rd2, %rd31;
	ld.global.f64 	%fd89, [%rd32];
	add.f64 	%fd90, %fd88, %fd89;
	add.s32 	%r72, %r281, 5760;
	mul.wide.u32 	%rd33, %r72, 8;
	add.s64 	%rd34, %rd2, %rd33;
	ld.global.f64 	%fd91, [%rd34];
	add.f64 	%fd92, %fd90, %fd91;
	add.s32 	%r73, %r281, 6400;
	mul.wide.u32 	%rd35, %r73, 8;
	add.s64 	%rd36, %rd2, %rd35;
	ld.global.f64 	%fd93, [%rd36];
	add.f64 	%fd94, %fd92, %fd93;
	add.s32 	%r74, %r281, 7040;
	mul.wide.u32 	%rd37, %r74, 8;
	add.s64 	%rd38, %rd2, %rd37;
	ld.global.f64 	%fd95, [%rd38];
	add.f64 	%fd96, %fd94, %fd95;
	add.s32 	%r75, %r281, 7680;
	mul.wide.u32 	%rd39, %r75, 8;
	add.s64 	%rd40, %rd2, %rd39;
	ld.global.f64 	%fd97, [%rd40];
	add.f64 	%fd98, %fd96, %fd97;
	add.s32 	%r76, %r281, 8320;
	mul.wide.u32 	%rd41, %r76, 8;
	add.s64 	%rd42, %rd2, %rd41;
	ld.global.f64 	%fd99, [%rd42];
	add.f64 	%fd100, %fd98, %fd99;
	add.s32 	%r77, %r281, 8960;
	mul.wide.u32 	%rd43, %r77, 8;
	add.s64 	%rd44, %rd2, %rd43;
	ld.global.f64 	%fd101, [%rd44];
	add.f64 	%fd102, %fd100, %fd101;
	add.s32 	%r78, %r281, 9600;
	mul.wide.u32 	%rd45, %r78, 8;
	add.s64 	%rd46, %rd2, %rd45;
	ld.global.f64 	%fd103, [%rd46];
	add.f64 	%fd378, %fd102, %fd103;
	add.s32 	%r282, %r282, 10240;
	add.s32 	%r281, %r281, 10240;
	add.s32 	%r280, %r280, 16;
	setp.ne.s32 	%p10, %r280, 0;
	@%p10 bra 	$L__BB10_35;
	add.s32 	%r284, %r282, -5120;
$L__BB10_37:
	setp.eq.s32 	%p11, %r27, 0;
	@%p11 bra 	$L__BB10_46;
	and.b32  	%r39, %r26, 7;
	setp.lt.u32 	%p12, %r27, 8;
	@%p12 bra 	$L__BB10_40;
	add.s32 	%r79, %r284, %r279;
	mul.wide.u32 	%rd47, %r79, 8;
	add.s64 	%rd48, %rd2, %rd47;
	ld.global.f64 	%fd105, [%rd48];
	add.f64 	%fd106, %fd378, %fd105;
	add.s32 	%r80, %r79, 640;
	mul.wide.u32 	%rd49, %r80, 8;
	add.s64 	%rd50, %rd2, %rd49;
	ld.global.f64 	%fd107, [%rd50];
	add.f64 	%fd108, %fd106, %fd107;
	add.s32 	%r81, %r79, 1280;
	mul.wide.u32 	%rd51, %r81, 8;
	add.s64 	%rd52, %rd2, %rd51;
	ld.global.f64 	%fd109, [%rd52];
	add.f64 	%fd110, %fd108, %fd109;
	add.s32 	%r82, %r79, 1920;
	mul.wide.u32 	%rd53, %r82, 8;
	add.s64 	%rd54, %rd2, %rd53;
	ld.global.f64 	%fd111, [%rd54];
	add.f64 	%fd112, %fd110, %fd111;
	add.s32 	%r83, %r79, 2560;
	mul.wide.u32 	%rd55, %r83, 8;
	add.s64 	%rd56, %rd2, %rd55;
	ld.global.f64 	%fd113, [%rd56];
	add.f64 	%fd114, %fd112, %fd113;
	add.s32 	%r84, %r79, 3200;
	mul.wide.u32 	%rd57, %r84, 8;
	add.s64 	%rd58, %rd2, %rd57;
	ld.global.f64 	%fd115, [%rd58];
	add.f64 	%fd116, %fd114, %fd115;
	add.s32 	%r85, %r79, 3840;
	mul.wide.u32 	%rd59, %r85, 8;
	add.s64 	%rd60, %rd2, %rd59;
	ld.global.f64 	%fd117, [%rd60];
	add.f64 	%fd118, %fd116, %fd117;
	add.s32 	%r86, %r79, 4480;
	mul.wide.u32 	%rd61, %r86, 8;
	add.s64 	%rd62, %rd2, %rd61;
	ld.global.f64 	%fd119, [%rd62];
	add.f64 	%fd378, %fd118, %fd119;
	add.s32 	%r284, %r284, 5120;
$L__BB10_40:
	setp.eq.s32 	%p13, %r39, 0;
	@%p13 bra 	$L__BB10_46;
	and.b32  	%r42, %r26, 3;
	setp.lt.u32 	%p14, %r39, 4;
	@%p14 bra 	$L__BB10_43;
	add.s32 	%r87, %r284, %r279;
	mul.wide.u32 	%rd63, %r87, 8;
	add.s64 	%rd64, %rd2, %rd63;
	ld.global.f64 	%fd121, [%rd64];
	add.f64 	%fd122, %fd378, %fd121;
	add.s32 	%r88, %r87, 640;
	mul.wide.u32 	%rd65, %r88, 8;
	add.s64 	%rd66, %rd2, %rd65;
	ld.global.f64 	%fd123, [%rd66];
	add.f64 	%fd124, %fd122, %fd123;
	add.s32 	%r89, %r87, 1280;
	mul.wide.u32 	%rd67, %r89, 8;
	add.s64 	%rd68, %rd2, %rd67;
	ld.global.f64 	%fd125, [%rd68];
	add.f64 	%fd126, %fd124, %fd125;
	add.s32 	%r90, %r87, 1920;
	mul.wide.u32 	%rd69, %r90, 8;
	add.s64 	%rd70, %rd2, %rd69;
	ld.global.f64 	%fd127, [%rd70];
	add.f64 	%fd378, %fd126, %fd127;
	add.s32 	%r284, %r284, 2560;
$L__BB10_43:
	setp.eq.s32 	%p15, %r42, 0;
	@%p15 bra 	$L__BB10_46;
	add.s32 	%r287, %r284, %r279;
	neg.s32 	%r286, %r42;
$L__BB10_45:
	.pragma "nounroll";
	mul.wide.u32 	%rd71, %r287, 8;
	add.s64 	%rd72, %rd2, %rd71;
	ld.global.f64 	%fd128, [%rd72];
	add.f64 	%fd378, %fd378, %fd128;
	add.s32 	%r287, %r287, 640;
	add.s32 	%r286, %r286, 1;
	setp.ne.s32 	%p16, %r286, 0;
	@%p16 bra 	$L__BB10_45;
$L__BB10_46:
	// begin inline asm
	mov.u32 %r91, %laneid;
	// end inline asm
	mov.b64 	%rd73, %fd378;
	mov.b64 	{%r93, %r98}, %rd73;
	mov.b32 	%r99, 1;
	mov.b32 	%r140, 31;
	mov.b32 	%r141, -1;
	// begin inline asm
	shfl.sync.down.b32 %r92, %r93, %r99, %r140, %r141;
	// end inline asm
	// begin inline asm
	shfl.sync.down.b32 %r97, %r98, %r99, %r140, %r141;
	// end inline asm
	mov.b64 	%rd74, {%r92, %r97};
	mov.b64 	%fd129, %rd74;
	setp.gt.s32 	%p17, %r91, 30;
	add.f64 	%fd130, %fd378, %fd129;
	selp.f64 	%fd131, %fd378, %fd130, %p17;
	mov.b64 	%rd75, %fd131;
	mov.b64 	{%r103, %r108}, %rd75;
	mov.b32 	%r109, 2;
	// begin inline asm
	shfl.sync.down.b32 %r102, %r103, %r109, %r140, %r141;
	// end inline asm
	// begin inline asm
	shfl.sync.down.b32 %r107, %r108, %r109, %r140, %r141;
	// end inline asm
	mov.b64 	%rd76, {%r102, %r107};
	mov.b64 	%fd132, %rd76;
	setp.gt.s32 	%p18, %r91, 29;
	add.f64 	%fd133, %fd131, %fd132;
	selp.f64 	%fd134, %fd131, %fd133, %p18;
	mov.b64 	%rd77, %fd134;
	mov.b64 	{%r113, %r118}, %rd77;
	mov.b32 	%r119, 4;
	// begin inline asm
	shfl.sync.down.b32 %r112, %r113, %r119, %r140, %r141;
	// end inline asm
	// begin inline asm
	shfl.sync.down.b32 %r117, %r118, %r119, %r140, %r141;
	// end inline asm
	mov.b64 	%rd78, {%r112, %r117};
	mov.b64 	%fd135, %rd78;
	setp.gt.s32 	%p19, %r91, 27;
	add.f64 	%fd136, %fd134, %fd135;
	selp.f64 	%fd137, %fd134, %fd136, %p19;
	mov.b64 	%rd79, %fd137;
	mov.b64 	{%r123, %r128}, %rd79;
	mov.b32 	%r129, 8;
	// begin inline asm
	shfl.sync.down.b32 %r122, %r123, %r129, %r140, %r141;
	// end inline asm
	// begin inline asm
	shfl.sync.down.b32 %r127, %r128, %r129, %r140, %r141;
	// end inline asm
	mov.b64 	%rd80, {%r122, %r127};
	mov.b64 	%fd138, %rd80;
	setp.gt.s32 	%p20, %r91, 23;
	add.f64 	%fd139, %fd137, %fd138;
	selp.f64 	%fd140, %fd137, %fd139, %p20;
	mov.b64 	%rd81, %fd140;
	mov.b64 	{%r133, %r138}, %rd81;
	mov.b32 	%r139, 16;
	// begin inline asm
	shfl.sync.down.b32 %r132, %r133, %r139, %r140, %r141;
	// end inline asm
	// begin inline asm
	shfl.sync.down.b32 %r137, %r138, %r139, %r140, %r141;
	// end inline asm
	mov.b64 	%rd82, {%r132, %r137};
	mov.b64 	%fd141, %rd82;
	setp.gt.s32 	%p21, %r91, 15;
	add.f64 	%fd38, %fd140, %fd141;
	selp.f64 	%fd379, %fd140, %fd38, %p21;
	setp.ne.s32 	%p22, %r91, 0;
	@%p22 bra 	$L__BB10_48;
	shr.u32 	%r142, %r21, 2;
	and.b32  	%r143, %r142, 248;
	mov.u32 	%r144, _ZZN3cub18CUB_300001_SM_10006detail6reduce28DeviceReduceSingleTileKernelINS2_10policy_hubIdjN4cuda3std3__44plusIdEEE10Policy1000EN6thrust24THRUST_300001_SM_1000_NS6detail15normal_iteratorINSD_10device_ptrIdEEEEPdjS9_ddNS7_10__identityEEEvT0_T1_T2_T3_T4_T6_E12temp_storage;
	add.s32 	%r145, %r144, %r143;
	st.shared.f64 	[%r145+24], %fd38;
$L__BB10_48:
	bar.sync 	0;
	setp.ne.s32 	%p23, %r21, 0;
	@%p23 bra 	$L__BB10_50;
	ld.shared.f64 	%fd142, [_ZZN3cub18CUB_300001_SM_10006detail6reduce28DeviceReduceSingleTileKernelINS2_10policy_hubIdjN4cuda3std3__44plusIdEEE10Policy1000EN6thrust24THRUST_300001_SM_1000_NS6detail15normal_iteratorINSD_10device_ptrIdEEEEPdjS9_ddNS7_10__identityEEEvT0_T1_T2_T3_T4_T6_E12temp_storage+32];
	add.f64 	%fd143, %fd379, %fd142;
	ld.shared.f64 	%fd144, [_ZZN3cub18CUB_300001_SM_10006detail6reduce28DeviceReduceSingleTileKernelINS2_10policy_hubIdjN4cuda3std3__44plusIdEEE10Policy1000EN6thrust24THRUST_300001_SM_1000_NS6detail15normal_iteratorINSD_10device_ptrIdEEEEPdjS9_ddNS7_10__identityEEEvT0_T1_T2_T3_T4_T6_E12temp_storage+40];
	add.f64 	%fd145, %fd143, %fd144;
	ld.shared.f64 	%fd146, [_ZZN3cub18CUB_300001_SM_10006detail6reduce28DeviceReduceSingleTileKernelINS2_10policy_hubIdjN4cuda3std3__44plusIdEEE10Policy1000EN6thrust24THRUST_300001_SM_1000_NS6detail15normal_iteratorINSD_10device_ptrIdEEEEPdjS9_ddNS7_10__identityEEEvT0_T1_T2_T3_T4_T6_E12temp_storage+48];
	add.f64 	%fd147, %fd145, %fd146;
	ld.shared.f64 	%fd148, [_ZZN3cub18CUB_300001_SM_10006detail6reduce28DeviceReduceSingleTileKernelINS2_10policy_hubIdjN4cuda3std3__44plusIdEEE10Policy1000EN6thrust24THRUST_300001_SM_1000_NS6detail15normal_iteratorINSD_10device_ptrIdEEEEPdjS9_ddNS7_10__identityEEEvT0_T1_T2_T3_T4_T6_E12temp_storage+56];
	add.f64 	%fd149, %fd147, %fd148;
	ld.shared.f64 	%fd150, [_ZZN3cub18CUB_300001_SM_10006detail6reduce28DeviceReduceSingleTileKernelINS2_10policy_hubIdjN4cuda3std3__44plusIdEEE10Policy1000EN6thrust24THRUST_300001_SM_1000_NS6detail15normal_iteratorINSD_10device_ptrIdEEEEPdjS9_ddNS7_10__identityEEEvT0_T1_T2_T3_T4_T6_E12temp_storage+64];
	add.f64 	%fd151, %fd149, %fd150;
	ld.shared.f64 	%fd152, [_ZZN3cub18CUB_300001_SM_10006detail6reduce28DeviceReduceSingleTileKernelINS2_10policy_hubIdjN4cuda3std3__44plusIdEEE10Policy1000EN6thrust24THRUST_300001_SM_1000_NS6detail15normal_iteratorINSD_10device_ptrIdEEEEPdjS9_ddNS7_10__identityEEEvT0_T1_T2_T3_T4_T6_E12temp_storage+72];
	add.f64 	%fd153, %fd151, %fd152;
	ld.shared.f64 	%fd154, [_ZZN3cub18CUB_300001_SM_10006detail6reduce28DeviceReduceSingleTileKernelINS2_10policy_hubIdjN4cuda3std3__44plusIdEEE10Policy1000EN6thrust24THRUST_300001_SM_1000_NS6detail15normal_iteratorINSD_10device_ptrIdEEEEPdjS9_ddNS7_10__identityEEEvT0_T1_T2_T3_T4_T6_E12temp_storage+80];
	add.f64 	%fd155, %fd153, %fd154;
	ld.shared.f64 	%fd156, [_ZZN3cub18CUB_300001_SM_10006detail6reduce28DeviceReduceSingleTileKernelINS2_10policy_hubIdjN4cuda3std3__44plusIdEEE10Policy1000EN6thrust24THRUST_300001_SM_1000_NS6detail15normal_iteratorINSD_10device_ptrIdEEEEPdjS9_ddNS7_10__identityEEEvT0_T1_T2_T3_T4_T6_E12temp_storage+88];
	add.f64 	%fd157, %fd155, %fd156;
	ld.shared.f64 	%fd158, [_ZZN3cub18CUB_300001_SM_10006detail6reduce28DeviceReduceSingleTileKernelINS2_10policy_hubIdjN4cuda3std3__44plusIdEEE10Policy1000EN6thrust24THRUST_300001_SM_1000_NS6detail15normal_iteratorINSD_10device_ptrIdEEEEPdjS9_ddNS7_10__identityEEEvT0_T1_T2_T3_T4_T6_E12temp_storage+96];
	add.f64 	%fd159, %fd157, %fd158;
	ld.shared.f64 	%fd160, [_ZZN3cub18CUB_300001_SM_10006detail6reduce28DeviceReduceSingleTileKernelINS2_10policy_hubIdjN4cuda3std3__44plusIdEEE10Policy1000EN6thrust24THRUST_300001_SM_1000_NS6detail15normal_iteratorINSD_10device_ptrIdEEEEPdjS9_ddNS7_10__identityEEEvT0_T1_T2_T3_T4_T6_E12temp_storage+104];
	add.f64 	%fd161, %fd159, %fd160;
	ld.shared.f64 	%fd162, [_ZZN3cub18CUB_300001_SM_10006detail6reduce28DeviceReduceSingleTileKernelINS2_10policy_hubIdjN4cuda3std3__44plusIdEEE10Policy1000EN6thrust24THRUST_300001_SM_1000_NS6detail15normal_iteratorINSD_10device_ptrIdEEEEPdjS9_ddNS7_10__identityEEEvT0_T1_T2_T3_T4_T6_E12temp_storage+112];
	add.f64 	%fd163, %fd161, %fd162;
	ld.shared.f64 	%fd164, [_ZZN3cub18CUB_300001_SM_10006detail6reduce28DeviceReduceSingleTileKernelINS2_10policy_hubIdjN4cuda3std3__44plusIdEEE10Policy1000EN6thrust24THRUST_300001_SM_1000_NS6detail15normal_iteratorINSD_10device_ptrIdEEEEPdjS9_ddNS7_10__identityEEEvT0_T1_T2_T3_T4_T6_E12temp_storage+120];
	add.f64 	%fd165, %fd163, %fd164;
	ld.shared.f64 	%fd166, [_ZZN3cub18CUB_300001_SM_10006detail6reduce28DeviceReduceSingleTileKernelINS2_10policy_hubIdjN4cuda3std3__44plusIdEEE10Policy1000EN6thrust24THRUST_300001_SM_1000_NS6detail15normal_iteratorINSD_10device_ptrIdEEEEPdjS9_ddNS7_10__identityEEEvT0_T1_T2_T3_T4_T6_E12temp_storage+128];
	add.f64 	%fd167, %fd165, %fd166;
	ld.shared.f64 	%fd168, [_ZZN3cub18CUB_300001_SM_10006detail6reduce28DeviceReduceSingleTileKernelINS2_10policy_hubIdjN4cuda3std3__44plusIdEEE10Policy1000EN6thrust24THRUST_300001_SM_1000_NS6detail15normal_iteratorINSD_10device_ptrIdEEEEPdjS9_ddNS7_10__identityEEEvT0_T1_T2_T3_T4_T6_E12temp_storage+136];
	add.f64 	%fd169, %fd167, %fd168;
	ld.shared.f64 	%fd170, [_ZZN3cub18CUB_300001_SM_10006detail6reduce28DeviceReduceSingleTileKernelINS2_10policy_hubIdjN4cuda3std3__44plusIdEEE10Policy1000EN6thrust24THRUST_300001_SM_1000_NS6detail15normal_iteratorINSD_10device_ptrIdEEEEPdjS9_ddNS7_10__identityEEEvT0_T1_T2_T3_T4_T6_E12temp_storage+144];
	add.f64 	%fd171, %fd169, %fd170;
	ld.shared.f64 	%fd172, [_ZZN3cub18CUB_300001_SM_10006detail6reduce28DeviceReduceSingleTileKernelINS2_10policy_hubIdjN4cuda3std3__44plusIdEEE10Policy1000EN6thrust24THRUST_300001_SM_1000_NS6detail15normal_iteratorINSD_10device_ptrIdEEEEPdjS9_ddNS7_10__identityEEEvT0_T1_T2_T3_T4_T6_E12temp_storage+152];
	add.f64 	%fd173, %fd171, %fd172;
	ld.shared.f64 	%fd174, [_ZZN3cub18CUB_300001_SM_10006detail6reduce28DeviceReduceSingleTileKernelINS2_10policy_hubIdjN4cuda3std3__44plusIdEEE10Policy1000EN6thrust24THRUST_300001_SM_1000_NS6detail15normal_iteratorINSD_10device_ptrIdEEEEPdjS9_ddNS7_10__identityEEEvT0_T1_T2_T3_T4_T6_E12temp_storage+160];
	add.f64 	%fd175, %fd173, %fd174;
	ld.shared.f64 	%fd176, [_ZZN3cub18CUB_300001_SM_10006detail6reduce28DeviceReduceSingleTileKernelINS2_10policy_hubIdjN4cuda3std3__44plusIdEEE10Policy1000EN6thrust24THRUST_300001_SM_1000_NS6detail15normal_iteratorINSD_10device_ptrIdEEEEPdjS9_ddNS7_10__identityEEEvT0_T1_T2_T3_T4_T6_E12temp_storage+168];
	add.f64 	%fd177, %fd175, %fd176;
	ld.shared.f64 	%fd178, [_ZZN3cub18CUB_300001_SM_10006detail6reduce28DeviceReduceSingleTileKernelINS2_10policy_hubIdjN4cuda3std3__44plusIdEEE10Policy1000EN6thrust24THRUST_300001_SM_1000_NS6detail15normal_iteratorINSD_10device_ptrIdEEEEPdjS9_ddNS7_10__identityEEEvT0_T1_T2_T3_T4_T6_E12temp_storage+176];
	add.f64 	%fd379, %fd177, %fd178;
$L__BB10_50:
	mov.u32 	%r269, %tid.x;
	setp.ne.s32 	%p69, %r269, 0;
	@%p69 bra 	$L__BB10_52;
	add.f64 	%fd357, %fd42, %fd379;
	st.global.f64 	[%rd1], %fd357;
$L__BB10_52:
	ret;

}
	// .globl	_ZN3cub18CUB_300001_SM_10006detail6reduce18DeviceReduceKernelINS2_10policy_hubIdjN4cuda3std3__44plusIdEEE10Policy1000EN6thrust24THRUST_300001_SM_1000_NS6detail15normal_iteratorINSD_10device_ptrIdEEEEjS9_dNS7_10__identityEEEvT0_PT3_T1_NS0_13GridEvenShareISN_EET2_T4_
.visible .entry _ZN3cub18CUB_300001_SM_10006detail6reduce18DeviceReduceKernelINS2_10policy_hubIdjN4cuda3std3__44plusIdEEE10Policy1000EN6thrust24THRUST_300001_SM_1000_NS6detail15normal_iteratorINSD_10device_ptrIdEEEEjS9_dNS7_10__identityEEEvT0_PT3_T1_NS0_13GridEvenShareISN_EET2_T4_(
	.param .align 8 .b8 _ZN3cub18CUB_300001_SM_10006detail6reduce18DeviceReduceKernelINS2_10policy_hubIdjN4cuda3std3__44plusIdEEE10Policy1000EN6thrust24THRUST_300001_SM_1000_NS6detail15normal_iteratorINSD_10device_ptrIdEEEEjS9_dNS7_10__identityEEEvT0_PT3_T1_NS0_13GridEvenShareISN_EET2_T4__param_0[8],
	.param .u64 .ptr .align 1 _ZN3cub18CUB_300001_SM_10006detail6reduce18DeviceReduceKernelINS2_10policy_hubIdjN4cuda3std3__44plusIdEEE10Policy1000EN6thrust24THRUST_300001_SM_1000_NS6detail15normal_iteratorINSD_10device_ptrIdEEEEjS9_dNS7_10__identityEEEvT0_PT3_T1_NS0_13GridEvenShareISN_EET2_T4__param_1,
	.param .u32 _ZN3cub18CUB_300001_SM_10006detail6reduce18DeviceReduceKernelINS2_10policy_hubIdjN4cuda3std3__44plusIdEEE10Policy1000EN6thrust24THRUST_300001_SM_1000_NS6detail15normal_iteratorINSD_10device_ptrIdEEEEjS9_dNS7_10__identityEEEvT0_PT3_T1_NS0_13GridEvenShareISN_EET2_T4__param_2,
	.param .align 4 .b8 _ZN3cub18CUB_300001_SM_10006detail6reduce18DeviceReduceKernelINS2_10policy_hubIdjN4cuda3std3__44plusIdEEE10Policy1000EN6thrust24THRUST_300001_SM_1000_NS6detail15normal_iteratorINSD_10device_ptrIdEEEEjS9_dNS7_10__identityEEEvT0_PT3_T1_NS0_13GridEvenShareISN_EET2_T4__param_3[40],
	.param .align 1 .b8 _ZN3cub18CUB_300001_SM_10006detail6reduce18DeviceReduceKernelINS2_10policy_hubIdjN4cuda3std3__44plusIdEEE10Policy1000EN6thrust24THRUST_300001_SM_1000_NS6detail15normal_iteratorINSD_10device_ptrIdEEEEjS9_dNS7_10__identityEEEvT0_PT3_T1_NS0_13GridEvenShareISN_EET2_T4__param_4[1],
	.param .align 1 .b8 _ZN3cub18CUB_300001_SM_10006detail6reduce18DeviceReduceKernelINS2_10policy_hubIdjN4cuda3std3__44plusIdEEE10Policy1000EN6thrust24THRUST_300001_SM_1000_NS6detail15normal_iteratorINSD_10device_ptrIdEEEEjS9_dNS7_10__identityEEEvT0_PT3_T1_NS0_13GridEvenShareISN_EET2_T4__param_5[1]
)
.maxntid 640
{
	.reg .pred 	%p<69>;
	.reg .b16 	%rs<4>;
	.reg .b32 	%r<356>;
	.reg .b64 	%rd<160>;
	.reg .b64 	%fd<376>;
	// demoted variable
	.shared .align 8 .b8 _ZZN3cub18CUB_300001_SM_10006detail6reduce18DeviceReduceKernelINS2_10policy_hubIdjN4cuda3std3__44plusIdEEE10Policy1000EN6thrust24THRUST_300001_SM_1000_NS6detail15normal_iteratorINSD_10device_ptrIdEEEEjS9_dNS7_10__identityEEEvT0_PT3_T1_NS0_13GridEvenShareISN_EET2_T4_E12temp_storage[192];
	ld.param.u32 	%r1, [_ZN3cub18CUB_300001_SM_10006detail6reduce18DeviceReduceKernelINS2_10policy_hubIdjN4cuda3std3__44plusIdEEE10Policy1000EN6thrust24THRUST_300001_SM_1000_NS6detail15normal_iteratorINSD_10device_ptrIdEEEEjS9_dNS7_10__identityEEEvT0_PT3_T1_NS0_13GridEvenShareISN_EET2_T4__param_3+20];
	ld.param.u32 	%r2, [_ZN3cub18CUB_300001_SM_10006detail6reduce18DeviceReduceKernelINS2_10policy_hubIdjN4cuda3std3__44plusIdEEE10Policy1000EN6thrust24THRUST_300001_SM_1000_NS6detail15normal_iteratorINSD_10device_ptrIdEEEEjS9_dNS7_10__identityEEEvT0_PT3_T1_NS0_13GridEvenShareISN_EET2_T4__param_3+24];
	ld.param.u64 	%rd3, [_ZN3cub18CUB_300001_SM_10006detail6reduce18DeviceReduceKernelINS2_10policy_hubIdjN4cuda3std3__44plusIdEEE10Policy1000EN6thrust24THRUST_300001_SM_1000_NS6detail15normal_iteratorINSD_10device_ptrIdEEEEjS9_dNS7_10__identityEEEvT0_PT3_T1_NS0_13GridEvenShareISN_EET2_T4__param_0];
	cvta.to.global.u64 	%rd1, %rd3;
	mov.u32 	%r3, %ctaid.x;
	mul.lo.s32 	%r4, %r2, 5120;
	mul.lo.s32 	%r347, %r3, 5120;
	sub.s32 	%r6, %r1, %r347;
	setp.gt.u32 	%p1, %r6, 5119;
	@%p1 bra 	$L__BB11_26;
	mov.u32 	%r7, %tid.x;
	setp.ge.u32 	%p23, %r7, %r6;
	mov.f64 	%fd364, 0d0000000000000000;
	mov.u32 	%r338, %r7;
	@%p23 bra 	$L__BB11_3;
	add.s32 	%r181, %r347, %r7;
	mul.wide.u32 	%rd76, %r181, 8;
	add.s64 	%rd77, %rd1, %rd76;
	ld.global.f64 	%fd364, [%rd77];
	add.s32 	%r338, %r7, 640;
$L__BB11_3:
	setp.ge.u32 	%p24, %r338, %r6;
	@%p24 bra 	$L__BB11_17;
	not.b32 	%r182, %r338;
	add.s32 	%r183, %r1, %r182;
	sub.s32 	%r184, %r183, %r347;
	mul.hi.u32 	%r185, %r184, -858993459;
	shr.u32 	%r186, %r185, 9;
	add.s32 	%r10, %r186, 1;
	and.b32  	%r11, %r10, 15;
	setp.lt.u32 	%p25, %r184, 9600;
	@%p25 bra 	$L__BB11_8;
	add.s32 	%r337, %r338, 5120;
	add.s32 	%r336, %r338, %r347;
	and.b32  	%r187, %r10, 16777200;
	neg.s32 	%r335, %r187;
$L__BB11_6:
	.pragma "nounroll";
	mul.wide.u32 	%rd78, %r336, 8;
	add.s64 	%rd79, %rd1, %rd78;
	ld.global.f64 	%fd179, [%rd79];
	add.f64 	%fd180, %fd364, %fd179;
	add.s32 	%r188, %r336, 640;
	mul.wide.u32 	%rd80, %r188, 8;
	add.s64 	%rd81, %rd1, %rd80;
	ld.global.f64 	%fd181, [%rd81];
	add.f64 	%fd182, %fd180, %fd181;
	add.s32 	%r189, %r336, 1280;
	mul.wide.u32 	%rd82, %r189, 8;
	add.s64 	%rd83, %rd1, %rd82;
	ld.global.f64 	%fd183, [%rd83];
	add.f64 	%fd184, %fd182, %fd183;
	add.s32 	%r190, %r336, 1920;
	mul.wide.u32 	%rd84, %r190, 8;
	add.s64 	%rd85, %rd1, %rd84;
	ld.global.f64 	%fd185, [%rd85];
	add.f64 	%fd186, %fd184, %fd185;
	add.s32 	%r191, %r336, 2560;
	mul.wide.u32 	%rd86, %r191, 8;
	add.s64 	%rd87, %rd1, %rd86;
	ld.global.f64 	%fd187, [%rd87];
	add.f64 	%fd188, %fd186, %fd187;
	add.s32 	%r192, %r336, 3200;
	mul.wide.u32 	%rd88, %r192, 8;
	add.s64 	%rd89, %rd1, %rd88;
	ld.global.f64 	%fd189, [%rd89];
	add.f64 	%fd190, %fd188, %fd189;
	add.s32 	%r193, %r336, 3840;
	mul.wide.u32 	%rd90, %r193, 8;
	add.s64 	%rd91, %rd1, %rd90;
	ld.global.f64 	%fd191, [%rd91];
	add.f64 	%fd192, %fd190, %fd191;
	add.s32 	%r194, %r336, 4480;
	mul.wide.u32 	%rd92, %r194, 8;
	add.s64 	%rd93, %rd1, %rd92;
	ld.global.f64 	%fd193, [%rd93];
	add.f64 	%fd194, %fd192, %fd193;
	add.s32 	%r195, %r336, 5120;
	mul.wide.u32 	%rd94, %r195, 8;
	add.s64 	%rd95, %rd1, %rd94;
	ld.global.f64 	%fd195, [%rd95];
	add.f64 	%fd196, %fd194, %fd195;
	add.s32 	%r196, %r336, 5760;
	mul.wide.u32 	%rd96, %r196, 8;
	add.s64 	%rd97, %rd1, %rd96;
	ld.global.f64 	%fd197, [%rd97];
	add.f64 	%fd198, %fd196, %fd197;
	add.s32 	%r197, %r336, 6400;
	mul.wide.u32 	%rd98, %r197, 8;
	add.s64 	%rd99, %rd1, %rd98;
	ld.global.f64 	%fd199, [%rd99];
	add.f64 	%fd200, %fd198, %fd199;
	add.s32 	%r198, %r336, 7040;
	mul.wide.u32 	%rd100, %r198, 8;
	add.s64 	%rd101, %rd1, %rd100;
	ld.global.f64 	%fd201, [%rd101];
	add.f64 	%fd202, %fd200, %fd201;
	add.s32 	%r199, %r336, 7680;
	mul.wide.u32 	%rd102, %r199, 8;
	add.s64 	%rd103, %rd1, %rd102;
	ld.global.f64 	%fd203, [%rd103];
	add.f64 	%fd204, %fd202, %fd203;
	add.s32 	%r200, %r336, 8320;
	mul.wide.u32 	%rd104, %r200, 8;
	add.s64 	%rd105, %rd1, %rd104;
	ld.global.f64 	%fd205, [%rd105];
	add.f64 	%fd206, %fd204, %fd205;
	add.s32 	%r201, %r336, 8960;
	mul.wide.u32 	%rd106, %r201, 8;
	add.s64 	%rd107, %rd1, %rd106;
	ld.global.f64 	%fd207, [%rd107];
	add.f64 	%fd208, %fd206, %fd207;
	add.s32 	%r202, %r336, 9600;
	mul.wide.u32 	%rd108, %r202, 8;
	add.s64 	%rd109, %rd1, %rd108;
	ld.global.f64 	%fd209, [%rd109];
	add.f64 	%fd364, %fd208, %fd209;
	add.s32 	%r337, %r337, 10240;
	add.s32 	%r336, %r336, 10240;
	add.s32 	%r335, %r335, 16;
	setp.ne.s32 	%p26, %r335, 0;
	@%p26 bra 	$L__BB11_6;
	add.s32 	%r338, %r337, -5120;
$L__BB11_8:
	setp.eq.s32 	%p27, %r11, 0;
	@%p27 bra 	$L__BB11_17;
	and.b32  	%r23, %r10, 7;
	setp.lt.u32 	%p28, %r11, 8;
	@%p28 bra 	$L__BB11_11;
	add.s32 	%r203, %r338, %r347;
	mul.wide.u32 	%rd110, %r203, 8;
	add.s64 	%rd111, %rd1, %rd110;
	ld.global.f64 	%fd211, [%rd111];
	add.f64 	%fd212, %fd364, %fd211;
	add.s32 	%r204, %r203, 640;
	mul.wide.u32 	%rd112, %r204, 8;
	add.s64 	%rd113, %rd1, %rd112;
	ld.global.f64 	%fd213, [%rd113];
	add.f64 	%fd214, %fd212, %fd213;
	add.s32 	%r205, %r203, 1280;
	mul.wide.u32 	%rd114, %r205, 8;
	add.s64 	%rd115, %rd1, %rd114;
	ld.global.f64 	%fd215, [%rd115];
	add.f64 	%fd216, %fd214, %fd215;
	add.s32 	%r206, %r203, 1920;
	mul.wide.u32 	%rd116, %r206, 8;
	add.s64 	%rd117, %rd1, %rd116;
	ld.global.f64 	%fd217, [%rd117];
	add.f64 	%fd218, %fd216, %fd217;
	add.s32 	%r207, %r203, 2560;
	mul.wide.u32 	%rd118, %r207, 8;
	add.s64 	%rd119, %rd1, %rd118;
	ld.global.f64 	%fd219, [%rd119];
	add.f64 	%fd220, %fd218, %fd219;
	add.s32 	%r208, %r203, 3200;
	mul.wide.u32 	%rd120, %r208, 8;
	add.s64 	%rd121, %rd1, %rd120;
	ld.global.f64 	%fd221, [%rd121];
	add.f64 	%fd222, %fd220, %fd221;
	add.s32 	%r209, %r203, 3840;
	mul.wide.u32 	%rd122, %r209, 8;
	add.s64 	%rd123, %rd1, %rd122;
	ld.global.f64 	%fd223, [%rd123];
	add.f64 	%fd224, %fd222, %fd223;
	add.s32 	%r210, %r203, 4480;
	mul.wide.u32 	%rd124, %r210, 8;
	add.s64 	%rd125, %rd1, %rd124;
	ld.global.f64 	%fd225, [%rd125];
	add.f64 	%fd364, %fd224, %fd225;
	add.s32 	%r338, %r338, 5120;
$L__BB11_11:
	setp.eq.s32 	%p29, %r23, 0;
	@%p29 bra 	$L__BB11_17;
	and.b32  	%r26, %r10, 3;
	setp.lt.u32 	%p30, %r23, 4;
	@%p30 bra 	$L__BB11_14;
	add.s32 	%r211, %r338, %r347;
	mul.wide.u32 	%rd126, %r211, 8;
	add.s64 	%rd127, %rd1, %rd126;
	ld.global.f64 	%fd227, [%rd127];
	add.f64 	%fd228, %fd364, %fd227;
	add.s32 	%r212, %r211, 640;
	mul.wide.u32 	%rd128, %r212, 8;
	add.s64 	%rd129, %rd1, %rd128;
	ld.global.f64 	%fd229, [%rd129];
	add.f64 	%fd230, %fd228, %fd229;
	add.s32 	%r213, %r211, 1280;
	mul.wide.u32 	%rd130, %r213, 8;
	add.s64 	%rd131, %rd1, %rd130;
	ld.global.f64 	%fd231, [%rd131];
	add.f64 	%fd232, %fd230, %fd231;
	add.s32 	%r214, %r211, 1920;
	mul.wide.u32 	%rd132, %r214, 8;
	add.s64 	%rd133, %rd1, %rd132;
	ld.global.f64 	%fd233, [%rd133];
	add.f64 	%fd364, %fd232, %fd233;
	add.s32 	%r338, %r338, 2560;
$L__BB11_14:
	setp.eq.s32 	%p31, %r26, 0;
	@%p31 bra 	$L__BB11_17;
	add.s32 	%r342, %r338, %r347;
	neg.s32 	%r341, %r26;
$L__BB11_16:
	.pragma "nounroll";
	mul.wide.u32 	%rd134, %r342, 8;
	add.s64 	%rd135, %rd1, %rd134;
	ld.global.f64 	%fd234, [%rd135];
	add.f64 	%fd364, %fd364, %fd234;
	add.s32 	%r342, %r342, 640;
	add.s32 	%r341, %r341, 1;
	setp.ne.s32 	%p32, %r341, 0;
	@%p32 bra 	$L__BB11_16;
$L__BB11_17:
	setp.lt.u32 	%p33, %r6, 640;
	@%p33 bra 	$L__BB11_22;
	// begin inline asm
	mov.u32 %r278, %laneid;
	// end inline asm
	mov.b64 	%rd146, %fd364;
	mov.b64 	{%r280, %r285}, %rd146;
	mov.b32 	%r286, 1;
	mov.b32 	%r327, 31;
	mov.b32 	%r328, -1;
	// begin inline asm
	shfl.sync.down.b32 %r279, %r280, %r286, %r327, %r328;
	// end inline asm
	// begin inline asm
	shfl.sync.down.b32 %r284, %r285, %r286, %r327, %r328;
	// end inline asm
	mov.b64 	%rd147, {%r279, %r284};
	mov.b64 	%fd305, %rd147;
	setp.gt.s32 	%p61, %r278, 30;
	add.f64 	%fd306, %fd364, %fd305;
	selp.f64 	%fd307, %fd364, %fd306, %p61;
	mov.b64 	%rd148, %fd307;
	mov.b64 	{%r290, %r295}, %rd148;
	mov.b32 	%r296, 2;
	// begin inline asm
	shfl.sync.down.b32 %r289, %r290, %r296, %r327, %r328;
	// end inline asm
	// begin inline asm
	shfl.sync.down.b32 %r294, %r295, %r296, %r327, %r328;
	// end inline asm
	mov.b64 	%rd149, {%r289, %r294};
	mov.b64 	%fd308, %rd149;
	setp.gt.s32 	%p62, %r278, 29;
	add.f64 	%fd309, %fd307, %fd308;
	selp.f64 	%fd310, %fd307, %fd309, %p62;
	mov.b64 	%rd150, %fd310;
	mov.b64 	{%r300, %r305}, %rd150;
	mov.b32 	%r306, 4;
	// begin inline asm
	shfl.sync.down.b32 %r299, %r300, %r306, %r327, %r328;
	// end inline asm
	// begin inline asm
	shfl.sync.down.b32 %r304, %r305, %r306, %r327, %r328;
	// end inline asm
	mov.b64 	%rd151, {%r299, %r304};
	mov.b64 	%fd311, %rd151;
	setp.gt.s32 	%p63, %r278, 27;
	add.f64 	%fd312, %fd310, %fd311;
	selp.f64 	%fd313, %fd310, %fd312, %p63;
	mov.b64 	%rd152, %fd313;
	mov.b64 	{%r310, %r315}, %rd152;
	mov.b32 	%r316, 8;
	// begin inline asm
	shfl.sync.down.b32 %r309, %r310, %r316, %r327, %r328;
	// end inline asm
	// begin inline asm
	shfl.sync.down.b32 %r314, %r315, %r316, %r327, %r328;
	// end inline asm
	mov.b64 	%rd153, {%r309, %r314};
	mov.b64 	%fd314, %rd153;
	setp.gt.s32 	%p64, %r278, 23;
	add.f64 	%fd315, %fd313, %fd314;
	selp.f64 	%fd316, %fd313, %fd315, %p64;
	mov.b64 	%rd154, %fd316;
	mov.b64 	{%r320, %r325}, %rd154;
	mov.b32 	%r326, 16;
	// begin inline asm
	shfl.sync.down.b32 %r319, %r320, %r326, %r327, %r328;
	// end inline asm
	// begin inline asm
	shfl.sync.down.b32 %r324, %r325, %r326, %r327, %r328;
	// end inline asm
	mov.b64 	%rd155, {%r319, %r324};
	mov.b64 	%fd317, %rd155;
	setp.gt.s32 	%p65, %r278, 15;
	add.f64 	%fd16, %fd316, %fd317;
	selp.f64 	%fd375, %fd316, %fd16, %p65;
	setp.ne.s32 	%p66, %r278, 0;
	@%p66 bra 	$L__BB11_20;
	shr.u32 	%r329, %r7, 2;
	and.b32  	%r330, %r329, 248;
	mov.u32 	%r331, _ZZN3cub18CUB_300001_SM_10006detail6reduce18DeviceReduceKernelINS2_10policy_hubIdjN4cuda3std3__44plusIdEEE10Policy1000EN6thrust24THRUST_300001_SM_1000_NS6detail15normal_iteratorINSD_10device_ptrIdEEEEjS9_dNS7_10__identityEEEvT0_PT3_T1_NS0_13GridEvenShareISN_EET2_T4_E12temp_storage;
	add.s32 	%r332, %r331, %r330;
	st.shared.f64 	[%r332+24], %fd16;
$L__BB11_20:
	bar.sync 	0;
	setp.ne.s32 	%p67, %r7, 0;
	@%p67 bra 	$L__BB11_48;
	ld.shared.f64 	%fd318, [_ZZN3cub18CUB_300001_SM_10006detail6reduce18DeviceReduceKernelINS2_10policy_hubIdjN4cuda3std3__44plusIdEEE10Policy1000EN6thrust24THRUST_300001_SM_1000_NS6detail15normal_iteratorINSD_10device_ptrIdEEEEjS9_dNS7_10__identityEEEvT0_PT3_T1_NS0_13GridEvenShareISN_EET2_T4_E12temp_storage+32];
	add.f64 	%fd319, %fd375, %fd318;
	ld.shared.f64 	%fd320, [_ZZN3cub18CUB_300001_SM_10006detail6reduce18DeviceReduceKernelINS2_10policy_hubIdjN4cuda3std3__44plusIdEEE10Policy1000EN6thrust24THRUST_300001_SM_1000_NS6detail15normal_iteratorINSD_10device_ptrIdEEEEjS9_dNS7_10__identityEEEvT0_PT3_T1_NS0_13GridEvenShareISN_EET2_T4_E12temp_storage+40];
	add.f64 	%fd321, %fd319, %fd320;
	ld.shared.f64 	%fd322, [_ZZN3cub18CUB_300001_SM_10006detail6reduce18DeviceReduceKernelINS2_10policy_hubIdjN4cuda3std3__44plusIdEEE10Policy1000EN6thrust24THRUST_300001_SM_1000_NS6detail15normal_iteratorINSD_10device_ptrIdEEEEjS9_dNS7_10__identityEEEvT0_PT3_T1_NS0_13GridEvenShareISN_EET2_T4_E12temp_storage+48];
	add.f64 	%fd323, %fd321, %fd322;
	ld.shared.f64 	%fd324, [_ZZN3cub18CUB_300001_SM_10006detail6reduce18DeviceReduceKernelINS2_10policy_hubIdjN4cuda3std3__44plusIdEEE10Policy1000EN6thrust24THRUST_300001_SM_1000_NS6detail15normal_iteratorINSD_10device_ptrIdEEEEjS9_dNS7_10__identityEEEvT0_PT3_T1_NS0_13GridEvenShareISN_EET2_T4_E12temp_storage+56];
	add.f64 	%fd325, %fd323, %fd324;
	ld.shared.f64 	%fd326, [_ZZN3cub18CUB_300001_SM_10006detail6reduce18DeviceReduceKernelINS2_10policy_hubIdjN4cuda3std3__44plusIdEEE10Policy1000EN6thrust24THRUST_300001_SM_1000_NS6detail15normal_iteratorINSD_10device_ptrIdEEEEjS9_dNS7_10__identityEEEvT0_PT3_T1_NS0_13GridEvenShareISN_EET2_T4_E12temp_storage+64];
	add.f64 	%fd327, %fd325, %fd326;
	ld.shared.f64 	%fd328, [_ZZN3cub18CUB_300001_SM_10006detail6reduce18DeviceReduceKernelINS2_10policy_hubIdjN4cuda3std3__44plusIdEEE10Policy1000EN6thrust24THRUST_300001_SM_1000_NS6detail15normal_iteratorINSD_10device_ptrIdEEEEjS9_dNS7_10__identityEEEvT0_PT3_T1_NS0_13GridEvenShareISN_EET2_T4_E12temp_storage+72];
	add.f64 	%fd329, %fd327, %fd328;
	ld.shared.f64 	%fd330, [_ZZN3cub18CUB_300001_SM_10006detail6reduce18DeviceReduceKernelINS2_10policy_hubIdjN4cuda3std3__44plusIdEEE10Policy1000EN6thrust24THRUST_300001_SM_1000_NS6detail15normal_iteratorINSD_10device_ptrIdEEEEjS9_dNS7_10__identityEEEvT0_PT3_T1_NS0_13GridEvenShareISN_EET2_T4_E12temp_storage+80];
	add.f64 	%fd331, %fd329, %fd330;
	ld.shared.f64 	%fd332, [_ZZN3cub18CUB_300001_SM_10006detail6reduce18DeviceReduceKernelINS2_10policy_hubIdjN4cuda3std3__44plusIdEEE10Policy1000EN6thrust24THRUST_300001_SM_1000_NS6detail15normal_iteratorINSD_10device_ptrIdEEEEjS9_dNS7_10__identityEEEvT0_PT3_T1_NS0_13GridEvenShareISN_EET2_T4_E12temp_storage+88];
	add.f64 	%fd333, %fd331, %fd332;
	ld.shared.f64 	%fd334, [_ZZN3cub18CUB_300001_SM_10006detail6reduce18DeviceReduceKernelINS2_10policy_hubIdjN4cuda3std3__44plusIdEEE10Policy1000EN6thrust24THRUST_300001_SM_1000_NS6detail15normal_iteratorINSD_10device_ptrIdEEEEjS9_dNS7_10__identityEEEvT0_PT3_T1_NS0_13GridEvenShareISN_EET2_T4_E12temp_storage+96];
	add.f64 	%fd335, %fd333, %fd334;
	ld.shared.f64 	%fd336, [_ZZN3cub18CUB_300001_SM_10006detail6reduce18DeviceReduceKernelINS2_10policy_hubIdjN4cuda3std3__44plusIdEEE10Policy1000EN6thrust24THRUST_300001_SM_1000_NS6detail15normal_iteratorINSD_10device_ptrIdEEEEjS9_dNS7_10__identityEEEvT0_PT3_T1_NS0_13GridEvenShareISN_EET2_T4_E12temp_storage+104];
	add.f64 	%fd337, %fd335, %fd336;
	ld.shared.f64 	%fd338, [_ZZN3cub18CUB_300001_SM_10006detail6reduce18DeviceReduceKernelINS2_10policy_hubIdjN4cuda3std3__44plusIdEEE10Policy1000EN6thrust24THRUST_300001_SM_1000_NS6detail15normal_iteratorINSD_10device_ptrIdEEEEjS9_dNS7_10__identityEEEvT0_PT3_T1_NS0_13GridEvenShareISN_EET2_T4_E12temp_storage+112];
	add.f64 	%fd339, %fd337, %fd338;
	ld.shared.f64 	%fd340, [_ZZN3cub18CUB_300001_SM_10006detail6reduce18DeviceReduceKernelINS2_10policy_hubIdjN4cuda3std3__44plusIdEEE10Policy1000EN6thrust24THRUST_300001_SM_1000_NS6detail15normal_iteratorINSD_10device_ptrIdEEEEjS9_dNS7_10__identityEEEvT0_PT3_T1_NS0_13GridEvenShareISN_EET2_T4_E12temp_storage+120];
	add.f64 	%fd341, %fd339, %fd340;
	ld.shared.f64 	%fd342, [_ZZN3cub18CUB_300001_SM_10006detail6reduce18DeviceReduceKernelINS2_10policy_hubIdjN4cuda3std3__44plusIdEEE10Policy1000EN6thrust24THRUST_300001_SM_1000_NS6detail15normal_iteratorINSD_10device_ptrIdEEEEjS9_dNS7_10__identityEEEvT0_PT3_T1_NS0_13GridEvenShareISN_EET2_T4_E12temp_storage+128];
	add.f64 	%fd343, %fd341, %fd342;
	ld.shared.f64 	%fd344, [_ZZN3cub18CUB_300001_SM_10006detail6reduce18DeviceReduceKernelINS2_10policy_hubIdjN4cuda3std3__44plusIdEEE10Policy1000EN6thrust24THRUST_300001_SM_1000_NS6detail15normal_iteratorINSD_10device_ptrIdEEEEjS9_dNS7_10__identityEEEvT0_PT3_T1_NS0_13GridEvenShareISN_EET2_T4_E12temp_storage+136];
	add.f64 	%fd345, %fd343, %fd344;
	ld.shared.f64 	%fd346, [_ZZN3cub18CUB_300001_SM_10006detail6reduce18DeviceReduceKernelINS2_10policy_hubIdjN4cuda3std3__44plusIdEEE10Policy1000EN6thrust24THRUST_300001_SM_1000_NS6detail15normal_iteratorINSD_10device_ptrIdEEEEjS9_dNS7_10__identityEEEvT0_PT3_T1_NS0_13GridEvenShareISN_EET2_T4_E12temp_storage+144];
	add.f64 	%fd347, %fd345, %fd346;
	ld.shared.f64 	%fd348, [_ZZN3cub18CUB_300001_SM_10006detail6reduce18DeviceReduceKernelINS2_10policy_hubIdjN4cuda3std3__44plusIdEEE10Policy1000EN6thrust24THRUST_300001_SM_1000_NS6detail15normal_iteratorINSD_10device_ptrIdEEEEjS9_dNS7_10__identityEEEvT0_PT3_T1_NS0_13GridEvenShareISN_EET2_T4_E12temp_storage+152];
	add.f64 	%fd349, %fd347, %fd348;
	ld.shared.f64 	%fd350, [_ZZN3cub18CUB_300001_SM_10006detail6reduce18DeviceReduceKernelINS2_10policy_hubIdjN4cuda3std3__44plusIdEEE10Policy1000EN6thrust24THRUST_300001_SM_1000_NS6detail15normal_iteratorINSD_10device_ptrIdEEEEjS9_dNS7_10__identityEEEvT0_PT3_T1_NS0_13GridEvenShareISN_EET2_T4_E12temp_storage+160];
	add.f64 	%fd351, %fd349, %fd350;
	ld.shared.f64 	%fd352, [_ZZN3cub18CUB_300001_SM_10006detail6reduce18DeviceReduceKernelINS2_10policy_hubIdjN4cuda3std3__44plusIdEEE10Policy1000EN6thrust24THRUST_300001_SM_1000_NS6detail15normal_iteratorINSD_10device_ptrIdEEEEjS9_dNS7_10__identityEEEvT0_PT3_T1_NS0_13GridEvenShareISN_EET2_T4_E12temp_storage+168];
	add.f64 	%fd353, %fd351, %fd352;
	ld.shared.f64 	%fd354, [_ZZN3cub18CUB_300001_SM_10006detail6reduce18DeviceReduceKernelINS2_10policy_hubIdjN4cuda3std3__44plusIdEEE10Policy1000EN6thrust24THRUST_300001_SM_1000_NS6detail15normal_iteratorINSD_10device_ptrIdEEEEjS9_dNS7_10__identityEEEvT0_PT3_T1_NS0_13GridEvenShareISN_EET2_T4_E12temp_storage+176];
	add.f64 	%fd375, %fd353, %fd354;
	bra.uni 	$L__BB11_48;
$L__BB11_22:
	// begin inline asm
	mov.u32 %r215, %laneid;
	// end inline asm
	and.b32  	%r266, %r7, 992;
	add.s32 	%r267, %r266, 32;
	setp.gt.u32 	%p34, %r267, %r6;
	not.b32 	%r268, %r266;
	add.s32 	%r269, %r6, %r268;
	selp.b32 	%r264, %r269, 31, %p34;
	mov.b64 	%rd136, %fd364;
	mov.b64 	{%r217, %r222}, %rd136;
	mov.b32 	%r223, 1;
	mov.b32 	%r265, -1;
	// begin inline asm
	shfl.sync.down.b32 %r216, %r217, %r223, %r264, %r265;
	// end inline asm
	// begin inline asm
	shfl.sync.down.b32 %r221, %r222, %r223, %r264, %r265;
	// end inline asm
	mov.b64 	%rd137, {%r216, %r221};
	mov.b64 	%fd235, %rd137;
	setp.lt.s32 	%p35, %r215, %r264;
	add.f64 	%fd236, %fd364, %fd235;
	selp.f64 	%fd237, %fd236, %fd364, %p35;
	mov.b64 	%rd138, %fd237;
	mov.b64 	{%r227, %r232}, %rd138;
	mov.b32 	%r233, 2;
	// begin inline asm
	shfl.sync.down.b32 %r226, %r227, %r233, %r264, %r265;
	// end inline asm
	// begin inline asm
	shfl.sync.down.b32 %r231, %r232, %r233, %r264, %r265;
	// end inline asm
	mov.b64 	%rd139, {%r226, %r231};
	mov.b64 	%fd238, %rd139;
	add.s32 	%r270, %r215, 2;
	setp.gt.s32 	%p36, %r270, %r264;
	add.f64 	%fd239, %fd237, %fd238;
	selp.f64 	%fd240, %fd237, %fd239, %p36;
	mov.b64 	%rd140, %fd240;
	mov.b64 	{%r237, %r242}, %rd140;
	mov.b32 	%r243, 4;
	// begin inline asm
	shfl.sync.down.b32 %r236, %r237, %r243, %r264, %r265;
	// end inline asm
	// begin inline asm
	shfl.sync.down.b32 %r241, %r242, %r243, %r264, %r265;
	// end inline asm
	mov.b64 	%rd141, {%r236, %r241};
	mov.b64 	%fd241, %rd141;
	add.s32 	%r271, %r215, 4;
	setp.gt.s32 	%p37, %r271, %r264;
	add.f64 	%fd242, %fd240, %fd241;
	selp.f64 	%fd243, %fd240, %fd242, %p37;
	mov.b64 	%rd142, %fd243;
	mov.b64 	{%r247, %r252}, %rd142;
	mov.b32 	%r253, 8;
	// begin inline asm
	shfl.sync.down.b32 %r246, %r247, %r253, %r264, %r265;
	// end inline asm
	// begin inline asm
	shfl.sync.down.b32 %r251, %r252, %r253, %r264, %r265;
	// end inline asm
	mov.b64 	%rd143, {%r246, %r251};
	mov.b64 	%fd244, %rd143;
	add.s32 	%r272, %r215, 8;
	setp.gt.s32 	%p38, %r272, %r264;
	add.f64 	%fd245, %fd243, %fd244;
	selp.f64 	%fd246, %fd243, %fd245, %p38;
	mov.b64 	%rd144, %fd246;
	mov.b64 	{%r257, %r262}, %rd144;
	mov.b32 	%r263, 16;
	// begin inline asm
	shfl.sync.down.b32 %r256, %r257, %r263, %r264, %r265;
	// end inline asm
	// begin inline asm
	shfl.sync.down.b32 %r261, %r262, %r263, %r264, %r265;
	// end inline asm
	mov.b64 	%rd145, {%r256, %r261};
	mov.b64 	%fd247, %rd145;
	add.s32 	%r273, %r215, 16;
	setp.gt.s32 	%p39, %r273, %r264;
	add.f64 	%fd248, %fd246, %fd247;
	selp.f64 	%fd375, %fd246, %fd248, %p39;
	setp.ne.s32 	%p40, %r215, 0;
	@%p40 bra 	$L__BB11_24;
	shr.u32 	%r274, %r7, 2;
	and.b32  	%r275, %r274, 248;
	mov.u32 	%r276, _ZZN3cub18CUB_300001_SM_10006detail6reduce18DeviceReduceKernelINS2_10policy_hubIdjN4cuda3std3__44plusIdEEE10Policy1000EN6thrust24THRUST_300001_SM_1000_NS6detail15normal_iteratorINSD_10device_ptrIdEEEEjS9_dNS7_10__identityEEEvT0_PT3_T1_NS0_13GridEvenShareISN_EET2_T4_E12temp_storage;
	add.s32 	%r277, %r276, %r275;
	st.shared.f64 	[%r277+24], %fd375;
$L__BB11_24:
	bar.sync 	0;
	setp.ne.s32 	%p41, %r7, 0;
	@%p41 bra 	$L__BB11_48;
	setp.gt.u32 	%p42, %r6, 32;
	ld.shared.f64 	%fd249, [_ZZN3cub18CUB_300001_SM_10006detail6reduce18DeviceReduceKernelINS2_10policy_hubIdjN4cuda3std3__44plusIdEEE10Policy1000EN6thrust24THRUST_300001_SM_1000_NS6detail15normal_iteratorINSD_10device_ptrIdEEEEjS9_dNS7_10__identityEEEvT0_PT3_T1_NS0_13GridEvenShareISN_EET2_T4_E12temp_storage+32];
	add.f64 	%fd250, %fd375, %fd249;
	selp.f64 	%fd251, %fd250, %fd375, %p42;
	setp.gt.u32 	%p43, %r6, 64;
	ld.shared.f64 	%fd252, [_ZZN3cub18CUB_300001_SM_10006detail6reduce18DeviceReduceKernelINS2_10policy_hubIdjN4cuda3std3__44plusIdEEE10Policy1000EN6thrust24THRUST_300001_SM_1000_NS6detail15normal_iteratorINSD_10device_ptrIdEEEEjS9_dNS7_10__identityEEEvT0_PT3_T1_NS0_13GridEvenShareISN_EET2_T4_E12temp_storage+40];
	add.f64 	%fd253, %fd252, %fd251;
	selp.f64 	%fd254, %fd253, %fd251, %p43;
	setp.gt.u32 	%p44, %r6, 96;
	ld.shared.f64 	%fd255, [_ZZN3cub18CUB_300001_SM_10006detail6reduce18DeviceReduceKernelINS2_10policy_hubIdjN4cuda3std3__44plusIdEEE10Policy1000EN6thrust24THRUST_300001_SM_1000_NS6detail15normal_iteratorINSD_10device_ptrIdEEEEjS9_dNS7_10__identityEEEvT0_PT3_T1_NS0_13GridEvenShareISN_EET2_T4_E12temp_storage+48];
	add.f64 	%fd256, %fd255, %fd254;
	selp.f64 	%fd257, %fd256, %fd254, %p44;
	setp.gt.u32 	%p45, %r6, 128;
	ld.shared.f64 	%fd258, [_ZZN3cub18CUB_300001_SM_10006detail6reduce18DeviceReduceKernelINS2_10policy_hubIdjN4cuda3std3__44plusIdEEE10Policy1000EN6thrust24THRUST_300001_SM_1000_NS6detail15normal_iteratorINSD_10device_ptrIdEEEEjS9_dNS7_10__identityEEEvT0_PT3_T1_NS0_13GridEvenShareISN_EET2_T4_E12temp_storage+56];
	add.f64 	%fd259, %fd258, %fd257;
	selp.f64 	%fd260, %fd259, %fd257, %p45;
	setp.gt.u32 	%p46, %r6, 160;
	ld.shared.f64 	%fd261, [_ZZN3cub18CUB_300001_SM_10006detail6reduce18DeviceReduceKernelINS2_10policy_hubIdjN4cuda3std3__44plusIdEEE10Policy1000EN6thrust24THRUST_300001_SM_1000_NS6detail15normal_iteratorINSD_10device_ptrIdEEEEjS9_dNS7_10__identityEEEvT0_PT3_T1_NS0_13GridEvenShareISN_EET2_T4_E12temp_storage+64];
	add.f64 	%fd262, %fd261, %fd260;
	selp.f64 	%fd263, %fd262, %fd260, %p46;
	setp.gt.u32 	%p47, %r6, 192;
	ld.shared.f64 	%fd264, [_ZZN3cub18CUB_300001_SM_10006detail6reduce18DeviceReduceKernelINS2_10policy_hubIdjN4cuda3std3__44plusIdEEE10Policy1000EN6thrust24THRUST_300001_SM_1000_NS6detail15normal_iteratorINSD_10device_ptrIdEEEEjS9_dNS7_10__identityEEEvT0_PT3_T1_NS0_13GridEvenShareISN_EET2_T4_E12temp_storage+72];
	add.f64 	%fd265, %fd264, %fd263;
	selp.f64 	%fd266, %fd265, %fd263, %p47;
	setp.gt.u32 	%p48, %r6, 224;
	ld.shared.f64 	%fd267, [_ZZN3cub18CUB_300001_SM_10006detail6reduce18DeviceReduceKernelINS2_10policy_hubIdjN4cuda3std3__44plusIdEEE10Policy1000EN6thrust24THRUST_300001_SM_1000_NS6detail15normal_iteratorINSD_10device_ptrIdEEEEjS9_dNS7_10__identityEEEvT0_PT3_T1_NS0_13GridEvenShareISN_EET2_T4_E12temp_storage+80];
	add.f64 	%fd268, %fd267, %fd266;
	selp.f64 	%fd269, %fd268, %fd266, %p48;
	setp.gt.u32 	%p49, %r6, 256;
	ld.shared.f64 	%fd270, [_ZZN3cub18CUB_300001_SM_10006detail6reduce18DeviceReduceKernelINS2_10policy_hubIdjN4cuda3std3__44plusIdEEE10Policy1000EN6thrust24THRUST_300001_SM_1000_NS6detail15normal_iteratorINSD_10device_ptrIdEEEEjS9_dNS7_10__identityEEEvT0_PT3_T1_NS0_13GridEvenShareISN_EET2_T4_E12temp_storage+88];
	add.f64 	%fd271, %fd270, %fd269;
	selp.f64 	%fd272, %fd271, %fd269, %p49;
	setp.gt.u32 	%p50, %r6, 288;
	ld.shared.f64 	%fd273, [_ZZN3cub18CUB_300001_SM_10006detail6reduce18DeviceReduceKernelINS2_10policy_hubIdjN4cuda3std3__44plusIdEEE10Policy1000EN6thrust24THRUST_300001_SM_1000_NS6detail15normal_iteratorINSD_10device_ptrIdEEEEjS9_dNS7_10__identityEEEvT0_PT3_T1_NS0_13GridEvenShareISN_EET2_T4_E12temp_storage+96];
	add.f64 	%fd274, %fd273, %fd272;
	selp.f64 	%fd275, %fd274, %fd272, %p50;
	setp.gt.u32 	%p51, %r6, 320;
	ld.shared.f64 	%fd276, [_ZZN3cub18CUB_300001_SM_10006detail6reduce18DeviceReduceKernelINS2_10policy_hubIdjN4cuda3std3__44plusIdEEE10Policy1000EN6thrust24THRUST_300001_SM_1000_NS6detail15normal_iteratorINSD_10device_ptrIdEEEEjS9_dNS7_10__identityEEEvT0_PT3_T1_NS0_13GridEvenShareISN_EET2_T4_E12temp_storage+104];
	add.f64 	%fd277, %fd276, %fd275;
	selp.f64 	%fd278, %fd277, %fd275, %p51;
	setp.gt.u32 	%p52, %r6, 352;
	ld.shared.f64 	%fd279, [_ZZN3cub18CUB_300001_SM_10006detail6reduce18DeviceReduceKernelINS2_10policy_hubIdjN4cuda3std3__44plusIdEEE10Policy1000EN6thrust24THRUST_300001_SM_1000_NS6detail15normal_iteratorINSD_10device_ptrIdEEEEjS9_dNS7_10__identityEEEvT0_PT3_T1_NS0_13GridEvenShareISN_EET2_T4_E12temp_storage+112];
	add.f64 	%fd280, %fd279, %fd278;
	selp.f64 	%fd281, %fd280, %fd278, %p52;
	setp.gt.u32 	%p53, %r6, 384;
	ld.shared.f64 	%fd282, [_ZZN3cub18CUB_300001_SM_10006detail6reduce18DeviceReduceKernelINS2_10policy_hubIdjN4cuda3std3__44plusIdEEE10Policy1000EN6thrust24THRUST_300001_SM_1000_NS6detail15normal_iteratorINSD_10device_ptrIdEEEEjS9_dNS7_10__identityEEEvT0_PT3_T1_NS0_13GridEvenShareISN_EET2_T4_E12temp_storage+120];
	add.f64 	%fd283, %fd282, %fd281;
	selp.f64 	%fd284, %fd283, %fd281, %p53;
	setp.gt.u32 	%p54, %r6, 416;
	ld.shared.f64 	%fd285, [_ZZN3cub18CUB_300001_SM_10006detail6reduce18DeviceReduceKernelINS2_10policy_hubIdjN4cuda3std3__44plusIdEEE10Policy1000EN6thrust24THRUST_300001_SM_1000_NS6detail15normal_iteratorINSD_10device_ptrIdEEEEjS9_dNS7_10__identityEEEvT0_PT3_T1_NS0_13GridEvenShareISN_EET2_T4_E12temp_storage+128];
	add.f64 	%fd286, %fd285, %fd284;
	selp.f64 	%fd287, %fd286, %fd284, %p54;
	setp.gt.u32 	%p55, %r6, 448;
	ld.shared.f64 	%fd288, [_ZZN3cub18CUB_300001_SM_10006detail6reduce18DeviceReduceKernelINS2_10policy_hubIdjN4cuda3std3__44plusIdEEE10Policy1000EN6thrust24THRUST_300001_SM_1000_NS6detail15normal_iteratorINSD_10device_ptrIdEEEEjS9_dNS7_10__identityEEEvT0_PT3_T1_NS0_13GridEvenShareISN_EET2_T4_E12temp_storage+136];
	add.f64 	%fd289, %fd288, %fd287;
	selp.f64 	%fd290, %fd289, %fd287, %p55;
	setp.gt.u32 	%p56, %r6, 480;
	ld.shared.f64 	%fd291, [_ZZN3cub18CUB_300001_SM_10006detail6reduce18DeviceReduceKernelINS2_10policy_hubIdjN4cuda3std3__44plusIdEEE10Policy1000EN6thrust24THRUST_300001_SM_1000_NS6detail15normal_iteratorINSD_10device_ptrIdEEEEjS9_dNS7_10__identityEEEvT0_PT3_T1_NS0_13GridEvenShareISN_EET2_T4_E12temp_storage+144];
	add.f64 	%fd292, %fd291, %fd290;
	selp.f64 	%fd293, %fd292, %fd290, %p56;
	setp.gt.u32 	%p57, %r6, 512;
	ld.shared.f64 	%fd294, [_ZZN3cub18CUB_300001_SM_10006detail6reduce18DeviceReduceKernelINS2_10policy_hubIdjN4cuda3std3__44plusIdEEE10Policy1000EN6thrust24THRUST_300001_SM_1000_NS6detail15normal_iteratorINSD_10device_ptrIdEEEEjS9_dNS7_10__identityEEEvT0_PT3_T1_NS0_13GridEvenShareISN_EET2_T4_E12temp_storage+152];
	add.f64 	%fd295, %fd294, %fd293;
	selp.f64 	%fd296, %fd295, %fd293, %p57;
	setp.gt.u32 	%p58, %r6, 544;
	ld.shared.f64 	%fd297, [_ZZN3cub18CUB_300001_SM_10006detail6reduce18DeviceReduceKernelINS2_10policy_hubIdjN4cuda3std3__44plusIdEEE10Policy1000EN6thrust24THRUST_300001_SM_1000_NS6detail15normal_iteratorINSD_10device_ptrIdEEEEjS9_dNS7_10__identityEEEvT0_PT3_T1_NS0_13GridEvenShareISN_EET2_T4_E12temp_storage+160];
	add.f64 	%fd298, %fd297, %fd296;
	selp.f64 	%fd299, %fd298, %fd296, %p58;
	setp.gt.u32 	%p59, %r6, 576;
	ld.shared.f64 	%fd300, [_ZZN3cub18CUB_300001_SM_10006detail6reduce18DeviceReduceKernelINS2_10policy_hubIdjN4cuda3std3__44plusIdEEE10Policy1000EN6thrust24THRUST_300001_SM_1000_NS6detail15normal_iteratorINSD_10device_ptrIdEEEEjS9_dNS7_10__identityEEEvT0_PT3_T1_NS0_13GridEvenShareISN_EET2_T4_E12temp_storage+168];
	add.f64 	%fd301, %fd300, %fd299;
	selp.f64 	%fd302, %fd301, %fd299, %p59;
	setp.gt.u32 	%p60, %r6, 608;
	ld.shared.f64 	%fd303, [_ZZN3cub18CUB_300001_SM_10006detail6reduce18DeviceReduceKernelINS2_10policy_hubIdjN4cuda3std3__44plusIdEEE10Policy1000EN6thrust24THRUST_300001_SM_1000_NS6detail15normal_iteratorINSD_10device_ptrIdEEEEjS9_dNS7_10__identityEEEvT0_PT3_T1_NS0_13GridEvenShareISN_EET2_T4_E12temp_storage+176];
	add.f64 	%fd304, %fd303, %fd302;
	selp.f64 	%fd375, %fd304, %fd302, %p60;
	bra.uni 	$L__BB11_48;
$L__BB11_26:
	mov.u32 	%r35, %tid.x;
	add.s32 	%r72, %r347, %r35;
	mul.wide.u32 	%rd4, %r72, 8;
	add.s64 	%rd5, %rd1, %rd4;
	ld.global.f64 	%fd41, [%rd5];
	ld.global.f64 	%fd42, [%rd5+5120];
	ld.global.f64 	%fd43, [%rd5+10240];
	ld.global.f64 	%fd44, [%rd5+15360];
	ld.global.f64 	%fd45, [%rd5+20480];
	ld.global.f64 	%fd46, [%rd5+25600];
	ld.global.f64 	%fd47, [%rd5+30720];
	ld.global.f64 	%fd48, [%rd5+35840];
	add.f64 	%fd49, %fd41, %fd42;
	add.f64 	%fd50, %fd49, %fd43;
	add.f64 	%fd51, %fd50, %fd44;
	add.f64 	%fd52, %fd51, %fd45;
	add.f64 	%fd53, %fd52, %fd46;
	add.f64 	%fd54, %fd53, %fd47;
	add.f64 	%fd374, %fd54, %fd48;
	setp.lt.u32 	%p2, %r6, %r4;
	@%p2 bra 	$L__BB11_44;
	add.s32 	%r36, %r4, %r347;
	not.b32 	%r74, %r35;
	add.s32 	%r75, %r74, %r1;
	sub.s32 	%r76, %r75, %r4;
	sub.s32 	%r344, %r76, %r347;
	add.s32 	%r77, %r36, %r35;
	add.s32 	%r343, %r77, 5120;
	mov.b32 	%r346, 0;
	mov.u32 	%r345, %r36;
$L__BB11_28:
	mad.lo.s32 	%r347, %r2, 5120, %r347;
	add.s32 	%r78, %r1, -5120;
	setp.gt.u32 	%p3, %r347, %r78;
	@%p3 bra 	$L__BB11_30;
	add.s32 	%r79, %r35, %r347;
	mul.wide.u32 	%rd6, %r79, 8;
	add.s64 	%rd7, %rd1, %rd6;
	ld.global.f64 	%fd55, [%rd7];
	ld.global.f64 	%fd56, [%rd7+5120];
	ld.global.f64 	%fd57, [%rd7+10240];
	ld.global.f64 	%fd58, [%rd7+15360];
	ld.global.f64 	%fd59, [%rd7+20480];
	ld.global.f64 	%fd60, [%rd7+25600];
	ld.global.f64 	%fd61, [%rd7+30720];
	ld.global.f64 	%fd62, [%rd7+35840];
	add.f64 	%fd63, %fd374, %fd55;
	add.f64 	%fd64, %fd63, %fd56;
	add.f64 	%fd65, %fd64, %fd57;
	add.f64 	%fd66, %fd65, %fd58;
	add.f64 	%fd67, %fd66, %fd59;
	add.f64 	%fd68, %fd67, %fd60;
	add.f64 	%fd69, %fd68, %fd61;
	add.f64 	%fd374, %fd69, %fd62;
	sub.s32 	%r80, %r1, %r347;
	mul.lo.s32 	%r81, %r2, 5120;
	setp.lt.u32 	%p4, %r80, %r81;
	add.s32 	%r346, %r346, 1;
	add.s32 	%r345, %r345, %r81;
	sub.s32 	%r344, %r344, %r81;
	add.s32 	%r343, %r343, %r81;
	@%p4 bra 	$L__BB11_44;
	bra.uni 	$L__BB11_28;
$L__BB11_30:
	setp.le.u32 	%p5, %r1, %r347;
	sub.s32 	%r82, %r1, %r347;
	setp.ge.s32 	%p6, %r35, %r82;
	or.pred  	%p7, %p5, %p6;
	@%p7 bra 	$L__BB11_44;
	not.b32 	%r84, %r35;
	add.s32 	%r85, %r1, %r84;
	sub.s32 	%r86, %r85, %r36;
	mul.lo.s32 	%r87, %r2, %r346;
	mad.lo.s32 	%r88, %r87, -5120, %r86;
	mul.hi.u32 	%r89, %r88, -858993459;
	shr.u32 	%r90, %r89, 9;
	add.s32 	%r49, %r90, 1;
	and.b32  	%r50, %r49, 15;
	setp.lt.u32 	%p8, %r88, 9600;
	mov.u32 	%r352, %r35;
	@%p8 bra 	$L__BB11_35;
	or.b32  	%r350, %r35, 5120;
	mul.hi.u32 	%r91, %r344, -858993459;
	shr.u32 	%r92, %r91, 9;
	add.s32 	%r93, %r92, 1;
	and.b32  	%r94, %r93, 16777200;
	neg.s32 	%r348, %r94;
$L__BB11_33:
	.pragma "nounroll";
	add.s32 	%r95, %r343, -5120;
	mul.wide.u32 	%rd8, %r95, 8;
	add.s64 	%rd9, %rd1, %rd8;
	ld.global.f64 	%fd71, [%rd9];
	add.f64 	%fd72, %fd374, %fd71;
	add.s32 	%r96, %r343, -4480;
	mul.wide.u32 	%rd10, %r96, 8;
	add.s64 	%rd11, %rd1, %rd10;
	ld.global.f64 	%fd73, [%rd11];
	add.f64 	%fd74, %fd72, %fd73;
	add.s32 	%r97, %r343, -3840;
	mul.wide.u32 	%rd12, %r97, 8;
	add.s64 	%rd13, %rd1, %rd12;
	ld.global.f64 	%fd75, [%rd13];
	add.f64 	%fd76, %fd74, %fd75;
	add.s32 	%r98, %r343, -3200;
	mul.wide.u32 	%rd14, %r98, 8;
	add.s64 	%rd15, %rd1, %rd14;
	ld.global.f64 	%fd77, [%rd15];
	add.f64 	%fd78, %fd76, %fd77;
	add.s32 	%r99, %r343, -2560;
	mul.wide.u32 	%rd16, %r99, 8;
	add.s64 	%rd17, %rd1, %rd16;
	ld.global.f64 	%fd79, [%rd17];
	add.f64 	%fd80, %fd78, %fd79;
	add.s32 	%r100, %r343, -1920;
	mul.wide.u32 	%rd18, %r100, 8;
	add.s64 	%rd19, %rd1, %rd18;
	ld.global.f64 	%fd81, [%rd19];
	add.f64 	%fd82, %fd80, %fd81;
	add.s32 	%r101, %r343, -1280;
	mul.wide.u32 	%rd20, %r101, 8;
	add.s64 	%rd21, %rd1, %rd20;
	ld.global.f64 	%fd83, [%rd21];
	add.f64 	%fd84, %fd82, %fd83;
	add.s32 	%r102, %r343, 4480;
	add.s32 	%r103, %r343, -640;
	mul.wide.u32 	%rd22, %r103, 8;
	add.s64 	%rd23, %rd1, %rd22;
	ld.global.f64 	%fd85, [%rd23];
	add.f64 	%fd86, %fd84, %fd85;
	mul.wide.u32 	%rd24, %r343, 8;
	add.s64 	%rd25, %rd1, %rd24;
	ld.global.f64 	%fd87, [%rd25];
	add.f64 	%fd88, %fd86, %fd87;
	add.s32 	%r104, %r343, 640;
	mul.wide.u32 	%rd26, %r104, 8;
	add.s64 	%rd27, %rd1, %rd26;
	ld.global.f64 	%fd89, [%rd27];
	add.f64 	%fd90, %fd88, %fd89;
	add.s32 	%r105, %r343, 1280;
	mul.wide.u32 	%rd28, %r105, 8;
	add.s64 	%rd29, %rd1, %rd28;
	ld.global.f64 	%fd91, [%rd29];
	add.f64 	%fd92, %fd90, %fd91;
	add.s32 	%r106, %r343, 1920;
	mul.wide.u32 	%rd30, %r106, 8;
	add.s64 	%rd31, %rd1, %rd30;
	ld.global.f64 	%fd93, [%rd31];
	add.f64 	%fd94, %fd92, %fd93;
	add.s32 	%r107, %r343, 2560;
	mul.wide.u32 	%rd32, %r107, 8;
	add.s64 	%rd33, %rd1, %rd32;
	ld.global.f64 	%fd95, [%rd33];
	add.f64 	%fd96, %fd94, %fd95;
	add.s32 	%r108, %r343, 3200;
	mul.wide.u32 	%rd34, %r108, 8;
	add.s64 	%rd35, %rd1, %rd34;
	ld.global.f64 	%fd97, [%rd35];
	add.f64 	%fd98, %fd96, %fd97;
	add.s32 	%r109, %r343, 3840;
	mul.wide.u32 	%rd36, %r109, 8;
	add.s64 	%rd37, %rd1, %rd36;
	ld.global.f64 	%fd99, [%rd37];
	add.f64 	%fd100, %fd98, %fd99;
	mul.wide.u32 	%rd38, %r102, 8;
	add.s64 	%rd39, %rd1, %rd38;
	ld.global.f64 	%fd101, [%rd39];
	add.f64 	%fd374, %fd100, %fd101;
	add.s32 	%r350, %r350, 10240;
	add.s32 	%r343, %r343, 10240;
	add.s32 	%r348, %r348, 16;
	setp.ne.s32 	%p9, %r348, 0;
	@%p9 bra 	$L__BB11_33;
	add.s32 	%r352, %r350, -5120;
$L__BB11_35:
	setp.eq.s32 	%p10, %r50, 0;
	@%p10 bra 	$L__BB11_44;
	and.b32  	%r61, %r49, 7;
	setp.lt.u32 	%p11, %r50, 8;
	@%p11 bra 	$L__BB11_38;
	add.s32 	%r110, %r352, %r347;
	mul.wide.u32 	%rd40, %r110, 8;
	add.s64 	%rd41, %rd1, %rd40;
	ld.global.f64 	%fd103, [%rd41];
	add.f64 	%fd104, %fd374, %fd103;
	add.s32 	%r111, %r110, 640;
	mul.wide.u32 	%rd42, %r111, 8;
	add.s64 	%rd43, %rd1, %rd42;
	ld.global.f64 	%fd105, [%rd43];
	add.f64 	%fd106, %fd104, %fd105;
	add.s32 	%r112, %r110, 1280;
	mul.wide.u32 	%rd44, %r112, 8;
	add.s64 	%rd45, %rd1, %rd44;
	ld.global.f64 	%fd107, [%rd45];
	add.f64 	%fd108, %fd106, %fd107;
	add.s32 	%r113, %r110, 1920;
	mul.wide.u32 	%rd46, %r113, 8;
	add.s64 	%rd47, %rd1, %rd46;
	ld.global.f64 	%fd109, [%rd47];
	add.f64 	%fd110, %fd108, %fd109;
	add.s32 	%r114, %r110, 2560;
	mul.wide.u32 	%rd48, %r114, 8;
	add.s64 	%rd49, %rd1, %rd48;
	ld.global.f64 	%fd111, [%rd49];
	add.f64 	%fd112, %fd110, %fd111;
	add.s32 	%r115, %r110, 3200;
	mul.wide.u32 	%rd50, %r115, 8;
	add.s64 	%rd51, %rd1, %rd50;
	ld.global.f64 	%fd113, [%rd51];
	add.f64 	%fd114, %fd112, %fd113;
	add.s32 	%r116, %r110, 3840;
	mul.wide.u32 	%rd52, %r116, 8;
	add.s64 	%rd53, %rd1, %rd52;
	ld.global.f64 	%fd115, [%rd53];
	add.f64 	%fd116, %fd114, %fd115;
	add.s32 	%r117, %r110, 4480;
	mul.wide.u32 	%rd54, %r117, 8;
	add.s64 	%rd55, %rd1, %rd54;
	ld.global.f64 	%fd117, [%rd55];
	add.f64 	%fd374, %fd116, %fd117;
	add.s32 	%r352, %r352, 5120;
$L__BB11_38:
	setp.eq.s32 	%p12, %r61, 0;
	@%p12 bra 	$L__BB11_44;
	setp.lt.u32 	%p13, %r61, 4;
	@%p13 bra 	$L__BB11_41;
	add.s32 	%r118, %r352, %r347;
	mul.wide.u32 	%rd56, %r118, 8;
	add.s64 	%rd57, %rd1, %rd56;
	ld.global.f64 	%fd119, [%rd57];
	add.f64 	%fd120, %fd374, %fd119;
	add.s32 	%r119, %r118, 640;
	mul.wide.u32 	%rd58, %r119, 8;
	add.s64 	%rd59, %rd1, %rd58;
	ld.global.f64 	%fd121, [%rd59];
	add.f64 	%fd122, %fd120, %fd121;
	add.s32 	%r120, %r118, 1280;
	mul.wide.u32 	%rd60, %r120, 8;
	add.s64 	%rd61, %rd1, %rd60;
	ld.global.f64 	%fd123, [%rd61];
	add.f64 	%fd124, %fd122, %fd123;
	add.s32 	%r121, %r118, 1920;
	mul.wide.u32 	%rd62, %r121, 8;
	add.s64 	%rd63, %rd1, %rd62;
	ld.global.f64 	%fd125, [%rd63];
	add.f64 	%fd374, %fd124, %fd125;
	add.s32 	%r352, %r352, 2560;
$L__BB11_41:
	and.b32  	%r122, %r49, 3;
	setp.eq.s32 	%p14, %r122, 0;
	@%p14 bra 	$L__BB11_44;
	add.s32 	%r355, %r352, %r345;
	mul.hi.u32 	%r123, %r344, -858993459;
	cvt.u16.u32 	%rs1, %r123;
	shr.u16 	%rs2, %rs1, 9;
	add.s16 	%rs3, %rs2, 1;
	cvt.u32.u16 	%r124, %rs3;
	and.b32  	%r125, %r124, 3;
	neg.s32 	%r354, %r125;
$L__BB11_43:
	.pragma "nounroll";
	mul.wide.u32 	%rd64, %r355, 8;
	add.s64 	%rd65, %rd1, %rd64;
	ld.global.f64 	%fd126, [%rd65];
	add.f64 	%fd374, %fd374, %fd126;
	add.s32 	%r355, %r355, 640;
	add.s32 	%r354, %r354, 1;
	setp.ne.s32 	%p15, %r354, 0;
	@%p15 bra 	$L__BB11_43;
$L__BB11_44:
	// begin inline asm
	mov.u32 %r126, %laneid;
	// end inline asm
	mov.b64 	%rd66, %fd374;
	mov.b64 	{%r128, %r133}, %rd66;
	mov.b32 	%r134, 1;
	mov.b32 	%r175, 31;
	mov.b32 	%r176, -1;
	// begin inline asm
	shfl.sync.down.b32 %r127, %r128, %r134, %r175, %r176;
	// end inline asm
	// begin inline asm
	shfl.sync.down.b32 %r132, %r133, %r134, %r175, %r176;
	// end inline asm
	mov.b64 	%rd67, {%r127, %r132};
	mov.b64 	%fd127, %rd67;
	setp.gt.s32 	%p16, %r126, 30;
	add.f64 	%fd128, %fd374, %fd127;
	selp.f64 	%fd129, %fd374, %fd128, %p16;
	mov.b64 	%rd68, %fd129;
	mov.b64 	{%r138, %r143}, %rd68;
	mov.b32 	%r144, 2;
	// begin inline asm
	shfl.sync.down.b32 %r137, %r138, %r144, %r175, %r176;
	// end inline asm
	// begin inline asm
	shfl.sync.down.b32 %r142, %r143, %r144, %r175, %r176;
	// end inline asm
	mov.b64 	%rd69, {%r137, %r142};
	mov.b64 	%fd130, %rd69;
	setp.gt.s32 	%p17, %r126, 29;
	add.f64 	%fd131, %fd129, %fd130;
	selp.f64 	%fd132, %fd129, %fd131, %p17;
	mov.b64 	%rd70, %fd132;
	mov.b64 	{%r148, %r153}, %rd70;
	mov.b32 	%r154, 4;
	// begin inline asm
	shfl.sync.down.b32 %r147, %r148, %r154, %r175, %r176;
	// end inline asm
	// begin inline asm
	shfl.sync.down.b32 %r152, %r153, %r154, %r175, %r176;
	// end inline asm
	mov.b64 	%rd71, {%r147, %r152};
	mov.b64 	%fd133, %rd71;
	setp.gt.s32 	%p18, %r126, 27;
	add.f64 	%fd134, %fd132, %fd133;
	selp.f64 	%fd135, %fd132, %fd134, %p18;
	mov.b64 	%rd72, %fd135;
	mov.b64 	{%r158, %r163}, %rd72;
	mov.b32 	%r164, 8;
	// begin inline asm
	shfl.sync.down.b32 %r157, %r158, %r164, %r175, %r176;
	// end inline asm
	// begin inline asm
	shfl.sync.down.b32 %r162, %r163, %r164, %r175, %r176;
	// end inline asm
	mov.b64 	%rd73, {%r157, %r162};
	mov.b64 	%fd136, %rd73;
	setp.gt.s32 	%p19, %r126, 23;
	add.f64 	%fd137, %fd135, %fd136;
	selp.f64 	%fd138, %fd135, %fd137, %p19;
	mov.b64 	%rd74, %fd138;
	mov.b64 	{%r168, %r173}, %rd74;
	mov.b32 	%r174, 16;
	// begin inline asm
	shfl.sync.down.b32 %r167, %r168, %r174, %r175, %r176;
	// end inline asm
	// begin inline asm
	shfl.sync.down.b32 %r172, %r173, %r174, %r175, %r176;
	// end inline asm
	mov.b64 	%rd75, {%r167, %r172};
	mov.b64 	%fd139, %rd75;
	setp.gt.s32 	%p20, %r126, 15;
	add.f64 	%fd37, %fd138, %fd139;
	selp.f64 	%fd375, %fd138, %fd37, %p20;
	setp.ne.s32 	%p21, %r126, 0;
	@%p21 bra 	$L__BB11_46;
	shr.u32 	%r177, %r35, 2;
	and.b32  	%r178, %r177, 248;
	mov.u32 	%r179, _ZZN3cub18CUB_300001_SM_10006detail6reduce18DeviceReduceKernelINS2_10policy_hubIdjN4cuda3std3__44plusIdEEE10Policy1000EN6thrust24THRUST_300001_SM_1000_NS6detail15normal_iteratorINSD_10device_ptrIdEEEEjS9_dNS7_10__identityEEEvT0_PT3_T1_NS0_13GridEvenShareISN_EET2_T4_E12temp_storage;
	add.s32 	%r180, %r179, %r178;
	st.shared.f64 	[%r180+24], %fd37;
$L__BB11_46:
	bar.sync 	0;
	setp.ne.s32 	%p22, %r35, 0;
	@%p22 bra 	$L__BB11_48;
	ld.shared.f64 	%fd140, [_ZZN3cub18CUB_300001_SM_10006detail6reduce18DeviceReduceKernelINS2_10policy_hubIdjN4cuda3std3__44plusIdEEE10Policy1000EN6thrust24THRUST_300001_SM_1000_NS6detail15normal_iteratorINSD_10device_ptrIdEEEEjS9_dNS7_10__identityEEEvT0_PT3_T1_NS0_13GridEvenShareISN_EET2_T4_E12temp_storage+32];
	add.f64 	%fd141, %fd375, %fd140;
	ld.shared.f64 	%fd142, [_ZZN3cub18CUB_300001_SM_10006detail6reduce18DeviceReduceKernelINS2_10policy_hubIdjN4cuda3std3__44plusIdEEE10Policy1000EN6thrust24THRUST_300001_SM_1000_NS6detail15normal_iteratorINSD_10device_ptrIdEEEEjS9_dNS7_10__identityEEEvT0_PT3_T1_NS0_13GridEvenShareISN_EET2_T4_E12temp_storage+40];
	add.f64 	%fd143, %fd141, %fd142;
	ld.shared.f64 	%fd144, [_ZZN3cub18CUB_300001_SM_10006detail6reduce18DeviceReduceKernelINS2_10policy_hubIdjN4cuda3std3__44plusIdEEE10Policy1000EN6thrust24THRUST_300001_SM_1000_NS6detail15normal_iteratorINSD_10device_ptrIdEEEEjS9_dNS7_10__identityEEEvT0_PT3_T1_NS0_13GridEvenShareISN_EET2_T4_E12temp_storage+48];
	add.f64 	%fd145, %fd143, %fd144;
	ld.shared.f64 	%fd146, [_ZZN3cub18CUB_300001_SM_10006detail6reduce18DeviceReduceKernelINS2_10policy_hubIdjN4cuda3std3__44plusIdEEE10Policy1000EN6thrust24THRUST_300001_SM_1000_NS6detail15normal_iteratorINSD_10device_ptrIdEEEEjS9_dNS7_10__identityEEEvT0_PT3_T1_NS0_13GridEvenShareISN_EET2_T4_E12temp_storage+56];
	add.f64 	%fd147, %fd145, %fd146;
	ld.shared.f64 	%fd148, [_ZZN3cub18CUB_300001_SM_10006detail6reduce18DeviceReduceKernelINS2_10policy_hubIdjN4cuda3std3__44plusIdEEE10Policy1000EN6thrust24THRUST_300001_SM_1000_NS6detail15normal_iteratorINSD_10device_ptrIdEEEEjS9_dNS7_10__identityEEEvT0_PT3_T1_NS0_13GridEvenShareISN_EET2_T4_E12temp_storage+64];
	add.f64 	%fd149, %fd147, %fd148;
	ld.shared.f64 	%fd150, [_ZZN3cub18CUB_300001_SM_10006detail6reduce18DeviceReduceKernelINS2_10policy_hubIdjN4cuda3std3__44plusIdEEE10Policy1000EN6thrust24THRUST_300001_SM_1000_NS6detail15normal_iteratorINSD_10device_ptrIdEEEEjS9_dNS7_10__identityEEEvT0_PT3_T1_NS0_13GridEvenShareISN_EET2_T4_E12temp_storage+72];
	add.f64 	%fd151, %fd149, %fd150;
	ld.shared.f64 	%fd152, [_ZZN3cub18CUB_300001_SM_10006detail6reduce18DeviceReduceKernelINS2_10policy_hubIdjN4cuda3std3__44plusIdEEE10Policy1000EN6thrust24THRUST_300001_SM_1000_NS6detail15normal_iteratorINSD_10device_ptrIdEEEEjS9_dNS7_10__identityEEEvT0_PT3_T1_NS0_13GridEvenShareISN_EET2_T4_E12temp_storage+80];
	add.f64 	%fd153, %fd151, %fd152;
	ld.shared.f64 	%fd154, [_ZZN3cub18CUB_300001_SM_10006detail6reduce18DeviceReduceKernelINS2_10policy_hubIdjN4cuda3std3__44plusIdEEE10Policy1000EN6thrust24THRUST_300001_SM_1000_NS6detail15normal_iteratorINSD_10device_ptrIdEEEEjS9_dNS7_10__identityEEEvT0_PT3_T1_NS0_13GridEvenShareISN_EET2_T4_E12temp_storage+88];
	add.f64 	%fd155, %fd153, %fd154;
	ld.shared.f64 	%fd156, [_ZZN3cub18CUB_300001_SM_10006detail6reduce18DeviceReduceKernelINS2_10policy_hubIdjN4cuda3std3__44plusIdEEE10Policy1000EN6thrust24THRUST_300001_SM_1000_NS6detail15normal_iteratorINSD_10device_ptrIdEEEEjS9_dNS7_10__identityEEEvT0_PT3_T1_NS0_13GridEvenShareISN_EET2_T4_E12temp_storage+96];
	add.f64 	%fd157, %fd155, %fd156;
	ld.shared.f64 	%fd158, [_ZZN3cub18CUB_300001_SM_10006detail6reduce18DeviceReduceKernelINS2_10policy_hubIdjN4cuda3std3__44plusIdEEE10Policy1000EN6thrust24THRUST_300001_SM_1000_NS6detail15normal_iteratorINSD_10device_ptrIdEEEEjS9_dNS7_10__identityEEEvT0_PT3_T1_NS0_13GridEvenShareISN_EET2_T4_E12temp_storage+104];
	add.f64 	%fd159, %fd157, %fd158;
	ld.shared.f64 	%fd160, [_ZZN3cub18CUB_300001_SM_10006detail6reduce18DeviceReduceKernelINS2_10policy_hubIdjN4cuda3std3__44plusIdEEE10Policy1000EN6thrust24THRUST_300001_SM_1000_NS6detail15normal_iteratorINSD_10device_ptrIdEEEEjS9_dNS7_10__identityEEEvT0_PT3_T1_NS0_13GridEvenShareISN_EET2_T4_E12temp_storage+112];
	add.f64 	%fd161, %fd159, %fd160;
	ld.shared.f64 	%fd162, [_ZZN3cub18CUB_300001_SM_10006detail6reduce18DeviceReduceKernelINS2_10policy_hubIdjN4cuda3std3__44plusIdEEE10Policy1000EN6thrust24THRUST_300001_SM_1000_NS6detail15normal_iteratorINSD_10device_ptrIdEEEEjS9_dNS7_10__identityEEEvT0_PT3_T1_NS0_13GridEvenShareISN_EET2_T4_E12temp_storage+120];
	add.f64 	%fd163, %fd161, %fd162;
	ld.shared.f64 	%fd164, [_ZZN3cub18CUB_300001_SM_10006detail6reduce18DeviceReduceKernelINS2_10policy_hubIdjN4cuda3std3__44plusIdEEE10Policy1000EN6thrust24THRUST_300001_SM_1000_NS6detail15normal_iteratorINSD_10device_ptrIdEEEEjS9_dNS7_10__identityEEEvT0_PT3_T1_NS0_13GridEvenShareISN_EET2_T4_E12temp_storage+128];
	add.f64 	%fd165, %fd163, %fd164;
	ld.shared.f64 	%fd166, [_ZZN3cub18CUB_300001_SM_10006detail6reduce18DeviceReduceKernelINS2_10policy_hubIdjN4cuda3std3__44plusIdEEE10Policy1000EN6thrust24THRUST_300001_SM_1000_NS6detail15normal_iteratorINSD_10device_ptrIdEEEEjS9_dNS7_10__identityEEEvT0_PT3_T1_NS0_13GridEvenShareISN_EET2_T4_E12temp_storage+136];
	add.f64 	%fd167, %fd165, %fd166;
	ld.shared.f64 	%fd168, [_ZZN3cub18CUB_300001_SM_10006detail6reduce18DeviceReduceKernelINS2_10policy_hubIdjN4cuda3std3__44plusIdEEE10Policy1000EN6thrust24THRUST_300001_SM_1000_NS6detail15normal_iteratorINSD_10device_ptrIdEEEEjS9_dNS7_10__identityEEEvT0_PT3_T1_NS0_13GridEvenShareISN_EET2_T4_E12temp_storage+144];
	add.f64 	%fd169, %fd167, %fd168;
	ld.shared.f64 	%fd170, [_ZZN3cub18CUB_300001_SM_10006detail6reduce18DeviceReduceKernelINS2_10policy_hubIdjN4cuda3std3__44plusIdEEE10Policy1000EN6thrust24THRUST_300001_SM_1000_NS6detail15normal_iteratorINSD_10device_ptrIdEEEEjS9_dNS7_10__identityEEEvT0_PT3_T1_NS0_13GridEvenShareISN_EET2_T4_E12temp_storage+152];
	add.f64 	%fd171, %fd169, %fd170;
	ld.shared.f64 	%fd172, [_ZZN3cub18CUB_300001_SM_10006detail6reduce18DeviceReduceKernelINS2_10policy_hubIdjN4cuda3std3__44plusIdEEE10Policy1000EN6thrust24THRUST_300001_SM_1000_NS6detail15normal_iteratorINSD_10device_ptrIdEEEEjS9_dNS7_10__identityEEEvT0_PT3_T1_NS0_13GridEvenShareISN_EET2_T4_E12temp_storage+160];
	add.f64 	%fd173, %fd171, %fd172;
	ld.shared.f64 	%fd174, [_ZZN3cub18CUB_300001_SM_10006detail6reduce18DeviceReduceKernelINS2_10policy_hubIdjN4cuda3std3__44plusIdEEE10Policy1000EN6thrust24THRUST_300001_SM_1000_NS6detail15normal_iteratorINSD_10device_ptrIdEEEEjS9_dNS7_10__identityEEEvT0_PT3_T1_NS0_13GridEvenShareISN_EET2_T4_E12temp_storage+168];
	add.f64 	%fd175, %fd173, %fd174;
	ld.shared.f64 	%fd176, [_ZZN3cub18CUB_300001_SM_10006detail6reduce18DeviceReduceKernelINS2_10policy_hubIdjN4cuda3std3__44plusIdEEE10Policy1000EN6thrust24THRUST_300001_SM_1000_NS6detail15normal_iteratorINSD_10device_ptrIdEEEEjS9_dNS7_10__identityEEEvT0_PT3_T1_NS0_13GridEvenShareISN_EET2_T4_E12temp_storage+176];
	add.f64 	%fd375, %fd175, %fd176;
$L__BB11_48:
	mov.u32 	%r333, %tid.x;
	setp.ne.s32 	%p68, %r333, 0;
	@%p68 bra 	$L__BB11_50;
	ld.param.u64 	%rd159, [_ZN3cub18CUB_300001_SM_10006detail6reduce18DeviceReduceKernelINS2_10policy_hubIdjN4cuda3std3__44plusIdEEE10Policy1000EN6thrust24THRUST_300001_SM_1000_NS6detail15normal_iteratorINSD_10device_ptrIdEEEEjS9_dNS7_10__identityEEEvT0_PT3_T1_NS0_13GridEvenShareISN_EET2_T4__param_1];
	cvta.to.global.u64 	%rd156, %rd159;
	mul.wide.u32 	%rd157, %r3, 8;
	add.s64 	%rd158, %rd156, %rd157;
	st.global.f64 	[%rd158], %fd375;
$L__BB11_50:
	ret;

}
	// .globl	_ZN3cub18CUB_300001_SM_10006detail6reduce28DeviceReduceSingleTileKernelINS2_10policy_hubIdyN4cuda3std3__44plusIdEEE10Policy1000EN6thrust24THRUST_300001_SM_1000_NS6detail15normal_iteratorINSD_10device_ptrIdEEEEPdyS9_ddNS7_10__identityEEEvT0_T1_T2_T3_T4_T6_
.visible .entry _ZN3cub18CUB_300001_SM_10006detail6reduce28DeviceReduceSingleTileKernelINS2_10policy_hubIdyN4cuda3std3__44plusIdEEE10Policy1000EN6thrust24THRUST_300001_SM_1000_NS6detail15normal_iteratorINSD_10device_ptrIdEEEEPdyS9_ddNS7_10__identityEEEvT0_T1_T2_T3_T4_T6_(
	.param .align 8 .b8 _ZN3cub18CUB_300001_SM_10006detail6reduce28DeviceReduceSingleTileKernelINS2_10policy_hubIdyN4cuda3std3__44plusIdEEE10Policy1000EN6thrust24THRUST_300001_SM_1000_NS6detail15normal_iteratorINSD_10device_ptrIdEEEEPdyS9_ddNS7_10__identityEEEvT0_T1_T2_T3_T4_T6__param_0[8],
	.param .u64 .ptr .align 1 _ZN3cub18CUB_300001_SM_10006detail6reduce28DeviceReduceSingleTileKernelINS2_10policy_hubIdyN4cuda3std3__44plusIdEEE10Policy1000EN6thrust24THRUST_300001_SM_1000_NS6detail15normal_iteratorINSD_10device_ptrIdEEEEPdyS9_ddNS7_10__identityEEEvT0_T1_T2_T3_T4_T6__param_1,
	.param .u64 _ZN3cub18CUB_300001_SM_10006detail6reduce28DeviceReduceSingleTileKernelINS2_10policy_hubIdyN4cuda3std3__44plusIdEEE10Policy1000EN6thrust24THRUST_300001_SM_1000_NS6detail15normal_iteratorINSD_10device_ptrIdEEEEPdyS9_ddNS7_10__identityEEEvT0_T1_T2_T3_T4_T6__param_2,
	.param .align 1 .b8 _ZN3cub18CUB_300001_SM_10006detail6reduce28DeviceReduceSingleTileKernelINS2_10policy_hubIdyN4cuda3std3__44plusIdEEE10Policy1000EN6thrust24THRUST_300001_SM_1000_NS6detail15normal_iteratorINSD_10device_ptrIdEEEEPdyS9_ddNS7_10__identityEEEvT0_T1_T2_T3_T4_T6__param_3[1],
	.param .f64 _ZN3cub18CUB_300001_SM_10006detail6reduce28DeviceReduceSingleTileKernelINS2_10policy_hubIdyN4cuda3std3__44plusIdEEE10Policy1000EN6thrust24THRUST_300001_SM_1000_NS6detail15normal_iteratorINSD_10device_ptrIdEEEEPdyS9_ddNS7_10__identityEEEvT0_T1_T2_T3_T4_T6__param_4,
	.param .align 1 .b8 _ZN3cub18CUB_300001_SM_10006detail6reduce28DeviceReduceSingleTileKernelINS2_10policy_hubIdyN4cuda3std3__44plusIdEEE10Policy1000EN6thrust24THRUST_300001_SM_1000_NS6detail15normal_iteratorINSD_10device_ptrIdEEEEPdyS9_ddNS7_10__identityEEEvT0_T1_T2_T3_T4_T6__param_5[1]
)
.maxntid 512
.minnctapersm 1
{
	.reg .pred 	%p<67>;
	.reg .b32 	%r<246>;
	.reg .b64 	%rd<86>;
	.reg .b64 	%fd<348>;
	// demoted variable
	.shared .align 8 .b8 _ZZN3cub18CUB_300001_SM_10006detail6reduce28DeviceReduceSingleTileKernelINS2_10policy_hubIdyN4cuda3std3__44plusIdEEE10Policy1000EN6thrust24THRUST_300001_SM_1000_NS6detail15normal_iteratorINSD_10device_ptrIdEEEEPdyS9_ddNS7_10__identityEEEvT0_T1_T2_T3_T4_T6_E12temp_storage[152];
	ld.param.u64 	%rd18, [_ZN3cub18CUB_300001_SM_10006detail6reduce28DeviceReduceSingleTileKernelINS2_10policy_hubIdyN4cuda3std3__44plusIdEEE10Policy1000EN6thrust24THRUST_300001_SM_1000_NS6detail15normal_iteratorINSD_10device_ptrIdEEEEPdyS9_ddNS7_10__identityEEEvT0_T1_T2_T3_T4_T6__param_0];
	ld.param.u64 	%rd20, [_ZN3cub18CUB_300001_SM_10006detail6reduce28DeviceReduceSingleTileKernelINS2_10policy_hubIdyN4cuda3std3__44plusIdEEE10Policy1000EN6thrust24THRUST_300001_SM_1000_NS6detail15normal_iteratorINSD_10device_ptrIdEEEEPdyS9_ddNS7_10__identityEEEvT0_T1_T2_T3_T4_T6__param_1];
	ld.param.u64 	%rd19, [_ZN3cub18CUB_300001_SM_10006detail6reduce28DeviceReduceSingleTileKernelINS2_10policy_hubIdyN4cuda3std3__44plusIdEEE10Policy1000EN6thrust24THRUST_300001_SM_1000_NS6detail15normal_iteratorINSD_10device_ptrIdEEEEPdyS9_ddNS7_10__identityEEEvT0_T1_T2_T3_T4_T6__param_2];
	ld.param.f64 	%fd42, [_ZN3cub18CUB_300001_SM_10006detail6reduce28DeviceReduceSingleTileKernelINS2_10policy_hubIdyN4cuda3std3__44plusIdEEE10Policy1000EN6thrust24THRUST_300001_SM_1000_NS6detail15normal_iteratorINSD_10device_ptrIdEEEEPdyS9_ddNS7_10__identityEEEvT0_T1_T2_T3_T4_T6__param_4];
	cvta.to.global.u64 	%rd1, %rd20;
	setp.ne.s64 	%p1, %rd19, 0;
	@%p1 bra 	$L__BB12_3;
	mov.u32 	%r231, %tid.x;
	setp.ne.s32 	%p66, %r231, 0;
	@%p66 bra 	$L__BB12_51;
	st.global.f64 	[%rd1], %fd42;
	bra.uni 	$L__BB12_51;
$L__BB12_3:
	cvta.to.global.u64 	%rd2, %rd18;
	setp.gt.u64 	%p2, %rd19, 3583;
	@%p2 bra 	$L__BB12_28;
	cvt.u32.u64 	%r1, %rd19;
	mov.u32 	%r2, %tid.x;
	setp.ge.u32 	%p24, %r2, %r1;
	mov.f64 	%fd335, 0d0000000000000000;
	mov.u32 	%r235, %r2;
	@%p24 bra 	$L__BB12_6;
	mul.wide.u32 	%rd51, %r2, 8;
	add.s64 	%rd52, %rd2, %rd51;
	ld.global.f64 	%fd335, [%rd52];
	add.s32 	%r235, %r2, 512;
$L__BB12_6:
	setp.ge.u32 	%p25, %r235, %r1;
	@%p25 bra 	$L__BB12_19;
	not.b32 	%r108, %r235;
	add.s32 	%r109, %r108, %r1;
	shr.u32 	%r110, %r109, 9;
	add.s32 	%r5, %r110, 1;
	and.b32  	%r6, %r5, 15;
	setp.lt.u32 	%p26, %r109, 7680;
	@%p26 bra 	$L__BB12_10;
	and.b32  	%r111, %r5, 16777200;
	neg.s32 	%r233, %r111;
	mul.wide.u32 	%rd53, %r235, 8;
	add.s64 	%rd54, %rd53, %rd2;
	add.s64 	%rd81, %rd54, 32768;
$L__BB12_9:
	.pragma "nounroll";
	ld.global.f64 	%fd169, [%rd81+-32768];
	add.f64 	%fd170, %fd335, %fd169;
	ld.global.f64 	%fd171, [%rd81+-28672];
	add.f64 	%fd172, %fd170, %fd171;
	ld.global.f64 	%fd173, [%rd81+-24576];
	add.f64 	%fd174, %fd172, %fd173;
	ld.global.f64 	%fd175, [%rd81+-20480];
	add.f64 	%fd176, %fd174, %fd175;
	ld.global.f64 	%fd177, [%rd81+-16384];
	add.f64 	%fd178, %fd176, %fd177;
	ld.global.f64 	%fd179, [%rd81+-12288];
	add.f64 	%fd180, %fd178, %fd179;
	ld.global.f64 	%fd181, [%rd81+-8192];
	add.f64 	%fd182, %fd180, %fd181;
	ld.global.f64 	%fd183, [%rd81+-4096];
	add.f64 	%fd184, %fd182, %fd183;
	ld.global.f64 	%fd185, [%rd81];
	add.f64 	%fd186, %fd184, %fd185;
	ld.global.f64 	%fd187, [%rd81+4096];
	add.f64 	%fd188, %fd186, %fd187;
	ld.global.f64 	%fd189, [%rd81+8192];
	add.f64 	%fd190, %fd188, %fd189;
	ld.global.f64 	%fd191, [%rd81+12288];
	add.f64 	%fd192, %fd190, %fd191;
	ld.global.f64 	%fd193, [%rd81+16384];
	add.f64 	%fd194, %fd192, %fd193;
	ld.global.f64 	%fd195, [%rd81+20480];
	add.f64 	%fd196, %fd194, %fd195;
	ld.global.f64 	%fd197, [%rd81+24576];
	add.f64 	%fd198, %fd196, %fd197;
	ld.global.f64 	%fd199, [%rd81+28672];
	add.f64 	%fd335, %fd198, %fd199;
	add.s32 	%r235, %r235, 8192;
	add.s32 	%r233, %r233, 16;
	add.s64 	%rd81, %rd81, 65536;
	setp.ne.s32 	%p27, %r233, 0;
	@%p27 bra 	$L__BB12_9;
$L__BB12_10:
	setp.eq.s32 	%p28, %r6, 0;
	@%p28 bra 	$L__BB12_19;
	and.b32  	%r13, %r5, 7;
	setp.lt.u32 	%p29, %r6, 8;
	@%p29 bra 	$L__BB12_13;
	mul.wide.s32 	%rd55, %r235, 8;
	add.s64 	%rd56, %rd2, %rd55;
	ld.global.f64 	%fd201, [%rd56];
	add.f64 	%fd202, %fd335, %fd201;
	ld.global.f64 	%fd203, [%rd56+4096];
	add.f64 	%fd204, %fd202, %fd203;
	ld.global.f64 	%fd205, [%rd56+8192];
	add.f64 	%fd206, %fd204, %fd205;
	ld.global.f64 	%fd207, [%rd56+12288];
	add.f64 	%fd208, %fd206, %fd207;
	ld.global.f64 	%fd209, [%rd56+16384];
	add.f64 	%fd210, %fd208, %fd209;
	ld.global.f64 	%fd211, [%rd56+20480];
	add.f64 	%fd212, %fd210, %fd211;
	ld.global.f64 	%fd213, [%rd56+24576];
	add.f64 	%fd214, %fd212, %fd213;
	ld.global.f64 	%fd215, [%rd56+28672];
	add.f64 	%fd335, %fd214, %fd215;
	add.s32 	%r235, %r235, 4096;
$L__BB12_13:
	setp.eq.s32 	%p30, %r13, 0;
	@%p30 bra 	$L__BB12_19;
	and.b32  	%r16, %r5, 3;
	setp.lt.u32 	%p31, %r13, 4;
	@%p31 bra 	$L__BB12_16;
	mul.wide.s32 	%rd57, %r235, 8;
	add.s64 	%rd58, %rd2, %rd57;
	ld.global.f64 	%fd217, [%rd58];
	add.f64 	%fd218, %fd335, %fd217;
	ld.global.f64 	%fd219, [%rd58+4096];
	add.f64 	%fd220, %fd218, %fd219;
	ld.global.f64 	%fd221, [%rd58+8192];
	add.f64 	%fd222, %fd220, %fd221;
	ld.global.f64 	%fd223, [%rd58+12288];
	add.f64 	%fd335, %fd222, %fd223;
	add.s32 	%r235, %r235, 2048;
$L__BB12_16:
	setp.eq.s32 	%p32, %r16, 0;
	@%p32 bra 	$L__BB12_19;
	neg.s32 	%r238, %r16;
$L__BB12_18:
	.pragma "nounroll";
	mul.wide.s32 	%rd59, %r235, 8;
	add.s64 	%rd60, %rd2, %rd59;
	ld.global.f64 	%fd224, [%rd60];
	add.f64 	%fd335, %fd335, %fd224;
	add.s32 	%r235, %r235, 512;
	add.s32 	%r238, %r238, 1;
	setp.ne.s32 	%p33, %r238, 0;
	@%p33 bra 	$L__BB12_18;
$L__BB12_19:
	setp.lt.u64 	%p34, %rd19, 512;
	@%p34 bra 	$L__BB12_24;
	// begin inline asm
	mov.u32 %r175, %laneid;
	// end inline asm
	mov.b64 	%rd71, %fd335;
	mov.b64 	{%r177, %r182}, %rd71;
	mov.b32 	%r183, 1;
	mov.b32 	%r224, 31;
	mov.b32 	%r225, -1;
	// begin inline asm
	shfl.sync.down.b32 %r176, %r177, %r183, %r224, %r225;
	// end inline asm
	// begin inline asm
	shfl.sync.down.b32 %r181, %r182, %r183, %r224, %r225;
	// end inline asm
	mov.b64 	%rd72, {%r176, %r181};
	mov.b64 	%fd283, %rd72;
	setp.gt.s32 	%p58, %r175, 30;
	add.f64 	%fd284, %fd335, %fd283;
	selp.f64 	%fd285, %fd335, %fd284, %p58;
	mov.b64 	%rd73, %fd285;
	mov.b64 	{%r187, %r192}, %rd73;
	mov.b32 	%r193, 2;
	// begin inline asm
	shfl.sync.down.b32 %r186, %r187, %r193, %r224, %r225;
	// end inline asm
	// begin inline asm
	shfl.sync.down.b32 %r191, %r192, %r193, %r224, %r225;
	// end inline asm
	mov.b64 	%rd74, {%r186, %r191};
	mov.b64 	%fd286, %rd74;
	setp.gt.s32 	%p59, %r175, 29;
	add.f64 	%fd287, %fd285, %fd286;
	selp.f64 	%fd288, %fd285, %fd287, %p59;
	mov.b64 	%rd75, %fd288;
	mov.b64 	{%r197, %r202}, %rd75;
	mov.b32 	%r203, 4;
	// begin inline asm
	shfl.sync.down.b32 %r196, %r197, %r203, %r224, %r225;
	// end inline asm
	// begin inline asm
	shfl.sync.down.b32 %r201, %r202, %r203, %r224, %r225;
	// end inline asm
	mov.b64 	%rd76, {%r196, %r201};
	mov.b64 	%fd289, %rd76;
	setp.gt.s32 	%p60, %r175, 27;
	add.f64 	%fd290, %fd288, %fd289;
	selp.f64 	%fd291, %fd288, %fd290, %p60;
	mov.b64 	%rd77, %fd291;
	mov.b64 	{%r207, %r212}, %rd77;
	mov.b32 	%r213, 8;
	// begin inline asm
	shfl.sync.down.b32 %r206, %r207, %r213, %r224, %r225;
	// end inline asm
	// begin inline asm
	shfl.sync.down.b32 %r211, %r212, %r213, %r224, %r225;
	// end inline asm
	mov.b64 	%rd78, {%r206, %r211};
	mov.b64 	%fd292, %rd78;
	setp.gt.s32 	%p61, %r175, 23;
	add.f64 	%fd293, %fd291, %fd292;
	selp.f64 	%fd294, %fd291, %fd293, %p61;
	mov.b64 	%rd79, %fd294;
	mov.b64 	{%r217, %r222}, %rd79;
	mov.b32 	%r223, 16;
	// begin inline asm
	shfl.sync.down.b32 %r216, %r217, %r223, %r224, %r225;
	// end inline asm
	// begin inline asm
	shfl.sync.down.b32 %r221, %r222, %r223, %r224, %r225;
	// end inline asm
	mov.b64 	%rd80, {%r216, %r221};
	mov.b64 	%fd295, %rd80;
	setp.gt.s32 	%p62, %r175, 15;
	add.f64 	%fd16, %fd294, %fd295;
	selp.f64 	%fd347, %fd294, %fd16, %p62;
	setp.ne.s32 	%p63, %r175, 0;
	@%p63 bra 	$L__BB12_22;
	shr.u32 	%r226, %r2, 2;
	and.b32  	%r227, %r226, 248;
	mov.u32 	%r228, _ZZN3cub18CUB_300001_SM_10006detail6reduce28DeviceReduceSingleTileKernelINS2_10policy_hubIdyN4cuda3std3__44plusIdEEE10Policy1000EN6thrust24THRUST_300001_SM_1000_NS6detail15normal_iteratorINSD_10device_ptrIdEEEEPdyS9_ddNS7_10__identityEEEvT0_T1_T2_T3_T4_T6_E12temp_storage;
	add.s32 	%r229, %r228, %r227;
	st.shared.f64 	[%r229+16], %fd16;
$L__BB12_22:
	bar.sync 	0;
	setp.ne.s32 	%p64, %r2, 0;
	@%p64 bra 	$L__BB12_49;
	ld.shared.f64 	%fd296, [_ZZN3cub18CUB_300001_SM_10006detail6reduce28DeviceReduceSingleTileKernelINS2_10policy_hubIdyN4cuda3std3__44plusIdEEE10Policy1000EN6thrust24THRUST_300001_SM_1000_NS6detail15normal_iteratorINSD_10device_ptrIdEEEEPdyS9_ddNS7_10__identityEEEvT0_T1_T2_T3_T4_T6_E12temp_storage+24];
	add.f64 	%fd297, %fd347, %fd296;
	ld.shared.f64 	%fd298, [_ZZN3cub18CUB_300001_SM_10006detail6reduce28DeviceReduceSingleTileKernelINS2_10policy_hubIdyN4cuda3std3__44plusIdEEE10Policy1000EN6thrust24THRUST_300001_SM_1000_NS6detail15normal_iteratorINSD_10device_ptrIdEEEEPdyS9_ddNS7_10__identityEEEvT0_T1_T2_T3_T4_T6_E12temp_storage+32];
	add.f64 	%fd299, %fd297, %fd298;
	ld.shared.f64 	%fd300, [_ZZN3cub18CUB_300001_SM_10006detail6reduce28DeviceReduceSingleTileKernelINS2_10policy_hubIdyN4cuda3std3__44plusIdEEE10Policy1000EN6thrust24THRUST_300001_SM_1000_NS6detail15normal_iteratorINSD_10device_ptrIdEEEEPdyS9_ddNS7_10__identityEEEvT0_T1_T2_T3_T4_T6_E12temp_storage+40];
	add.f64 	%fd301, %fd299, %fd300;
	ld.shared.f64 	%fd302, [_ZZN3cub18CUB_300001_SM_10006detail6reduce28DeviceReduceSingleTileKernelINS2_10policy_hubIdyN4cuda3std3__44plusIdEEE10Policy1000EN6thrust24THRUST_300001_SM_1000_NS6detail15normal_iteratorINSD_10device_ptrIdEEEEPdyS9_ddNS7_10__identityEEEvT0_T1_T2_T3_T4_T6_E12temp_storage+48];
	add.f64 	%fd303, %fd301, %fd302;
	ld.shared.f64 	%fd304, [_ZZN3cub18CUB_300001_SM_10006detail6reduce28DeviceReduceSingleTileKernelINS2_10policy_hubIdyN4cuda3std3__44plusIdEEE10Policy1000EN6thrust24THRUST_300001_SM_1000_NS6detail15normal_iteratorINSD_10device_ptrIdEEEEPdyS9_ddNS7_10__identityEEEvT0_T1_T2_T3_T4_T6_E12temp_storage+56];
	add.f64 	%fd305, %fd303, %fd304;
	ld.shared.f64 	%fd306, [_ZZN3cub18CUB_300001_SM_10006detail6reduce28DeviceReduceSingleTileKernelINS2_10policy_hubIdyN4cuda3std3__44plusIdEEE10Policy1000EN6thrust24THRUST_300001_SM_1000_NS6detail15normal_iteratorINSD_10device_ptrIdEEEEPdyS9_ddNS7_10__identityEEEvT0_T1_T2_T3_T4_T6_E12temp_storage+64];
	add.f64 	%fd307, %fd305, %fd306;
	ld.shared.f64 	%fd308, [_ZZN3cub18CUB_300001_SM_10006detail6reduce28DeviceReduceSingleTileKernelINS2_10policy_hubIdyN4cuda3std3__44plusIdEEE10Policy1000EN6thrust24THRUST_300001_SM_1000_NS6detail15normal_iteratorINSD_10device_ptrIdEEEEPdyS9_ddNS7_10__identityEEEvT0_T1_T2_T3_T4_T6_E12temp_storage+72];
	add.f64 	%fd309, %fd307, %fd308;
	ld.shared.f64 	%fd310, [_ZZN3cub18CUB_300001_SM_10006detail6reduce28DeviceReduceSingleTileKernelINS2_10policy_hubIdyN4cuda3std3__44plusIdEEE10Policy1000EN6thrust24THRUST_300001_SM_1000_NS6detail15normal_iteratorINSD_10device_ptrIdEEEEPdyS9_ddNS7_10__identityEEEvT0_T1_T2_T3_T4_T6_E12temp_storage+80];
	add.f64 	%fd311, %fd309, %fd310;
	ld.shared.f64 	%fd312, [_ZZN3cub18CUB_300001_SM_10006detail6reduce28DeviceReduceSingleTileKernelINS2_10policy_hubIdyN4cuda3std3__44plusIdEEE10Policy1000EN6thrust24THRUST_300001_SM_1000_NS6detail15normal_iteratorINSD_10device_ptrIdEEEEPdyS9_ddNS7_10__identityEEEvT0_T1_T2_T3_T4_T6_E12temp_storage+88];
	add.f64 	%fd313, %fd311, %fd312;
	ld.shared.f64 	%fd314, [_ZZN3cub18CUB_300001_SM_10006detail6reduce28DeviceReduceSingleTileKernelINS2_10policy_hubIdyN4cuda3std3__44plusIdEEE10Policy1000EN6thrust24THRUST_300001_SM_1000_NS6detail15normal_iteratorINSD_10device_ptrIdEEEEPdyS9_ddNS7_10__identityEEEvT0_T1_T2_T3_T4_T6_E12temp_storage+96];
	add.f64 	%fd315, %fd313, %fd314;
	ld.shared.f64 	%fd316, [_ZZN3cub18CUB_300001_SM_10006detail6reduce28DeviceReduceSingleTileKernelINS2_10policy_hubIdyN4cuda3std3__44plusIdEEE10Policy1000EN6thrust24THRUST_300001_SM_1000_NS6detail15normal_iteratorINSD_10device_ptrIdEEEEPdyS9_ddNS7_10__identityEEEvT0_T1_T2_T3_T4_T6_E12temp_storage+104];
	add.f64 	%fd317, %fd315, %fd316;
	ld.shared.f64 	%fd318, [_ZZN3cub18CUB_300001_SM_10006detail6reduce28DeviceReduceSingleTileKernelINS2_10policy_hubIdyN4cuda3std3__44plusIdEEE10Policy1000EN6thrust24THRUST_300001_SM_1000_NS6detail15normal_iteratorINSD_10device_ptrIdEEEEPdyS9_ddNS7_10__identityEEEvT0_T1_T2_T3_T4_T6_E12temp_storage+112];
	add.f64 	%fd319, %fd317, %fd318;
	ld.shared.f64 	%fd320, [_ZZN3cub18CUB_300001_SM_10006detail6reduce28DeviceReduceSingleTileKernelINS2_10policy_hubIdyN4cuda3std3__44plusIdEEE10Policy1000EN6thrust24THRUST_300001_SM_1000_NS6detail15normal_iteratorINSD_10device_ptrIdEEEEPdyS9_ddNS7_10__identityEEEvT0_T1_T2_T3_T4_T6_E12temp_storage+120];
	add.f64 	%fd321, %fd319, %fd320;
	ld.shared.f64 	%fd322, [_ZZN3cub18CUB_300001_SM_10006detail6reduce28DeviceReduceSingleTileKernelINS2_10policy_hubIdyN4cuda3std3__44plusIdEEE10Policy1000EN6thrust24THRUST_300001_SM_1000_NS6detail15normal_iteratorINSD_10device_ptrIdEEEEPdyS9_ddNS7_10__identityEEEvT0_T1_T2_T3_T4_T6_E12temp_storage+128];
	add.f64 	%fd323, %fd321, %fd322;
	ld.shared.f64 	%fd324, [_ZZN3cub18CUB_300001_SM_10006detail6reduce28DeviceReduceSingleTileKernelINS2_10policy_hubIdyN4cuda3std3__44plusIdEEE10Policy1000EN6thrust24THRUST_300001_SM_1000_NS6detail15normal_iteratorINSD_10device_ptrIdEEEEPdyS9_ddNS7_10__identityEEEvT0_T1_T2_T3_T4_T6_E12temp_storage+136];
	add.f64 	%fd347, %fd323, %fd324;
	bra.uni 	$L__BB12_49;
$L__BB12_24:
	// begin inline asm
	mov.u32 %r112, %laneid;
	// end inline asm
	and.b32  	%r163, %r2, 992;
	add.s32 	%r164, %r163, 32;
	setp.gt.u32 	%p35, %r164, %r1;
	not.b32 	%r165, %r163;
	add.s32 	%r166, %r1, %r165;
	selp.b32 	%r161, %r166, 31, %p35;
	mov.b64 	%rd61, %fd335;
	mov.b64 	{%r114, %r119}, %rd61;
	mov.b32 	%r120, 1;
	mov.b32 	%r162, -1;
	// begin inline asm
	shfl.sync.down.b32 %r113, %r114, %r120, %r161, %r162;
	// end inline asm
	// begin inline asm
	shfl.sync.down.b32 %r118, %r119, %r120, %r161, %r162;
	// end inline asm
	mov.b64 	%rd62, {%r113, %r118};
	mov.b64 	%fd225, %rd62;
	setp.lt.s32 	%p36, %r112, %r161;
	add.f64 	%fd226, %fd335, %fd225;
	selp.f64 	%fd227, %fd226, %fd335, %p36;
	mov.b64 	%rd63, %fd227;
	mov.b64 	{%r124, %r129}, %rd63;
	mov.b32 	%r130, 2;
	// begin inline asm
	shfl.sync.down.b32 %r123, %r124, %r130, %r161, %r162;
	// end inline asm
	// begin inline asm
	shfl.sync.down.b32 %r128, %r129, %r130, %r161, %r162;
	// end inline asm
	mov.b64 	%rd64, {%r123, %r128};
	mov.b64 	%fd228, %rd64;
	add.s32 	%r167, %r112, 2;
	setp.gt.s32 	%p37, %r167, %r161;
	add.f64 	%fd229, %fd227, %fd228;
	selp.f64 	%fd230, %fd227, %fd229, %p37;
	mov.b64 	%rd65, %fd230;
	mov.b64 	{%r134, %r139}, %rd65;
	mov.b32 	%r140, 4;
	// begin inline asm
	shfl.sync.down.b32 %r133, %r134, %r140, %r161, %r162;
	// end inline asm
	// begin inline asm
	shfl.sync.down.b32 %r138, %r139, %r140, %r161, %r162;
	// end inline asm
	mov.b64 	%rd66, {%r133, %r138};
	mov.b64 	%fd231, %rd66;
	add.s32 	%r168, %r112, 4;
	setp.gt.s32 	%p38, %r168, %r161;
	add.f64 	%fd232, %fd230, %fd231;
	selp.f64 	%fd233, %fd230, %fd232, %p38;
	mov.b64 	%rd67, %fd233;
	mov.b64 	{%r144, %r149}, %rd67;
	mov.b32 	%r150, 8;
	// begin inline asm
	shfl.sync.down.b32 %r143, %r144, %r150, %r161, %r162;
	// end inline asm
	// begin inline asm
	shfl.sync.down.b32 %r148, %r149, %r150, %r161, %r162;
	// end inline asm
	mov.b64 	%rd68, {%r143, %r148};
	mov.b64 	%fd234, %rd68;
	add.s32 	%r169, %r112, 8;
	setp.gt.s32 	%p39, %r169, %r161;
	add.f64 	%fd235, %fd233, %fd234;
	selp.f64 	%fd236, %fd233, %fd235, %p39;
	mov.b64 	%rd69, %fd236;
	mov.b64 	{%r154, %r159}, %rd69;
	mov.b32 	%r160, 16;
	// begin inline asm
	shfl.sync.down.b32 %r153, %r154, %r160, %r161, %r162;
	// end inline asm
	// begin inline asm
	shfl.sync.down.b32 %r158, %r159, %r160, %r161, %r162;
	// end inline asm
	mov.b64 	%rd70, {%r153, %r158};
	mov.b64 	%fd237, %rd70;
	add.s32 	%r170, %r112, 16;
	setp.gt.s32 	%p40, %r170, %r161;
	add.f64 	%fd238, %fd236, %fd237;
	selp.f64 	%fd347, %fd236, %fd238, %p40;
	setp.ne.s32 	%p41, %r112, 0;
	@%p41 bra 	$L__BB12_26;
	shr.u32 	%r171, %r2, 2;
	and.b32  	%r172, %r171, 248;
	mov.u32 	%r173, _ZZN3cub18CUB_300001_SM_10006detail6reduce28DeviceReduceSingleTileKernelINS2_10policy_hubIdyN4cuda3std3__44plusIdEEE10Policy1000EN6thrust24THRUST_300001_SM_1000_NS6detail15normal_iteratorINSD_10device_ptrIdEEEEPdyS9_ddNS7_10__identityEEEvT0_T1_T2_T3_T4_T6_E12temp_storage;
	add.s32 	%r174, %r173, %r172;
	st.shared.f64 	[%r174+16], %fd347;
$L__BB12_26:
	bar.sync 	0;
	setp.ne.s32 	%p42, %r2, 0;
	@%p42 bra 	$L__BB12_49;
	setp.gt.u64 	%p43, %rd19, 32;
	ld.shared.f64 	%fd239, [_ZZN3cub18CUB_300001_SM_10006detail6reduce28DeviceReduceSingleTileKernelINS2_10policy_hubIdyN4cuda3std3__44plusIdEEE10Policy1000EN6thrust24THRUST_300001_SM_1000_NS6detail15normal_iteratorINSD_10device_ptrIdEEEEPdyS9_ddNS7_10__identityEEEvT0_T1_T2_T3_T4_T6_E12temp_storage+24];
	add.f64 	%fd240, %fd347, %fd239;
	selp.f64 	%fd241, %fd240, %fd347, %p43;
	setp.gt.u64 	%p44, %rd19, 64;
	ld.shared.f64 	%fd242, [_ZZN3cub18CUB_300001_SM_10006detail6reduce28DeviceReduceSingleTileKernelINS2_10policy_hubIdyN4cuda3std3__44plusIdEEE10Policy1000EN6thrust24THRUST_300001_SM_1000_NS6detail15normal_iteratorINSD_10device_ptrIdEEEEPdyS9_ddNS7_10__identityEEEvT0_T1_T2_T3_T4_T6_E12temp_storage+32];
	add.f64 	%fd243, %fd242, %fd241;
	selp.f64 	%fd244, %fd243, %fd241, %p44;
	setp.gt.u64 	%p45, %rd19, 96;
	ld.shared.f64 	%fd245, [_ZZN3cub18CUB_300001_SM_10006detail6reduce28DeviceReduceSingleTileKernelINS2_10policy_hubIdyN4cuda3std3__44plusIdEEE10Policy1000EN6thrust24THRUST_300001_SM_1000_NS6detail15normal_iteratorINSD_10device_ptrIdEEEEPdyS9_ddNS7_10__identityEEEvT0_T1_T2_T3_T4_T6_E12temp_storage+40];
	add.f64 	%fd246, %fd245, %fd244;
	selp.f64 	%fd247, %fd246, %fd244, %p45;
	setp.gt.u64 	%p46, %rd19, 128;
	ld.shared.f64 	%fd248, [_ZZN3cub18CUB_300001_SM_10006detail6reduce28DeviceReduceSingleTileKernelINS2_10policy_hubIdyN4cuda3std3__44plusIdEEE10Policy1000EN6thrust24THRUST_300001_SM_1000_NS6detail15normal_iteratorINSD_10device_ptrIdEEEEPdyS9_ddNS7_10__identityEEEvT0_T1_T2_T3_T4_T6_E12temp_storage+48];
	add.f64 	%fd249, %fd248, %fd247;
	selp.f64 	%fd250, %fd249, %fd247, %p46;
	setp.gt.u64 	%p47, %rd19, 160;
	ld.shared.f64 	%fd251, [_ZZN3cub18CUB_300001_SM_10006detail6reduce28DeviceReduceSingleTileKernelINS2_10policy_hubIdyN4cuda3std3__44plusIdEEE10Policy1000EN6thrust24THRUST_300001_SM_1000_NS6detail15normal_iteratorINSD_10device_ptrIdEEEEPdyS9_ddNS7_10__identityEEEvT0_T1_T2_T3_T4_T6_E12temp_storage+56];
	add.f64 	%fd252, %fd251, %fd250;
	selp.f64 	%fd253, %fd252, %fd250, %p47;
	setp.gt.u64 	%p48, %rd19, 192;
	ld.shared.f64 	%fd254, [_ZZN3cub18CUB_300001_SM_10006detail6reduce28DeviceReduceSingleTileKernelINS2_10policy_hubIdyN4cuda3std3__44plusIdEEE10Policy1000EN6thrust24THRUST_300001_SM_1000_NS6detail15normal_iteratorINSD_10device_ptrIdEEEEPdyS9_ddNS7_10__identityEEEvT0_T1_T2_T3_T4_T6_E12temp_storage+64];
	add.f64 	%fd255, %fd254, %fd253;
	selp.f64 	%fd256, %fd255, %fd253, %p48;
	setp.gt.u64 	%p49, %rd19, 224;
	ld.shared.f64 	%fd257, [_ZZN3cub18CUB_300001_SM_10006detail6reduce28DeviceReduceSingleTileKernelINS2_10policy_hubIdyN4cuda3std3__44plusIdEEE10Policy1000EN6thrust24THRUST_300001_SM_1000_NS6detail15normal_iteratorINSD_10device_ptrIdEEEEPdyS9_ddNS7_10__identityEEEvT0_T1_T2_T3_T4_T6_E12temp_storage+72];
	add.f64 	%fd258, %fd257, %fd256;
	selp.f64 	%fd259, %fd258, %fd256, %p49;
	setp.gt.u64 	%p50, %rd19, 256;
	ld.shared.f64 	%fd260, [_ZZN3cub18CUB_300001_SM_10006detail6reduce28DeviceReduceSingleTileKernelINS2_10policy_hubIdyN4cuda3std3__44plusIdEEE10Policy1000EN6thrust24THRUST_300001_SM_1000_NS6detail15normal_iteratorINSD_10device_ptrIdEEEEPdyS9_ddNS7_10__identityEEEvT0_T1_T2_T3_T4_T6_E12temp_storage+80];
	add.f64 	%fd261, %fd260, %fd259;
	selp.f64 	%fd262, %fd261, %fd259, %p50;
	setp.gt.u64 	%p51, %rd19, 288;
	ld.shared.f64 	%fd263, [_ZZN3cub18CUB_300001_SM_10006detail6reduce28DeviceReduceSingleTileKernelINS2_10policy_hubIdyN4cuda3std3__44plusIdEEE10Policy1000EN6thrust24THRUST_300001_SM_1000_NS6detail15normal_iteratorINSD_10device_ptrIdEEEEPdyS9_ddNS7_10__identityEEEvT0_T1_T2_T3_T4_T6_E12temp_storage+88];
	add.f64 	%fd264, %fd263, %fd262;
	selp.f64 	%fd265, %fd264, %fd262, %p51;
	setp.gt.u64 	%p52, %rd19, 320;
	ld.shared.f64 	%fd266, [_ZZN3cub18CUB_300001_SM_10006detail6reduce28DeviceReduceSingleTileKernelINS2_10policy_hubIdyN4cuda3std3__44plusIdEEE10Policy1000EN6thrust24THRUST_300001_SM_1000_NS6detail15normal_iteratorINSD_10device_ptrIdEEEEPdyS9_ddNS7_10__identityEEEvT0_T1_T2_T3_T4_T6_E12temp_storage+96];
	add.f64 	%fd267, %fd266, %fd265;
	selp.f64 	%fd268, %fd267, %fd265, %p52;
	setp.gt.u64 	%p53, %rd19, 352;
	ld.shared.f64 	%fd269, [_ZZN3cub18CUB_300001_SM_10006detail6reduce28DeviceReduceSingleTileKernelINS2_10policy_hubIdyN4cuda3std3__44plusIdEEE10Policy1000EN6thrust24THRUST_300001_SM_1000_NS6detail15normal_iteratorINSD_10device_ptrIdEEEEPdyS9_ddNS7_10__identityEEEvT0_T1_T2_T3_T4_T6_E12temp_storage+104];
	add.f64 	%fd270, %fd269, %fd268;
	selp.f64 	%fd271, %fd270, %fd268, %p53;
	setp.gt.u64 	%p54, %rd19, 384;
	ld.shared.f64 	%fd272, [_ZZN3cub18CUB_300001_SM_10006detail6reduce28DeviceReduceSingleTileKernelINS2_10policy_hubIdyN4cuda3std3__44plusIdEEE10Policy1000EN6thrust24THRUST_300001_SM_1000_NS6detail15normal_iteratorINSD_10device_ptrIdEEEEPdyS9_ddNS7_10__identityEEEvT0_T1_T2_T3_T4_T6_E12temp_storage+112];
	add.f64 	%fd273, %fd272, %fd271;
	selp.f64 	%fd274, %fd273, %fd271, %p54;
	setp.gt.u64 	%p55, %rd19, 416;
	ld.shared.f64 	%fd275, [_ZZN3cub18CUB_300001_SM_10006detail6reduce28DeviceReduceSingleTileKernelINS2_10policy_hubIdyN4cuda3std3__44plusIdEEE10Policy1000EN6thrust24THRUST_300001_SM_1000_NS6detail15normal_iteratorINSD_10device_ptrIdEEEEPdyS9_ddNS7_10__identityEEEvT0_T1_T2_T3_T4_T6_E12temp_storage+120];
	add.f64 	%fd276, %fd275, %fd274;
	selp.f64 	%fd277, %fd276, %fd274, %p55;
	setp.gt.u64 	%p56, %rd19, 448;
	ld.shared.f64 	%fd278, [_ZZN3cub18CUB_300001_SM_10006detail6reduce28DeviceReduceSingleTileKernelINS2_10policy_hubIdyN4cuda3std3__44plusIdEEE10Policy1000EN6thrust24THRUST_300001_SM_1000_NS6detail15normal_iteratorINSD_10device_ptrIdEEEEPdyS9_ddNS7_10__identityEEEvT0_T1_T2_T3_T4_T6_E12temp_storage+128];
	add.f64 	%fd279, %fd278, %fd277;
	selp.f64 	%fd280, %fd279, %fd277, %p56;
	setp.gt.u64 	%p57, %rd19, 480;
	ld.shared.f64 	%fd281, [_ZZN3cub18CUB_300001_SM_10006detail6reduce28DeviceReduceSingleTileKernelINS2_10policy_hubIdyN4cuda3std3__44plusIdEEE10Policy1000EN6thrust24THRUST_300001_SM_1000_NS6detail15normal_iteratorINSD_10device_ptrIdEEEEPdyS9_ddNS7_10__identityEEEvT0_T1_T2_T3_T4_T6_E12temp_storage+136];
	add.f64 	%fd282, %fd281, %fd280;
	selp.f64 	%fd347, %fd282, %fd280, %p57;
	bra.uni 	$L__BB12_49;
$L__BB12_28:
	mov.u32 	%r24, %tid.x;
	cvt.u64.u32 	%rd6, %r24;
	mul.wide.u32 	%rd22, %r24, 8;
	add.s64 	%rd7, %rd2, %rd22;
	ld.global.f64 	%fd43, [%rd7];
	ld.global.f64 	%fd44, [%rd7+4096];
	ld.global.f64 	%fd45, [%rd7+8192];
	ld.global.f64 	%fd46, [%rd7+12288];
	ld.global.f64 	%fd47, [%rd7+16384];
	ld.global.f64 	%fd48, [%rd7+20480];
	ld.global.f64 	%fd49, [%rd7+24576];
	add.f64 	%fd50, %fd43, %fd44;
	add.f64 	%fd51, %fd50, %fd45;
	add.f64 	%fd52, %fd51, %fd46;
	add.f64 	%fd53, %fd52, %fd47;
	add.f64 	%fd54, %fd53, %fd48;
	add.f64 	%fd346, %fd54, %fd49;
	add.s64 	%rd8, %rd19, -3584;
	setp.lt.u64 	%p3, %rd8, 3584;
	mov.b64 	%rd83, 3584;
	@%p3 bra 	$L__BB12_32;
	mov.b64 	%rd83, 3584;
$L__BB12_30:
	shl.b64 	%rd24, %rd83, 3;
	add.s64 	%rd25, %rd7, %rd24;
	ld.global.f64 	%fd55, [%rd25];
	ld.global.f64 	%fd56, [%rd25+4096];
	ld.global.f64 	%fd57, [%rd25+8192];
	ld.global.f64 	%fd58, [%rd25+12288];
	ld.global.f64 	%fd59, [%rd25+16384];
	ld.global.f64 	%fd60, [%rd25+20480];
	ld.global.f64 	%fd61, [%rd25+24576];
	add.f64 	%fd62, %fd346, %fd55;
	add.f64 	%fd63, %fd62, %fd56;
	add.f64 	%fd64, %fd63, %fd57;
	add.f64 	%fd65, %fd64, %fd58;
	add.f64 	%fd66, %fd65, %fd59;
	add.f64 	%fd67, %fd66, %fd60;
	add.f64 	%fd346, %fd67, %fd61;
	sub.s64 	%rd26, %rd19, %rd83;
	setp.lt.u64 	%p4, %rd26, 3584;
	@%p4 bra 	$L__BB12_45;
	add.s64 	%rd83, %rd83, 3584;
	setp.le.u64 	%p5, %rd83, %rd8;
	@%p5 bra 	$L__BB12_30;
$L__BB12_32:
	setp.le.u64 	%p6, %rd19, %rd83;
	cvt.u32.u64 	%r42, %rd83;
	cvt.u32.u64 	%r43, %rd19;
	sub.s32 	%r44, %r43, %r42;
	setp.ge.s32 	%p7, %r24, %r44;
	or.pred  	%p8, %p6, %p7;
	@%p8 bra 	$L__BB12_45;
	not.b32 	%r47, %r24;
	add.s32 	%r48, %r47, %r43;
	sub.s32 	%r50, %r48, %r42;
	shr.u32 	%r51, %r50, 9;
	add.s32 	%r25, %r51, 1;
	and.b32  	%r26, %r25, 15;
	setp.lt.u32 	%p9, %r50, 7680;
	mov.u32 	%r242, %r24;
	@%p9 bra 	$L__BB12_36;
	and.b32  	%r52, %r25, 16777200;
	neg.s32 	%r240, %r52;
	add.s64 	%rd27, %rd83, %rd6;
	shl.b64 	%rd28, %rd27, 3;
	add.s64 	%rd29, %rd28, %rd2;
	add.s64 	%rd84, %rd29, 32768;
	mov.u32 	%r242, %r24;
$L__BB12_35:
	.pragma "nounroll";
	ld.global.f64 	%fd69, [%rd84+-32768];
	add.f64 	%fd70, %fd346, %fd69;
	ld.global.f64 	%fd71, [%rd84+-28672];
	add.f64 	%fd72, %fd70, %fd71;
	ld.global.f64 	%fd73, [%rd84+-24576];
	add.f64 	%fd74, %fd72, %fd73;
	ld.global.f64 	%fd75, [%rd84+-20480];
	add.f64 	%fd76, %fd74, %fd75;
	ld.global.f64 	%fd77, [%rd84+-16384];
	add.f64 	%fd78, %fd76, %fd77;
	ld.global.f64 	%fd79, [%rd84+-12288];
	add.f64 	%fd80, %fd78, %fd79;
	ld.global.f64 	%fd81, [%rd84+-8192];
	add.f64 	%fd82, %fd80, %fd81;
	ld.global.f64 	%fd83, [%rd84+-4096];
	add.f64 	%fd84, %fd82, %fd83;
	ld.global.f64 	%fd85, [%rd84];
	add.f64 	%fd86, %fd84, %fd85;
	ld.global.f64 	%fd87, [%rd84+4096];
	add.f64 	%fd88, %fd86, %fd87;
	ld.global.f64 	%fd89, [%rd84+8192];
	add.f64 	%fd90, %fd88, %fd89;
	ld.global.f64 	%fd91, [%rd84+12288];
	add.f64 	%fd92, %fd90, %fd91;
	ld.global.f64 	%fd93, [%rd84+16384];
	add.f64 	%fd94, %fd92, %fd93;
	ld.global.f64 	%fd95, [%rd84+20480];
	add.f64 	%fd96, %fd94, %fd95;
	ld.global.f64 	%fd97, [%rd84+24576];
	add.f64 	%fd98, %fd96, %fd97;
	ld.global.f64 	%fd99, [%rd84+28672];
	add.f64 	%fd346, %fd98, %fd99;
	add.s32 	%r242, %r242, 8192;
	add.s32 	%r240, %r240, 16;
	add.s64 	%rd84, %rd84, 65536;
	setp.ne.s32 	%p10, %r240, 0;
	@%p10 bra 	$L__BB12_35;
$L__BB12_36:
	setp.eq.s32 	%p11, %r26, 0;
	@%p11 bra 	$L__BB12_45;
	and.b32  	%r33, %r25, 7;
	setp.lt.u32 	%p12, %r26, 8;
	@%p12 bra 	$L__BB12_39;
	cvt.u64.u32 	%rd30, %r242;
	add.s64 	%rd31, %rd83, %rd30;
	shl.b64 	%rd32, %rd31, 3;
	add.s64 	%rd33, %rd2, %rd32;
	ld.global.f64 	%fd101, [%rd33];
	add.f64 	%fd102, %fd346, %fd101;
	ld.global.f64 	%fd103, [%rd33+4096];
	add.f64 	%fd104, %fd102, %fd103;
	ld.global.f64 	%fd105, [%rd33+8192];
	add.f64 	%fd106, %fd104, %fd105;
	ld.global.f64 	%fd107, [%rd33+12288];
	add.f64 	%fd108, %fd106, %fd107;
	ld.global.f64 	%fd109, [%rd33+16384];
	add.f64 	%fd110, %fd108, %fd109;
	ld.global.f64 	%fd111, [%rd33+20480];
	add.f64 	%fd112, %fd110, %fd111;
	ld.global.f64 	%fd113, [%rd33+24576];
	add.f64 	%fd114, %fd112, %fd113;
	ld.global.f64 	%fd115, [%rd33+28672];
	add.f64 	%fd346, %fd114, %fd115;
	add.s32 	%r242, %r242, 4096;
$L__BB12_39:
	setp.eq.s32 	%p13, %r33, 0;
	@%p13 bra 	$L__BB12_45;
	and.b32  	%r36, %r25, 3;
	setp.lt.u32 	%p14, %r33, 4;
	@%p14 bra 	$L__BB12_42;
	cvt.u64.u32 	%rd34, %r242;
	add.s64 	%rd35, %rd83, %rd34;
	shl.b64 	%rd36, %rd35, 3;
	add.s64 	%rd37, %rd2, %rd36;
	ld.global.f64 	%fd117, [%rd37];
	add.f64 	%fd118, %fd346, %fd117;
	ld.global.f64 	%fd119, [%rd37+4096];
	add.f64 	%fd120, %fd118, %fd119;
	ld.global.f64 	%fd121, [%rd37+8192];
	add.f64 	%fd122, %fd120, %fd121;
	ld.global.f64 	%fd123, [%rd37+12288];
	add.f64 	%fd346, %fd122, %fd123;
	add.s32 	%r242, %r242, 2048;
$L__BB12_42:
	setp.eq.s32 	%p15, %r36, 0;
	@%p15 bra 	$L__BB12_45;
	cvt.u64.u32 	%rd38, %r242;
	add.s64 	%rd39, %rd83, %rd38;
	shl.b64 	%rd40, %rd39, 3;
	add.s64 	%rd85, %rd2, %rd40;
	neg.s32 	%r245, %r36;
$L__BB12_44:
	.pragma "nounroll";
	ld.global.f64 	%fd124, [%rd85];
	add.f64 	%fd346, %fd346, %fd124;
	add.s64 	%rd85, %rd85, 4096;
	add.s32 	%r245, %r245, 1;
	setp.ne.s32 	%p16, %r245, 0;
	@%p16 bra 	$L__BB12_44;
$L__BB12_45:
	// begin inline asm
	mov.u32 %r53, %laneid;
	// end inline asm
	mov.b64 	%rd41, %fd346;
	mov.b64 	{%r55, %r60}, %rd41;
	mov.b32 	%r61, 1;
	mov.b32 	%r102, 31;
	mov.b32 	%r103, -1;
	// begin inline asm
	shfl.sync.down.b32 %r54, %r55, %r61, %r102, %r103;
	// end inline asm
	// begin inline asm
	shfl.sync.down.b32 %r59, %r60, %r61, %r102, %r103;
	// end inline asm
	mov.b64 	%rd42, {%r54, %r59};
	mov.b64 	%fd125, %rd42;
	setp.gt.s32 	%p17, %r53, 30;
	add.f64 	%fd126, %fd346, %fd125;
	selp.f64 	%fd127, %fd346, %fd126, %p17;
	mov.b64 	%rd43, %fd127;
	mov.b64 	{%r65, %r70}, %rd43;
	mov.b32 	%r71, 2;
	// begin inline asm
	shfl.sync.down.b32 %r64, %r65, %r71, %r102, %r103;
	// end inline asm
	// begin inline asm
	shfl.sync.down.b32 %r69, %r70, %r71, %r102, %r103;
	// end inline asm
	mov.b64 	%rd44, {%r64, %r69};
	mov.b64 	%fd128, %rd44;
	setp.gt.s32 	%p18, %r53, 29;
	add.f64 	%fd129, %fd127, %fd128;
	selp.f64 	%fd130, %fd127, %fd129, %p18;
	mov.b64 	%rd45, %fd130;
	mov.b64 	{%r75, %r80}, %rd45;
	mov.b32 	%r81, 4;
	// begin inline asm
	shfl.sync.down.b32 %r74, %r75, %r81, %r102, %r103;
	// end inline asm
	// begin inline asm
	shfl.sync.down.b32 %r79, %r80, %r81, %r102, %r103;
	// end inline asm
	mov.b64 	%rd46, {%r74, %r79};
	mov.b64 	%fd131, %rd46;
	setp.gt.s32 	%p19, %r53, 27;
	add.f64 	%fd132, %fd130, %fd131;
	selp.f64 	%fd133, %fd130, %fd132, %p19;
	mov.b64 	%rd47, %fd133;
	mov.b64 	{%r85, %r90}, %rd47;
	mov.b32 	%r91, 8;
	// begin inline asm
	shfl.sync.down.b32 %r84, %r85, %r91, %r102, %r103;
	// end inline asm
	// begin inline asm
	shfl.sync.down.b32 %r89, %r90, %r91, %r102, %r103;
	// end inline asm
	mov.b64 	%rd48, {%r84, %r89};
	mov.b64 	%fd134, %rd48;
	setp.gt.s32 	%p20, %r53, 23;
	add.f64 	%fd135, %fd133, %fd134;
	selp.f64 	%fd136, %fd133, %fd135, %p20;
	mov.b64 	%rd49, %fd136;
	mov.b64 	{%r95, %r100}, %rd49;
	mov.b32 	%r101, 16;
	// begin inline asm
	shfl.sync.down.b32 %r94, %r95, %r101, %r102, %r103;
	// end inline asm
	// begin inline asm
	shfl.sync.down.b32 %r99, %r100, %r101, %r102, %r103;
	// end inline asm
	mov.b64 	%rd50, {%r94, %r99};
	mov.b64 	%fd137, %rd50;
	setp.gt.s32 	%p21, %r53, 15;
	add.f64 	%fd38, %fd136, %fd137;
	selp.f64 	%fd347, %fd136, %fd38, %p21;
	setp.ne.s32 	%p22, %r53, 0;
	@%p22 bra 	$L__BB12_47;
	shr.u32 	%r104, %r24, 2;
	and.b32  	%r105, %r104, 248;
	mov.u32 	%r106, _ZZN3cub18CUB_300001_SM_10006detail6reduce28DeviceReduceSingleTileKernelINS2_10policy_hubIdyN4cuda3std3__44plusIdEEE10Policy1000EN6thrust24THRUST_300001_SM_1000_NS6detail15normal_iteratorINSD_10device_ptrIdEEEEPdyS9_ddNS7_10__identityEEEvT0_T1_T2_T3_T4_T6_E12temp_storage;
	add.s32 	%r107, %r106, %r105;
	st.shared.f64 	[%r107+16], %fd38;
$L__BB12_47:
	bar.sync 	0;
	setp.ne.s32 	%p23, %r24, 0;
	@%p23 bra 	$L__BB12_49;
	ld.shared.f64 	%fd138, [_ZZN3cub18CUB_300001_SM_10006detail6reduce28DeviceReduceSingleTileKernelINS2_10policy_hubIdyN4cuda3std3__44plusIdEEE10Policy1000EN6thrust24THRUST_300001_SM_1000_NS6detail15normal_iteratorINSD_10device_ptrIdEEEEPdyS9_ddNS7_10__identityEEEvT0_T1_T2_T3_T4_T6_E12temp_storage+24];
	add.f64 	%fd139, %fd347, %fd138;
	ld.shared.f64 	%fd140, [_ZZN3cub18CUB_300001_SM_10006detail6reduce28DeviceReduceSingleTileKernelINS2_10policy_hubIdyN4cuda3std3__44plusIdEEE10Policy1000EN6thrust24THRUST_300001_SM_1000_NS6detail15normal_iteratorINSD_10device_ptrIdEEEEPdyS9_ddNS7_10__identityEEEvT0_T1_T2_T3_T4_T6_E12temp_storage+32];
	add.f64 	%fd141, %fd139, %fd140;
	ld.shared.f64 	%fd142, [_ZZN3cub18CUB_300001_SM_10006detail6reduce28DeviceReduceSingleTileKernelINS2_10policy_hubIdyN4cuda3std3__44plusIdEEE10Policy1000EN6thrust24THRUST_300001_SM_1000_NS6detail15normal_iteratorINSD_10device_ptrIdEEEEPdyS9_ddNS7_10__identityEEEvT0_T1_T2_T3_T4_T6_E12temp_storage+40];
	add.f64 	%fd143, %fd141, %fd142;
	ld.shared.f64 	%fd144, [_ZZN3cub18CUB_300001_SM_10006detail6reduce28DeviceReduceSingleTileKernelINS2_10policy_hubIdyN4cuda3std3__44plusIdEEE10Policy1000EN6thrust24THRUST_300001_SM_1000_NS6detail15normal_iteratorINSD_10device_ptrIdEEEEPdyS9_ddNS7_10__identityEEEvT0_T1_T2_T3_T4_T6_E12temp_storage+48];
	add.f64 	%fd145, %fd143, %fd144;
	ld.shared.f64 	%fd146, [_ZZN3cub18CUB_300001_SM_10006detail6reduce28DeviceReduceSingleTileKernelINS2_10policy_hubIdyN4cuda3std3__44plusIdEEE10Policy1000EN6thrust24THRUST_300001_SM_1000_NS6detail15normal_iteratorINSD_10device_ptrIdEEEEPdyS9_ddNS7_10__identityEEEvT0_T1_T2_T3_T4_T6_E12temp_storage+56];
	add.f64 	%fd147, %fd145, %fd146;
	ld.shared.f64 	%fd148, [_ZZN3cub18CUB_300001_SM_10006detail6reduce28DeviceReduceSingleTileKernelINS2_10policy_hubIdyN4cuda3std3__44plusIdEEE10Policy1000EN6thrust24THRUST_300001_SM_1000_NS6detail15normal_iteratorINSD_10device_ptrIdEEEEPdyS9_ddNS7_10__identityEEEvT0_T1_T2_T3_T4_T6_E12temp_storage+64];
	add.f64 	%fd149, %fd147, %fd148;
	ld.shared.f64 	%fd150, [_ZZN3cub18CUB_300001_SM_10006detail6reduce28DeviceReduceSingleTileKernelINS2_10policy_hubIdyN4cuda3std3__44plusIdEEE10Policy1000EN6thrust24THRUST_300001_SM_1000_NS6detail15normal_iteratorINSD_10device_ptrIdEEEEPdyS9_ddNS7_10__identityEEEvT0_T1_T2_T3_T4_T6_E12temp_storage+72];
	add.f64 	%fd151, %fd149, %fd150;
	ld.shared.f64 	%fd152, [_ZZN3cub18CUB_300001_SM_10006detail6reduce28DeviceReduceSingleTileKernelINS2_10policy_hubIdyN4cuda3std3__44plusIdEEE10Policy1000EN6thrust24THRUST_300001_SM_1000_NS6detail15normal_iteratorINSD_10device_ptrIdEEEEPdyS9_ddNS7_10__identityEEEvT0_T1_T2_T3_T4_T6_E12temp_storage+80];
	add.f64 	%fd153, %fd151, %fd152;
	ld.shared.f64 	%fd154, [_ZZN3cub18CUB_300001_SM_10006detail6reduce28DeviceReduceSingleTileKernelINS2_10policy_hubIdyN4cuda3std3__44plusIdEEE10Policy1000EN6thrust24THRUST_300001_SM_1000_NS6detail15normal_iteratorINSD_10device_ptrIdEEEEPdyS9_ddNS7_10__identityEEEvT0_T1_T2_T3_T4_T6_E12temp_storage+88];
	add.f64 	%fd155, %fd153, %fd154;
	ld.shared.f64 	%fd156, [_ZZN3cub18CUB_300001_SM_10006detail6reduce28DeviceReduceSingleTileKernelINS2_10policy_hubIdyN4cuda3std3__44plusIdEEE10Policy1000EN6thrust24THRUST_300001_SM_1000_NS6detail15normal_iteratorINSD_10device_ptrIdEEEEPdyS9_ddNS7_10__identityEEEvT0_T1_T2_T3_T4_T6_E12temp_storage+96];
	add.f64 	%fd157, %fd155, %fd156;
	ld.shared.f64 	%fd158, [_ZZN3cub18CUB_300001_SM_10006detail6reduce28DeviceReduceSingleTileKernelINS2_10policy_hubIdyN4cuda3std3__44plusIdEEE10Policy1000EN6thrust24THRUST_300001_SM_1000_NS6detail15normal_iteratorINSD_10device_ptrIdEEEEPdyS9_ddNS7_10__identityEEEvT0_T1_T2_T3_T4_T6_E12temp_storage+104];
	add.f64 	%fd159, %fd157, %fd158;
	ld.shared.f64 	%fd160, [_ZZN3cub18CUB_300001_SM_10006detail6reduce28DeviceReduceSingleTileKernelINS2_10policy_hubIdyN4cuda3std3__44plusIdEEE10Policy1000EN6thrust24THRUST_300001_SM_1000_NS6detail15normal_iteratorINSD_10device_ptrIdEEEEPdyS9_ddNS7_10__identityEEEvT0_T1_T2_T3_T4_T6_E12temp_storage+112];
	add.f64 	%fd161, %fd159, %fd160;
	ld.shared.f64 	%fd162, [_ZZN3cub18CUB_300001_SM_10006detail6reduce28DeviceReduceSingleTileKernelINS2_10policy_hubIdyN4cuda3std3__44plusIdEEE10Policy1000EN6thrust24THRUST_300001_SM_1000_NS6detail15normal_iteratorINSD_10device_ptrIdEEEEPdyS9_ddNS7_10__identityEEEvT0_T1_T2_T3_T4_T6_E12temp_storage+120];
	add.f64 	%fd163, %fd161, %fd162;
	ld.shared.f64 	%fd164, [_ZZN3cub18CUB_300001_SM_10006detail6reduce28DeviceReduceSingleTileKernelINS2_10policy_hubIdyN4cuda3std3__44plusIdEEE10Policy1000EN6thrust24THRUST_300001_SM_1000_NS6detail15normal_iteratorINSD_10device_ptrIdEEEEPdyS9_ddNS7_10__identityEEEvT0_T1_T2_T3_T4_T6_E12temp_storage+128];
	add.f64 	%fd165, %fd163, %fd164;
	ld.shared.f64 	%fd166, [_ZZN3cub18CUB_300001_SM_10006detail6reduce28DeviceReduceSingleTileKernelINS2_10policy_hubIdyN4cuda3std3__44plusIdEEE10Policy1000EN6thrust24THRUST_300001_SM_1000_NS6detail15normal_iteratorINSD_10device_ptrIdEEEEPdyS9_ddNS7_10__identityEEEvT0_T1_T2_T3_T4_T6_E12temp_storage+136];
	add.f64 	%fd347, %fd165, %fd166;
$L__BB12_49:
	mov.u32 	%r230, %tid.x;
	setp.ne.s32 	%p65, %r230, 0;
	@%p65 bra 	$L__BB12_51;
	add.f64 	%fd325, %fd42, %fd347;
	st.global.f64 	[%rd1], %fd325;
$L__BB12_51:
	ret;

}
	// .globl	_ZN3cub18CUB_300001_SM_10006detail6reduce18DeviceReduceKernelINS2_10policy_hubIdyN4cuda3std3__44plusIdEEE10Policy1000EN6thrust24THRUST_300001_SM_1000_NS6detail15normal_iteratorINSD_10device_ptrIdEEEEyS9_dNS7_10__identityEEEvT0_PT3_T1_NS0_13GridEvenShareISN_EET2_T4_
.visible .entry _ZN3cub18CUB_300001_SM_10006detail6reduce18DeviceReduceKernelINS2_10policy_hubIdyN4cuda3std3__44plusIdEEE10Policy1000EN6thrust24THRUST_300001_SM_1000_NS6detail15normal_iteratorINSD_10device_ptrIdEEEEyS9_dNS7_10__identityEEEvT0_PT3_T1_NS0_13GridEvenShareISN_EET2_T4_(
	.param .align 8 .b8 _ZN3cub18CUB_300001_SM_10006detail6reduce18DeviceReduceKernelINS2_10policy_hubIdyN4cuda3std3__44plusIdEEE10Policy1000EN6thrust24THRUST_300001_SM_1000_NS6detail15normal_iteratorINSD_10device_ptrIdEEEEyS9_dNS7_10__identityEEEvT0_PT3_T1_NS0_13GridEvenShareISN_EET2_T4__param_0[8],
	.param .u64 .ptr .align 1 _ZN3cub18CUB_300001_SM_10006detail6reduce18DeviceReduceKernelINS2_10policy_hubIdyN4cuda3std3__44plusIdEEE10Policy1000EN6thrust24THRUST_300001_SM_1000_NS6detail15normal_iteratorINSD_10device_ptrIdEEEEyS9_dNS7_10__identityEEEvT0_PT3_T1_NS0_13GridEvenShareISN_EET2_T4__param_1,
	.param .u64 _ZN3cub18CUB_300001_SM_10006detail6reduce18DeviceReduceKernelINS2_10policy_hubIdyN4cuda3std3__44plusIdEEE10Policy1000EN6thrust24THRUST_300001_SM_1000_NS6detail15normal_iteratorINSD_10device_ptrIdEEEEyS9_dNS7_10__identityEEEvT0_PT3_T1_NS0_13GridEvenShareISN_EET2_T4__param_2,
	.param .align 8 .b8 _ZN3cub18CUB_300001_SM_10006detail6reduce18DeviceReduceKernelINS2_10policy_hubIdyN4cuda3std3__44plusIdEEE10Policy1000EN6thrust24THRUST_300001_SM_1000_NS6detail15normal_iteratorINSD_10device_ptrIdEEEEyS9_dNS7_10__identityEEEvT0_PT3_T1_NS0_13GridEvenShareISN_EET2_T4__param_3[72],
	.param .align 1 .b8 _ZN3cub18CUB_300001_SM_10006detail6reduce18DeviceReduceKernelINS2_10policy_hubIdyN4cuda3std3__44plusIdEEE10Policy1000EN6thrust24THRUST_300001_SM_1000_NS6detail15normal_iteratorINSD_10device_ptrIdEEEEyS9_dNS7_10__identityEEEvT0_PT3_T1_NS0_13GridEvenShareISN_EET2_T4__param_4[1],
	.param .align 1 .b8 _ZN3cub18CUB_300001_SM_10006detail6reduce18DeviceReduceKernelINS2_10policy_hubIdyN4cuda3std3__44plusIdEEE10Policy1000EN6thrust24THRUST_300001_SM_1000_NS6detail15normal_iteratorINSD_10device_ptrIdEEEEyS9_dNS7_10__identityEEEvT0_PT3_T1_NS0_13GridEvenShareISN_EET2_T4__param_5[1]
)
.maxntid 512
{
	.reg .pred 	%p<65>;
	.reg .b16 	%rs<4>;
	.reg .b32 	%r<280>;
	.reg .b64 	%rd<107>;
	.reg .b64 	%fd<344>;
	// demoted variable
	.shared .align 8 .b8 _ZZN3cub18CUB_300001_SM_10006detail6reduce18DeviceReduceKernelINS2_10policy_hubIdyN4cuda3std3__44plusIdEEE10Policy1000EN6thrust24THRUST_300001_SM_1000_NS6detail15normal_iteratorINSD_10device_ptrIdEEEEyS9_dNS7_10__identityEEEvT0_PT3_T1_NS0_13GridEvenShareISN_EET2_T4_E12temp_storage[152];
	ld.param.u64 	%rd1, [_ZN3cub18CUB_300001_SM_10006detail6reduce18DeviceReduceKernelINS2_10policy_hubIdyN4cuda3std3__44plusIdEEE10Policy1000EN6thrust24THRUST_300001_SM_1000_NS6detail15normal_iteratorINSD_10device_ptrIdEEEEyS9_dNS7_10__identityEEEvT0_PT3_T1_NS0_13GridEvenShareISN_EET2_T4__param_3+32];
	ld.param.u32 	%r1, [_ZN3cub18CUB_300001_SM_10006detail6reduce18DeviceReduceKernelINS2_10policy_hubIdyN4cuda3std3__44plusIdEEE10Policy1000EN6thrust24THRUST_300001_SM_1000_NS6detail15normal_iteratorINSD_10device_ptrIdEEEEyS9_dNS7_10__identityEEEvT0_PT3_T1_NS0_13GridEvenShareISN_EET2_T4__param_3+40];
	ld.param.u64 	%rd26, [_ZN3cub18CUB_300001_SM_10006detail6reduce18DeviceReduceKernelINS2_10policy_hubIdyN4cuda3std3__44plusIdEEE10Policy1000EN6thrust24THRUST_300001_SM_1000_NS6detail15normal_iteratorINSD_10device_ptrIdEEEEyS9_dNS7_10__identityEEEvT0_PT3_T1_NS0_13GridEvenShareISN_EET2_T4__param_0];
	cvta.to.global.u64 	%rd2, %rd26;
	mov.u32 	%r2, %ctaid.x;
	mul.lo.s32 	%r50, %r1, 3584;
	cvt.s64.s32 	%rd3, %r50;
	mul.lo.s32 	%r51, %r2, 3584;
	cvt.u64.u32 	%rd4, %r51;
	sub.s64 	%rd5, %rd1, %rd4;
	setp.gt.u64 	%p1, %rd5, 3583;
	@%p1 bra 	$L__BB13_25;
	cvt.u32.u64 	%r136, %rd4;
	cvt.u32.u64 	%r3, %rd1;
	sub.s32 	%r4, %r3, %r136;
	mov.u32 	%r5, %tid.x;
	setp.ge.s32 	%p23, %r5, %r4;
	mov.f64 	%fd332, 0d0000000000000000;
	mov.u32 	%r267, %r5;
	@%p23 bra 	$L__BB13_3;
	add.s32 	%r138, %r136, %r5;
	mul.wide.u32 	%rd60, %r138, 8;
	add.s64 	%rd61, %rd2, %rd60;
	ld.global.f64 	%fd332, [%rd61];
	add.s32 	%r267, %r5, 512;
$L__BB13_3:
	setp.ge.s32 	%p24, %r267, %r4;
	@%p24 bra 	$L__BB13_16;
	not.b32 	%r140, %r267;
	add.s32 	%r141, %r140, %r3;
	sub.s32 	%r142, %r141, %r136;
	shr.u32 	%r143, %r142, 9;
	add.s32 	%r8, %r143, 1;
	and.b32  	%r9, %r8, 15;
	setp.lt.u32 	%p25, %r142, 7680;
	@%p25 bra 	$L__BB13_7;
	and.b32  	%r144, %r8, 16777200;
	neg.s32 	%r265, %r144;
	mul.wide.u32 	%rd62, %r2, 28672;
	mul.wide.u32 	%rd63, %r267, 8;
	add.s64 	%rd64, %rd62, %rd63;
	add.s64 	%rd65, %rd64, %rd2;
	add.s64 	%rd101, %rd65, 32768;
$L__BB13_6:
	.pragma "nounroll";
	ld.global.f64 	%fd167, [%rd101+-32768];
	add.f64 	%fd168, %fd332, %fd167;
	ld.global.f64 	%fd169, [%rd101+-28672];
	add.f64 	%fd170, %fd168, %fd169;
	ld.global.f64 	%fd171, [%rd101+-24576];
	add.f64 	%fd172, %fd170, %fd171;
	ld.global.f64 	%fd173, [%rd101+-20480];
	add.f64 	%fd174, %fd172, %fd173;
	ld.global.f64 	%fd175, [%rd101+-16384];
	add.f64 	%fd176, %fd174, %fd175;
	ld.global.f64 	%fd177, [%rd101+-12288];
	add.f64 	%fd178, %fd176, %fd177;
	ld.global.f64 	%fd179, [%rd101+-8192];
	add.f64 	%fd180, %fd178, %fd179;
	ld.global.f64 	%fd181, [%rd101+-4096];
	add.f64 	%fd182, %fd180, %fd181;
	ld.global.f64 	%fd183, [%rd101];
	add.f64 	%fd184, %fd182, %fd183;
	ld.global.f64 	%fd185, [%rd101+4096];
	add.f64 	%fd186, %fd184, %fd185;
	ld.global.f64 	%fd187, [%rd101+8192];
	add.f64 	%fd188, %fd186, %fd187;
	ld.global.f64 	%fd189, [%rd101+12288];
	add.f64 	%fd190, %fd188, %fd189;
	ld.global.f64 	%fd191, [%rd101+16384];
	add.f64 	%fd192, %fd190, %fd191;
	ld.global.f64 	%fd193, [%rd101+20480];
	add.f64 	%fd194, %fd192, %fd193;
	ld.global.f64 	%fd195, [%rd101+24576];
	add.f64 	%fd196, %fd194, %fd195;
	ld.global.f64 	%fd197, [%rd101+28672];
	add.f64 	%fd332, %fd196, %fd197;
	add.s32 	%r267, %r267, 8192;
	add.s32 	%r265, %r265, 16;
	add.s64 	%rd101, %rd101, 65536;
	setp.ne.s32 	%p26, %r265, 0;
	@%p26 bra 	$L__BB13_6;
$L__BB13_7:
	setp.eq.s32 	%p27, %r9, 0;
	@%p27 bra 	$L__BB13_16;
	and.b32  	%r16, %r8, 7;
	setp.lt.u32 	%p28, %r9, 8;
	@%p28 bra 	$L__BB13_10;
	cvt.s64.s32 	%rd66, %r267;
	add.s64 	%rd67, %rd66, %rd4;
	shl.b64 	%rd68, %rd67, 3;
	add.s64 	%rd69, %rd2, %rd68;
	ld.global.f64 	%fd199, [%rd69];
	add.f64 	%fd200, %fd332, %fd199;
	ld.global.f64 	%fd201, [%rd69+4096];
	add.f64 	%fd202, %fd200, %fd201;
	ld.global.f64 	%fd203, [%rd69+8192];
	add.f64 	%fd204, %fd202, %fd203;
	ld.global.f64 	%fd205, [%rd69+12288];
	add.f64 	%fd206, %fd204, %fd205;
	ld.global.f64 	%fd207, [%rd69+16384];
	add.f64 	%fd208, %fd206, %fd207;
	ld.global.f64 	%fd209, [%rd69+20480];
	add.f64 	%fd210, %fd208, %fd209;
	ld.global.f64 	%fd211, [%rd69+24576];
	add.f64 	%fd212, %fd210, %fd211;
	ld.global.f64 	%fd213, [%rd69+28672];
	add.f64 	%fd332, %fd212, %fd213;
	add.s32 	%r267, %r267, 4096;
$L__BB13_10:
	setp.eq.s32 	%p29, %r16, 0;
	@%p29 bra 	$L__BB13_16;
	and.b32  	%r19, %r8, 3;
	setp.lt.u32 	%p30, %r16, 4;
	@%p30 bra 	$L__BB13_13;
	cvt.s64.s32 	%rd70, %r267;
	add.s64 	%rd71, %rd70, %rd4;
	shl.b64 	%rd72, %rd71, 3;
	add.s64 	%rd73, %rd2, %rd72;
	ld.global.f64 	%fd215, [%rd73];
	add.f64 	%fd216, %fd332, %fd215;
	ld.global.f64 	%fd217, [%rd73+4096];
	add.f64 	%fd218, %fd216, %fd217;
	ld.global.f64 	%fd219, [%rd73+8192];
	add.f64 	%fd220, %fd218, %fd219;
	ld.global.f64 	%fd221, [%rd73+12288];
	add.f64 	%fd332, %fd220, %fd221;
	add.s32 	%r267, %r267, 2048;
$L__BB13_13:
	setp.eq.s32 	%p31, %r19, 0;
	@%p31 bra 	$L__BB13_16;
	mul.wide.u32 	%rd74, %r2, 28672;
	add.s64 	%rd9, %rd2, %rd74;
	neg.s32 	%r270, %r19;
$L__BB13_15:
	.pragma "nounroll";
	mul.wide.s32 	%rd75, %r267, 8;
	add.s64 	%rd76, %rd9, %rd75;
	ld.global.f64 	%fd222, [%rd76];
	add.f64 	%fd332, %fd332, %fd222;
	add.s32 	%r267, %r267, 512;
	add.s32 	%r270, %r270, 1;
	setp.ne.s32 	%p32, %r270, 0;
	@%p32 bra 	$L__BB13_15;
$L__BB13_16:
	setp.lt.s32 	%p33, %r4, 512;
	@%p33 bra 	$L__BB13_21;
	// begin inline asm
	mov.u32 %r208, %laneid;
	// end inline asm
	mov.b64 	%rd87, %fd332;
	mov.b64 	{%r210, %r215}, %rd87;
	mov.b32 	%r216, 1;
	mov.b32 	%r257, 31;
	mov.b32 	%r258, -1;
	// begin inline asm
	shfl.sync.down.b32 %r209, %r210, %r216, %r257, %r258;
	// end inline asm
	// begin inline asm
	shfl.sync.down.b32 %r214, %r215, %r216, %r257, %r258;
	// end inline asm
	mov.b64 	%rd88, {%r209, %r214};
	mov.b64 	%fd281, %rd88;
	setp.gt.s32 	%p57, %r208, 30;
	add.f64 	%fd282, %fd332, %fd281;
	selp.f64 	%fd283, %fd332, %fd282, %p57;
	mov.b64 	%rd89, %fd283;
	mov.b64 	{%r220, %r225}, %rd89;
	mov.b32 	%r226, 2;
	// begin inline asm
	shfl.sync.down.b32 %r219, %r220, %r226, %r257, %r258;
	// end inline asm
	// begin inline asm
	shfl.sync.down.b32 %r224, %r225, %r226, %r257, %r258;
	// end inline asm
	mov.b64 	%rd90, {%r219, %r224};
	mov.b64 	%fd284, %rd90;
	setp.gt.s32 	%p58, %r208, 29;
	add.f64 	%fd285, %fd283, %fd284;
	selp.f64 	%fd286, %fd283, %fd285, %p58;
	mov.b64 	%rd91, %fd286;
	mov.b64 	{%r230, %r235}, %rd91;
	mov.b32 	%r236, 4;
	// begin inline asm
	shfl.sync.down.b32 %r229, %r230, %r236, %r257, %r258;
	// end inline asm
	// begin inline asm
	shfl.sync.down.b32 %r234, %r235, %r236, %r257, %r258;
	// end inline asm
	mov.b64 	%rd92, {%r229, %r234};
	mov.b64 	%fd287, %rd92;
	setp.gt.s32 	%p59, %r208, 27;
	add.f64 	%fd288, %fd286, %fd287;
	selp.f64 	%fd289, %fd286, %fd288, %p59;
	mov.b64 	%rd93, %fd289;
	mov.b64 	{%r240, %r245}, %rd93;
	mov.b32 	%r246, 8;
	// begin inline asm
	shfl.sync.down.b32 %r239, %r240, %r246, %r257, %r258;
	// end inline asm
	// begin inline asm
	shfl.sync.down.b32 %r244, %r245, %r246, %r257, %r258;
	// end inline asm
	mov.b64 	%rd94, {%r239, %r244};
	mov.b64 	%fd290, %rd94;
	setp.gt.s32 	%p60, %r208, 23;
	add.f64 	%fd291, %fd289, %fd290;
	selp.f64 	%fd292, %fd289, %fd291, %p60;
	mov.b64 	%rd95, %fd292;
	mov.b64 	{%r250, %r255}, %rd95;
	mov.b32 	%r256, 16;
	// begin inline asm
	shfl.sync.down.b32 %r249, %r250, %r256, %r257, %r258;
	// end inline asm
	// begin inline asm
	shfl.sync.down.b32 %r254, %r255, %r256, %r257, %r258;
	// end inline asm
	mov.b64 	%rd96, {%r249, %r254};
	mov.b64 	%fd293, %rd96;
	setp.gt.s32 	%p61, %r208, 15;
	add.f64 	%fd16, %fd292, %fd293;
	selp.f64 	%fd343, %fd292, %fd16, %p61;
	setp.ne.s32 	%p62, %r208, 0;
	@%p62 bra 	$L__BB13_19;
	shr.u32 	%r259, %r5, 2;
	and.b32  	%r260, %r259, 248;
	mov.u32 	%r261, _ZZN3cub18CUB_300001_SM_10006detail6reduce18DeviceReduceKernelINS2_10policy_hubIdyN4cuda3std3__44plusIdEEE10Policy1000EN6thrust24THRUST_300001_SM_1000_NS6detail15normal_iteratorINSD_10device_ptrIdEEEEyS9_dNS7_10__identityEEEvT0_PT3_T1_NS0_13GridEvenShareISN_EET2_T4_E12temp_storage;
	add.s32 	%r262, %r261, %r260;
	st.shared.f64 	[%r262+16], %fd16;
$L__BB13_19:
	bar.sync 	0;
	setp.ne.s32 	%p63, %r5, 0;
	@%p63 bra 	$L__BB13_46;
	ld.shared.f64 	%fd294, [_ZZN3cub18CUB_300001_SM_10006detail6reduce18DeviceReduceKernelINS2_10policy_hubIdyN4cuda3std3__44plusIdEEE10Policy1000EN6thrust24THRUST_300001_SM_1000_NS6detail15normal_iteratorINSD_10device_ptrIdEEEEyS9_dNS7_10__identityEEEvT0_PT3_T1_NS0_13GridEvenShareISN_EET2_T4_E12temp_storage+24];
	add.f64 	%fd295, %fd343, %fd294;
	ld.shared.f64 	%fd296, [_ZZN3cub18CUB_300001_SM_10006detail6reduce18DeviceReduceKernelINS2_10policy_hubIdyN4cuda3std3__44plusIdEEE10Policy1000EN6thrust24THRUST_300001_SM_1000_NS6detail15normal_iteratorINSD_10device_ptrIdEEEEyS9_dNS7_10__identityEEEvT0_PT3_T1_NS0_13GridEvenShareISN_EET2_T4_E12temp_storage+32];
	add.f64 	%fd297, %fd295, %fd296;
	ld.shared.f64 	%fd298, [_ZZN3cub18CUB_300001_SM_10006detail6reduce18DeviceReduceKernelINS2_10policy_hubIdyN4cuda3std3__44plusIdEEE10Policy1000EN6thrust24THRUST_300001_SM_1000_NS6detail15normal_iteratorINSD_10device_ptrIdEEEEyS9_dNS7_10__identityEEEvT0_PT3_T1_NS0_13GridEvenShareISN_EET2_T4_E12temp_storage+40];
	add.f64 	%fd299, %fd297, %fd298;
	ld.shared.f64 	%fd300, [_ZZN3cub18CUB_300001_SM_10006detail6reduce18DeviceReduceKernelINS2_10policy_hubIdyN4cuda3std3__44plusIdEEE10Policy1000EN6thrust24THRUST_300001_SM_1000_NS6detail15normal_iteratorINSD_10device_ptrIdEEEEyS9_dNS7_10__identityEEEvT0_PT3_T1_NS0_13GridEvenShareISN_EET2_T4_E12temp_storage+48];
	add.f64 	%fd301, %fd299, %fd300;
	ld.shared.f64 	%fd302, [_ZZN3cub18CUB_300001_SM_10006detail6reduce18DeviceReduceKernelINS2_10policy_hubIdyN4cuda3std3__44plusIdEEE10Policy1000EN6thrust24THRUST_300001_SM_1000_NS6detail15normal_iteratorINSD_10device_ptrIdEEEEyS9_dNS7_10__identityEEEvT0_PT3_T1_NS0_13GridEvenShareISN_EET2_T4_E12temp_storage+56];
	add.f64 	%fd303, %fd301, %fd302;
	ld.shared.f64 	%fd304, [_ZZN3cub18CUB_300001_SM_10006detail6reduce18DeviceReduceKernelINS2_10policy_hubIdyN4cuda3std3__44plusIdEEE10Policy1000EN6thrust24THRUST_300001_SM_1000_NS6detail15normal_iteratorINSD_10device_ptrIdEEEEyS9_dNS7_10__identityEEEvT0_PT3_T1_NS0_13GridEvenShareISN_EET2_T4_E12temp_storage+64];
	add.f64 	%fd305, %fd303, %fd304;
	ld.shared.f64 	%fd306, [_ZZN3cub18CUB_300001_SM_10006detail6reduce18DeviceReduceKernelINS2_10policy_hubIdyN4cuda3std3__44plusIdEEE10Policy1000EN6thrust24THRUST_300001_SM_1000_NS6detail15normal_iteratorINSD_10device_ptrIdEEEEyS9_dNS7_10__identityEEEvT0_PT3_T1_NS0_13GridEvenShareISN_EET2_T4_E12temp_storage+72];
	add.f64 	%fd307, %fd305, %fd306;
	ld.shared.f64 	%fd308, [_ZZN3cub18CUB_300001_SM_10006detail6reduce18DeviceReduceKernelINS2_10policy_hubIdyN4cuda3std3__44plusIdEEE10Policy1000EN6thrust24THRUST_300001_SM_1000_NS6detail15normal_iteratorINSD_10device_ptrIdEEEEyS9_dNS7_10__identityEEEvT0_PT3_T1_NS0_13GridEvenShareISN_EET2_T4_E12temp_storage+80];
	add.f64 	%fd309, %fd307, %fd308;
	ld.shared.f64 	%fd310, [_ZZN3cub18CUB_300001_SM_10006detail6reduce18DeviceReduceKernelINS2_10policy_hubIdyN4cuda3std3__44plusIdEEE10Policy1000EN6thrust24THRUST_300001_SM_1000_NS6detail15normal_iteratorINSD_10device_ptrIdEEEEyS9_dNS7_10__identityEEEvT0_PT3_T1_NS0_13GridEvenShareISN_EET2_T4_E12temp_storage+88];
	add.f64 	%fd311, %fd309, %fd310;
	ld.shared.f64 	%fd312, [_ZZN3cub18CUB_300001_SM_10006detail6reduce18DeviceReduceKernelINS2_10policy_hubIdyN4cuda3std3__44plusIdEEE10Policy1000EN6thrust24THRUST_300001_SM_1000_NS6detail15normal_iteratorINSD_10device_ptrIdEEEEyS9_dNS7_10__identityEEEvT0_PT3_T1_NS0_13GridEvenShareISN_EET2_T4_E12temp_storage+96];
	add.f64 	%fd313, %fd311, %fd312;
	ld.shared.f64 	%fd314, [_ZZN3cub18CUB_300001_SM_10006detail6reduce18DeviceReduceKernelINS2_10policy_hubIdyN4cuda3std3__44plusIdEEE10Policy1000EN6thrust24THRUST_300001_SM_1000_NS6detail15normal_iteratorINSD_10device_ptrIdEEEEyS9_dNS7_10__identityEEEvT0_PT3_T1_NS0_13GridEvenShareISN_EET2_T4_E12temp_storage+104];
	add.f64 	%fd315, %fd313, %fd314;
	ld.shared.f64 	%fd316, [_ZZN3cub18CUB_300001_SM_10006detail6reduce18DeviceReduceKernelINS2_10policy_hubIdyN4cuda3std3__44plusIdEEE10Policy1000EN6thrust24THRUST_300001_SM_1000_NS6detail15normal_iteratorINSD_10device_ptrIdEEEEyS9_dNS7_10__identityEEEvT0_PT3_T1_NS0_13GridEvenShareISN_EET2_T4_E12temp_storage+112];
	add.f64 	%fd317, %fd315, %fd316;
	ld.shared.f64 	%fd318, [_ZZN3cub18CUB_300001_SM_10006detail6reduce18DeviceReduceKernelINS2_10policy_hubIdyN4cuda3std3__44plusIdEEE10Policy1000EN6thrust24THRUST_300001_SM_1000_NS6detail15normal_iteratorINSD_10device_ptrIdEEEEyS9_dNS7_10__identityEEEvT0_PT3_T1_NS0_13GridEvenShareISN_EET2_T4_E12temp_storage+120];
	add.f64 	%fd319, %fd317, %fd318;
	ld.shared.f64 	%fd320, [_ZZN3cub18CUB_300001_SM_10006detail6reduce18DeviceReduceKernelINS2_10policy_hubIdyN4cuda3std3__44plusIdEEE10Policy1000EN6thrust24THRUST_300001_SM_1000_NS6detail15normal_iteratorINSD_10device_ptrIdEEEEyS9_dNS7_10__identityEEEvT0_PT3_T1_NS0_13GridEvenShareISN_EET2_T4_E12temp_storage+128];
	add.f64 	%fd321, %fd319, %fd320;
	ld.shared.f64 	%fd322, [_ZZN3cub18CUB_300001_SM_10006detail6reduce18DeviceReduceKernelINS2_10policy_hubIdyN4cuda3std3__44plusIdEEE10Policy1000EN6thrust24THRUST_300001_SM_1000_NS6detail15normal_iteratorINSD_10device_ptrIdEEEEyS9_dNS7_10__identityEEEvT0_PT3_T1_NS0_13GridEvenShareISN_EET2_T4_E12temp_storage+136];
	add.f64 	%fd343, %fd321, %fd322;
	bra.uni 	$L__BB13_46;
$L__BB13_21:
	// begin inline asm
	mov.u32 %r145, %laneid;
	// end inline asm
	and.b32  	%r196, %r5, 992;
	add.s32 	%r197, %r196, 32;
	setp.gt.s32 	%p34, %r197, %r4;
	not.b32 	%r198, %r196;
	add.s32 	%r199, %r4, %r198;
	selp.b32 	%r194, %r199, 31, %p34;
	mov.b64 	%rd77, %fd332;
	mov.b64 	{%r147, %r152}, %rd77;
	mov.b32 	%r153, 1;
	mov.b32 	%r195, -1;
	// begin inline asm
	shfl.sync.down.b32 %r146, %r147, %r153, %r194, %r195;
	// end inline asm
	// begin inline asm
	shfl.sync.down.b32 %r151, %r152, %r153, %r194, %r195;
	// end inline asm
	mov.b64 	%rd78, {%r146, %r151};
	mov.b64 	%fd223, %rd78;
	setp.lt.s32 	%p35, %r145, %r194;
	add.f64 	%fd224, %fd332, %fd223;
	selp.f64 	%fd225, %fd224, %fd332, %p35;
	mov.b64 	%rd79, %fd225;
	mov.b64 	{%r157, %r162}, %rd79;
	mov.b32 	%r163, 2;
	// begin inline asm
	shfl.sync.down.b32 %r156, %r157, %r163, %r194, %r195;
	// end inline asm
	// begin inline asm
	shfl.sync.down.b32 %r161, %r162, %r163, %r194, %r195;
	// end inline asm
	mov.b64 	%rd80, {%r156, %r161};
	mov.b64 	%fd226, %rd80;
	add.s32 	%r200, %r145, 2;
	setp.gt.s32 	%p36, %r200, %r194;
	add.f64 	%fd227, %fd225, %fd226;
	selp.f64 	%fd228, %fd225, %fd227, %p36;
	mov.b64 	%rd81, %fd228;
	mov.b64 	{%r167, %r172}, %rd81;
	mov.b32 	%r173, 4;
	// begin inline asm
	shfl.sync.down.b32 %r166, %r167, %r173, %r194, %r195;
	// end inline asm
	// begin inline asm
	shfl.sync.down.b32 %r171, %r172, %r173, %r194, %r195;
	// end inline asm
	mov.b64 	%rd82, {%r166, %r171};
	mov.b64 	%fd229, %rd82;
	add.s32 	%r201, %r145, 4;
	setp.gt.s32 	%p37, %r201, %r194;
	add.f64 	%fd230, %fd228, %fd229;
	selp.f64 	%fd231, %fd228, %fd230, %p37;
	mov.b64 	%rd83, %fd231;
	mov.b64 	{%r177, %r182}, %rd83;
	mov.b32 	%r183, 8;
	// begin inline asm
	shfl.sync.down.b32 %r176, %r177, %r183, %r194, %r195;
	// end inline asm
	// begin inline asm
	shfl.sync.down.b32 %r181, %r182, %r183, %r194, %r195;
	// end inline asm
	mov.b64 	%rd84, {%r176, %r181};
	mov.b64 	%fd232, %rd84;
	add.s32 	%r202, %r145, 8;
	setp.gt.s32 	%p38, %r202, %r194;
	add.f64 	%fd233, %fd231, %fd232;
	selp.f64 	%fd234, %fd231, %fd233, %p38;
	mov.b64 	%rd85, %fd234;
	mov.b64 	{%r187, %r192}, %rd85;
	mov.b32 	%r193, 16;
	// begin inline asm
	shfl.sync.down.b32 %r186, %r187, %r193, %r194, %r195;
	// end inline asm
	// begin inline asm
	shfl.sync.down.b32 %r191, %r192, %r193, %r194, %r195;
	// end inline asm
	mov.b64 	%rd86, {%r186, %r191};
	mov.b64 	%fd235, %rd86;
	add.s32 	%r203, %r145, 16;
	setp.gt.s32 	%p39, %r203, %r194;
	add.f64 	%fd236, %fd234, %fd235;
	selp.f64 	%fd343, %fd234, %fd236, %p39;
	setp.ne.s32 	%p40, %r145, 0;
	@%p40 bra 	$L__BB13_23;
	shr.u32 	%r204, %r5, 2;
	and.b32  	%r205, %r204, 248;
	mov.u32 	%r206, _ZZN3cub18CUB_300001_SM_10006detail6reduce18DeviceReduceKernelINS2_10policy_hubIdyN4cuda3std3__44plusIdEEE10Policy1000EN6thrust24THRUST_300001_SM_1000_NS6detail15normal_iteratorINSD_10device_ptrIdEEEEyS9_dNS7_10__identityEEEvT0_PT3_T1_NS0_13GridEvenShareISN_EET2_T4_E12temp_storage;
	add.s32 	%r207, %r206, %r205;
	st.shared.f64 	[%r207+16], %fd343;
$L__BB13_23:
	bar.sync 	0;
	setp.ne.s32 	%p41, %r5, 0;
	@%p41 bra 	$L__BB13_46;
	setp.gt.s32 	%p42, %r4, 32;
	ld.shared.f64 	%fd237, [_ZZN3cub18CUB_300001_SM_10006detail6reduce18DeviceReduceKernelINS2_10policy_hubIdyN4cuda3std3__44plusIdEEE10Policy1000EN6thrust24THRUST_300001_SM_1000_NS6detail15normal_iteratorINSD_10device_ptrIdEEEEyS9_dNS7_10__identityEEEvT0_PT3_T1_NS0_13GridEvenShareISN_EET2_T4_E12temp_storage+24];
	add.f64 	%fd238, %fd343, %fd237;
	selp.f64 	%fd239, %fd238, %fd343, %p42;
	setp.gt.s32 	%p43, %r4, 64;
	ld.shared.f64 	%fd240, [_ZZN3cub18CUB_300001_SM_10006detail6reduce18DeviceReduceKernelINS2_10policy_hubIdyN4cuda3std3__44plusIdEEE10Policy1000EN6thrust24THRUST_300001_SM_1000_NS6detail15normal_iteratorINSD_10device_ptrIdEEEEyS9_dNS7_10__identityEEEvT0_PT3_T1_NS0_13GridEvenShareISN_EET2_T4_E12temp_storage+32];
	add.f64 	%fd241, %fd240, %fd239;
	selp.f64 	%fd242, %fd241, %fd239, %p43;
	setp.gt.s32 	%p44, %r4, 96;
	ld.shared.f64 	%fd243, [_ZZN3cub18CUB_300001_SM_10006detail6reduce18DeviceReduceKernelINS2_10policy_hubIdyN4cuda3std3__44plusIdEEE10Policy1000EN6thrust24THRUST_300001_SM_1000_NS6detail15normal_iteratorINSD_10device_ptrIdEEEEyS9_dNS7_10__identityEEEvT0_PT3_T1_NS0_13GridEvenShareISN_EET2_T4_E12temp_storage+40];
	add.f64 	%fd244, %fd243, %fd242;
	selp.f64 	%fd245, %fd244, %fd242, %p44;
	setp.gt.s32 	%p45, %r4, 128;
	ld.shared.f64 	%fd246, [_ZZN3cub18CUB_300001_SM_10006detail6reduce18DeviceReduceKernelINS2_10policy_hubIdyN4cuda3std3__44plusIdEEE10Policy1000EN6thrust24THRUST_300001_SM_1000_NS6detail15normal_iteratorINSD_10device_ptrIdEEEEyS9_dNS7_10__identityEEEvT0_PT3_T1_NS0_13GridEvenShareISN_EET2_T4_E12temp_storage+48];
	add.f64 	%fd247, %fd246, %fd245;
	selp.f64 	%fd248, %fd247, %fd245, %p45;
	setp.gt.s32 	%p46, %r4, 160;
	ld.shared.f64 	%fd249, [_ZZN3cub18CUB_300001_SM_10006detail6reduce18DeviceReduceKernelINS2_10policy_hubIdyN4cuda3std3__44plusIdEEE10Policy1000EN6thrust24THRUST_300001_SM_1000_NS6detail15normal_iteratorINSD_10device_ptrIdEEEEyS9_dNS7_10__identityEEEvT0_PT3_T1_NS0_13GridEvenShareISN_EET2_T4_E12temp_storage+56];
	add.f64 	%fd250, %fd249, %fd248;
	selp.f64 	%fd251, %fd250, %fd248, %p46;
	setp.gt.s32 	%p47, %r4, 192;
	ld.shared.f64 	%fd252, [_ZZN3cub18CUB_300001_SM_10006detail6reduce18DeviceReduceKernelINS2_10policy_hubIdyN4cuda3std3__44plusIdEEE10Policy1000EN6thrust24THRUST_300001_SM_1000_NS6detail15normal_iteratorINSD_10device_ptrIdEEEEyS9_dNS7_10__identityEEEvT0_PT3_T1_NS0_13GridEvenShareISN_EET2_T4_E12temp_storage+64];
	add.f64 	%fd253, %fd252, %fd251;
	selp.f64 	%fd254, %fd253, %fd251, %p47;
	setp.gt.s32 	%p48, %r4, 224;
	ld.shared.f64 	%fd255, [_ZZN3cub18CUB_300001_SM_10006detail6reduce18DeviceReduceKernelINS2_10policy_hubIdyN4cuda3std3__44plusIdEEE10Policy1000EN6thrust24THRUST_300001_SM_1000_NS6detail15normal_iteratorINSD_10device_ptrIdEEEEyS9_dNS7_10__identityEEEvT0_PT3_T1_NS0_13GridEvenShareISN_EET2_T4_E12temp_storage+72];
	add.f64 	%fd256, %fd255, %fd254;
	selp.f64 	%fd257, %fd256, %fd254, %p48;
	setp.gt.s32 	%p49, %r4, 256;
	ld.shared.f64 	%fd258, [_ZZN3cub18CUB_300001_SM_10006detail6reduce18DeviceReduceKernelINS2_10policy_hubIdyN4cuda3std3__44plusIdEEE10Policy1000EN6thrust24THRUST_300001_SM_1000_NS6detail15normal_iteratorINSD_10device_ptrIdEEEEyS9_dNS7_10__identityEEEvT0_PT3_T1_NS0_13GridEvenShareISN_EET2_T4_E12temp_storage+80];
	add.f64 	%fd259, %fd258, %fd257;
	selp.f64 	%fd260, %fd259, %fd257, %p49;
	setp.gt.s32 	%p50, %r4, 288;
	ld.shared.f64 	%fd261, [_ZZN3cub18CUB_300001_SM_10006detail6reduce18DeviceReduceKernelINS2_10policy_hubIdyN4cuda3std3__44plusIdEEE10Policy1000EN6thrust24THRUST_300001_SM_1000_NS6detail15normal_iteratorINSD_10device_ptrIdEEEEyS9_dNS7_10__identityEEEvT0_PT3_T1_NS0_13GridEvenShareISN_EET2_T4_E12temp_storage+88];
	add.f64 	%fd262, %fd261, %fd260;
	selp.f64 	%fd263, %fd262, %fd260, %p50;
	setp.gt.s32 	%p51, %r4, 320;
	ld.shared.f64 	%fd264, [_ZZN3cub18CUB_300001_SM_10006detail6reduce18DeviceReduceKernelINS2_10policy_hubIdyN4cuda3std3__44plusIdEEE10Policy1000EN6thrust24THRUST_300001_SM_1000_NS6detail15normal_iteratorINSD_10device_ptrIdEEEEyS9_dNS7_10__identityEEEvT0_PT3_T1_NS0_13GridEvenShareISN_EET2_T4_E12temp_storage+96];
	add.f64 	%fd265, %fd264, %fd263;
	selp.f64 	%fd266, %fd265, %fd263, %p51;
	setp.gt.s32 	%p52, %r4, 352;
	ld.shared.f64 	%fd267, [_ZZN3cub18CUB_300001_SM_10006detail6reduce18DeviceReduceKernelINS2_10policy_hubIdyN4cuda3std3__44plusIdEEE10Policy1000EN6thrust24THRUST_300001_SM_1000_NS6detail15normal_iteratorINSD_10device_ptrIdEEEEyS9_dNS7_10__identityEEEvT0_PT3_T1_NS0_13GridEvenShareISN_EET2_T4_E12temp_storage+104];
	add.f64 	%fd268, %fd267, %fd266;
	selp.f64 	%fd269, %fd268, %fd266, %p52;
	setp.gt.s32 	%p53, %r4, 384;
	ld.shared.f64 	%fd270, [_ZZN3cub18CUB_300001_SM_10006detail6reduce18DeviceReduceKernelINS2_10policy_hubIdyN4cuda3std3__44plusIdEEE10Policy1000EN6thrust24THRUST_300001_SM_1000_NS6detail15normal_iteratorINSD_10device_ptrIdEEEEyS9_dNS7_10__identityEEEvT0_PT3_T1_NS0_13GridEvenShareISN_EET2_T4_E12temp_storage+112];
	add.f64 	%fd271, %fd270, %fd269;
	selp.f64 	%fd272, %fd271, %fd269, %p53;
	setp.gt.s32 	%p54, %r4, 416;
	ld.shared.f64 	%fd273, [_ZZN3cub18CUB_300001_SM_10006detail6reduce18DeviceReduceKernelINS2_10policy_hubIdyN4cuda3std3__44plusIdEEE10Policy1000EN6thrust24THRUST_300001_SM_1000_NS6detail15normal_iteratorINSD_10device_ptrIdEEEEyS9_dNS7_10__identityEEEvT0_PT3_T1_NS0_13GridEvenShareISN_EET2_T4_E12temp_storage+120];
	add.f64 	%fd274, %fd273, %fd272;
	selp.f64 	%fd275, %fd274, %fd272, %p54;
	setp.gt.s32 	%p55, %r4, 448;
	ld.shared.f64 	%fd276, [_ZZN3cub18CUB_300001_SM_10006detail6reduce18DeviceReduceKernelINS2_10policy_hubIdyN4cuda3std3__44plusIdEEE10Policy1000EN6thrust24THRUST_300001_SM_1000_NS6detail15normal_iteratorINSD_10device_ptrIdEEEEyS9_dNS7_10__identityEEEvT0_PT3_T1_NS0_13GridEvenShareISN_EET2_T4_E12temp_storage+128];
	add.f64 	%fd277, %fd276, %fd275;
	selp.f64 	%fd278, %fd277, %fd275, %p55;
	setp.gt.s32 	%p56, %r4, 480;
	ld.shared.f64 	%fd279, [_ZZN3cub18CUB_300001_SM_10006detail6reduce18DeviceReduceKernelINS2_10policy_hubIdyN4cuda3std3__44plusIdEEE10Policy1000EN6thrust24THRUST_300001_SM_1000_NS6detail15normal_iteratorINSD_10device_ptrIdEEEEyS9_dNS7_10__identityEEEvT0_PT3_T1_NS0_13GridEvenShareISN_EET2_T4_E12temp_storage+136];
	add.f64 	%fd280, %fd279, %fd278;
	selp.f64 	%fd343, %fd280, %fd278, %p56;
	bra.uni 	$L__BB13_46;
$L__BB13_25:
	cvt.u32.u64 	%r52, %rd4;
	mov.u32 	%r27, %tid.x;
	add.s32 	%r53, %r52, %r27;
	mul.wide.u32 	%rd27, %r53, 8;
	add.s64 	%rd28, %rd2, %rd27;
	ld.global.f64 	%fd41, [%rd28];
	ld.global.f64 	%fd42, [%rd28+4096];
	ld.global.f64 	%fd43, [%rd28+8192];
	ld.global.f64 	%fd44, [%rd28+12288];
	ld.global.f64 	%fd45, [%rd28+16384];
	ld.global.f64 	%fd46, [%rd28+20480];
	ld.global.f64 	%fd47, [%rd28+24576];
	add.f64 	%fd48, %fd41, %fd42;
	add.f64 	%fd49, %fd48, %fd43;
	add.f64 	%fd50, %fd49, %fd44;
	add.f64 	%fd51, %fd50, %fd45;
	add.f64 	%fd52, %fd51, %fd46;
	add.f64 	%fd342, %fd52, %fd47;
	setp.lt.u64 	%p2, %rd5, %rd3;
	@%p2 bra 	$L__BB13_42;
	cvt.u32.u64 	%r55, %rd3;
	cvt.u64.u32 	%rd10, %r27;
	add.s64 	%rd103, %rd4, %rd3;
	cvt.u32.u64 	%r28, %rd1;
	not.b32 	%r57, %r27;
	add.s32 	%r58, %r57, %r28;
	sub.s32 	%r59, %r58, %r55;
	sub.s32 	%r272, %r59, %r52;
	add.s64 	%rd29, %rd103, %rd10;
	shl.b64 	%rd30, %rd29, 3;
	add.s64 	%rd31, %rd30, %rd2;
	add.s64 	%rd102, %rd31, 32768;
	mov.b32 	%r273, 0;
	mov.u64 	%rd104, %rd4;
$L__BB13_27:
	cvt.s64.s32 	%rd16, %r50;
	add.s64 	%rd104, %rd104, %rd16;
	add.s64 	%rd32, %rd1, -3584;
	setp.gt.u64 	%p3, %rd104, %rd32;
	@%p3 bra 	$L__BB13_29;
	mul.lo.s32 	%r61, %r1, 3584;
	cvt.s64.s32 	%rd33, %r61;
	add.s64 	%rd34, %rd104, %rd10;
	shl.b64 	%rd35, %rd34, 3;
	add.s64 	%rd36, %rd2, %rd35;
	ld.global.f64 	%fd53, [%rd36];
	ld.global.f64 	%fd54, [%rd36+4096];
	ld.global.f64 	%fd55, [%rd36+8192];
	ld.global.f64 	%fd56, [%rd36+12288];
	ld.global.f64 	%fd57, [%rd36+16384];
	ld.global.f64 	%fd58, [%rd36+20480];
	ld.global.f64 	%fd59, [%rd36+24576];
	add.f64 	%fd60, %fd342, %fd53;
	add.f64 	%fd61, %fd60, %fd54;
	add.f64 	%fd62, %fd61, %fd55;
	add.f64 	%fd63, %fd62, %fd56;
	add.f64 	%fd64, %fd63, %fd57;
	add.f64 	%fd65, %fd64, %fd58;
	add.f64 	%fd342, %fd65, %fd59;
	sub.s64 	%rd37, %rd1, %rd104;
	setp.lt.u64 	%p4, %rd37, %rd33;
	add.s32 	%r273, %r273, 1;
	add.s64 	%rd103, %rd103, %rd33;
	sub.s32 	%r272, %r272, %r61;
	mul.wide.s32 	%rd38, %r61, 8;
	add.s64 	%rd102, %rd102, %rd38;
	@%p4 bra 	$L__BB13_42;
	bra.uni 	$L__BB13_27;
$L__BB13_29:
	setp.le.u64 	%p5, %rd1, %rd104;
	cvt.u32.u64 	%r62, %rd104;
	cvt.u32.u64 	%r63, %rd1;
	sub.s32 	%r64, %r63, %r62;
	setp.ge.s32 	%p6, %r27, %r64;
	or.pred  	%p7, %p5, %p6;
	@%p7 bra 	$L__BB13_42;
	cvt.u32.u64 	%r66, %rd16;
	cvt.u32.u64 	%r67, %rd4;
	not.b32 	%r68, %r27;
	add.s32 	%r69, %r68, %r28;
	add.s32 	%r70, %r66, %r67;
	sub.s32 	%r71, %r69, %r70;
	mul.lo.s32 	%r72, %r1, %r273;
	mad.lo.s32 	%r73, %r72, -3584, %r71;
	shr.u32 	%r74, %r73, 9;
	add.s32 	%r34, %r74, 1;
	and.b32  	%r35, %r34, 15;
	setp.lt.u32 	%p8, %r73, 7680;
	mov.u32 	%r276, %r27;
	@%p8 bra 	$L__BB13_33;
	shr.u32 	%r75, %r272, 9;
	add.s32 	%r76, %r75, 1;
	and.b32  	%r77, %r76, 16777200;
	neg.s32 	%r274, %r77;
	mov.u32 	%r276, %r27;
$L__BB13_32:
	.pragma "nounroll";
	ld.global.f64 	%fd67, [%rd102+-32768];
	add.f64 	%fd68, %fd342, %fd67;
	ld.global.f64 	%fd69, [%rd102+-28672];
	add.f64 	%fd70, %fd68, %fd69;
	ld.global.f64 	%fd71, [%rd102+-24576];
	add.f64 	%fd72, %fd70, %fd71;
	ld.global.f64 	%fd73, [%rd102+-20480];
	add.f64 	%fd74, %fd72, %fd73;
	ld.global.f64 	%fd75, [%rd102+-16384];
	add.f64 	%fd76, %fd74, %fd75;
	ld.global.f64 	%fd77, [%rd102+-12288];
	add.f64 	%fd78, %fd76, %fd77;
	ld.global.f64 	%fd79, [%rd102+-8192];
	add.f64 	%fd80, %fd78, %fd79;
	ld.global.f64 	%fd81, [%rd102+-4096];
	add.f64 	%fd82, %fd80, %fd81;
	ld.global.f64 	%fd83, [%rd102];
	add.f64 	%fd84, %fd82, %fd83;
	ld.global.f64 	%fd85, [%rd102+4096];
	add.f64 	%fd86, %fd84, %fd85;
	ld.global.f64 	%fd87, [%rd102+8192];
	add.f64 	%fd88, %fd86, %fd87;
	ld.global.f64 	%fd89, [%rd102+12288];
	add.f64 	%fd90, %fd88, %fd89;
	ld.global.f64 	%fd91, [%rd102+16384];
	add.f64 	%fd92, %fd90, %fd91;
	ld.global.f64 	%fd93, [%rd102+20480];
	add.f64 	%fd94, %fd92, %fd93;
	ld.global.f64 	%fd95, [%rd102+24576];
	add.f64 	%fd96, %fd94, %fd95;
	ld.global.f64 	%fd97, [%rd102+28672];
	add.f64 	%fd342, %fd96, %fd97;
	add.s32 	%r276, %r276, 8192;
	add.s32 	%r274, %r274, 16;
	add.s64 	%rd102, %rd102, 65536;
	setp.ne.s32 	%p9, %r274, 0;
	@%p9 bra 	$L__BB13_32;
$L__BB13_33:
	setp.eq.s32 	%p10, %r35, 0;
	@%p10 bra 	$L__BB13_42;
	and.b32  	%r42, %r34, 7;
	setp.lt.u32 	%p11, %r35, 8;
	@%p11 bra 	$L__BB13_36;
	cvt.u64.u32 	%rd39, %r276;
	add.s64 	%rd40, %rd104, %rd39;
	shl.b64 	%rd41, %rd40, 3;
	add.s64 	%rd42, %rd2, %rd41;
	ld.global.f64 	%fd99, [%rd42];
	add.f64 	%fd100, %fd342, %fd99;
	ld.global.f64 	%fd101, [%rd42+4096];
	add.f64 	%fd102, %fd100, %fd101;
	ld.global.f64 	%fd103, [%rd42+8192];
	add.f64 	%fd104, %fd102, %fd103;
	ld.global.f64 	%fd105, [%rd42+12288];
	add.f64 	%fd106, %fd104, %fd105;
	ld.global.f64 	%fd107, [%rd42+16384];
	add.f64 	%fd108, %fd106, %fd107;
	ld.global.f64 	%fd109, [%rd42+20480];
	add.f64 	%fd110, %fd108, %fd109;
	ld.global.f64 	%fd111, [%rd42+24576];
	add.f64 	%fd112, %fd110, %fd111;
	ld.global.f64 	%fd113, [%rd42+28672];
	add.f64 	%fd342, %fd112, %fd113;
	add.s32 	%r276, %r276, 4096;
$L__BB13_36:
	setp.eq.s32 	%p12, %r42, 0;
	@%p12 bra 	$L__BB13_42;
	setp.lt.u32 	%p13, %r42, 4;
	@%p13 bra 	$L__BB13_39;
	cvt.u64.u32 	%rd43, %r276;
	add.s64 	%rd44, %rd104, %rd43;
	shl.b64 	%rd45, %rd44, 3;
	add.s64 	%rd46, %rd2, %rd45;
	ld.global.f64 	%fd115, [%rd46];
	add.f64 	%fd116, %fd342, %fd115;
	ld.global.f64 	%fd117, [%rd46+4096];
	add.f64 	%fd118, %fd116, %fd117;
	ld.global.f64 	%fd119, [%rd46+8192];
	add.f64 	%fd120, %fd118, %fd119;
	ld.global.f64 	%fd121, [%rd46+12288];
	add.f64 	%fd342, %fd120, %fd121;
	add.s32 	%r276, %r276, 2048;
$L__BB13_39:
	and.b32  	%r78, %r34, 3;
	setp.eq.s32 	%p14, %r78, 0;
	@%p14 bra 	$L__BB13_42;
	cvt.u64.u32 	%rd47, %r276;
	add.s64 	%rd48, %rd47, %rd103;
	shl.b64 	%rd49, %rd48, 3;
	add.s64 	%rd106, %rd2, %rd49;
	cvt.u16.u32 	%rs1, %r272;
	shr.u16 	%rs2, %rs1, 9;
	add.s16 	%rs3, %rs2, 1;
	cvt.u32.u16 	%r79, %rs3;
	and.b32  	%r80, %r79, 3;
	neg.s32 	%r279, %r80;
$L__BB13_41:
	.pragma "nounroll";
	ld.global.f64 	%fd122, [%rd106];
	add.f64 	%fd342, %fd342, %fd122;
	add.s64 	%rd106, %rd106, 4096;
	add.s32 	%r279, %r279, 1;
	setp.ne.s32 	%p15, %r279, 0;
	@%p15 bra 	$L__BB13_41;
$L__BB13_42:
	// begin inline asm
	mov.u32 %r81, %laneid;
	// end inline asm
	mov.b64 	%rd50, %fd342;
	mov.b64 	{%r83, %r88}, %rd50;
	mov.b32 	%r89, 1;
	mov.b32 	%r130, 31;
	mov.b32 	%r131, -1;
	// begin inline asm
	shfl.sync.down.b32 %r82, %r83, %r89, %r130, %r131;
	// end inline asm
	// begin inline asm
	shfl.sync.down.b32 %r87, %r88, %r89, %r130, %r131;
	// end inline asm
	mov.b64 	%rd51, {%r82, %r87};
	mov.b64 	%fd123, %rd51;
	setp.gt.s32 	%p16, %r81, 30;
	add.f64 	%fd124, %fd342, %fd123;
	selp.f64 	%fd125, %fd342, %fd124, %p16;
	mov.b64 	%rd52, %fd125;
	mov.b64 	{%r93, %r98}, %rd52;
	mov.b32 	%r99, 2;
	// begin inline asm
	shfl.sync.down.b32 %r92, %r93, %r99, %r130, %r131;
	// end inline asm
	// begin inline asm
	shfl.sync.down.b32 %r97, %r98, %r99, %r130, %r131;
	// end inline asm
	mov.b64 	%rd53, {%r92, %r97};
	mov.b64 	%fd126, %rd53;
	setp.gt.s32 	%p17, %r81, 29;
	add.f64 	%fd127, %fd125, %fd126;
	selp.f64 	%fd128, %fd125, %fd127, %p17;
	mov.b64 	%rd54, %fd128;
	mov.b64 	{%r103, %r108}, %rd54;
	mov.b32 	%r109, 4;
	// begin inline asm
	shfl.sync.down.b32 %r102, %r103, %r109, %r130, %r131;
	// end inline asm
	// begin inline asm
	shfl.sync.down.b32 %r107, %r108, %r109, %r130, %r131;
	// end inline asm
	mov.b64 	%rd55, {%r102, %r107};
	mov.b64 	%fd129, %rd55;
	setp.gt.s32 	%p18, %r81, 27;
	add.f64 	%fd130, %fd128, %fd129;
	selp.f64 	%fd131, %fd128, %fd130, %p18;
	mov.b64 	%rd56, %fd131;
	mov.b64 	{%r113, %r118}, %rd56;
	mov.b32 	%r119, 8;
	// begin inline asm
	shfl.sync.down.b32 %r112, %r113, %r119, %r130, %r131;
	// end inline asm
	// begin inline asm
	shfl.sync.down.b32 %r117, %r118, %r119, %r130, %r131;
	// end inline asm
	mov.b64 	%rd57, {%r112, %r117};
	mov.b64 	%fd132, %rd57;
	setp.gt.s32 	%p19, %r81, 23;
	add.f64 	%fd133, %fd131, %fd132;
	selp.f64 	%fd134, %fd131, %fd133, %p19;
	mov.b64 	%rd58, %fd134;
	mov.b64 	{%r123, %r128}, %rd58;
	mov.b32 	%r129, 16;
	// begin inline asm
	shfl.sync.down.b32 %r122, %r123, %r129, %r130, %r131;
	// end inline asm
	// begin inline asm
	shfl.sync.down.b32 %r127, %r128, %r129, %r130, %r131;
	// end inline asm
	mov.b64 	%rd59, {%r122, %r127};
	mov.b64 	%fd135, %rd59;
	setp.gt.s32 	%p20, %r81, 15;
	add.f64 	%fd37, %fd134, %fd135;
	selp.f64 	%fd343, %fd134, %fd37, %p20;
	setp.ne.s32 	%p21, %r81, 0;
	@%p21 bra 	$L__BB13_44;
	shr.u32 	%r132, %r27, 2;
	and.b32  	%r133, %r132, 248;
	mov.u32 	%r134, _ZZN3cub18CUB_300001_SM_10006detail6reduce18DeviceReduceKernelINS2_10policy_hubIdyN4cuda3std3__44plusIdEEE10Policy1000EN6thrust24THRUST_300001_SM_1000_NS6detail15normal_iteratorINSD_10device_ptrIdEEEEyS9_dNS7_10__identityEEEvT0_PT3_T1_NS0_13GridEvenShareISN_EET2_T4_E12temp_storage;
	add.s32 	%r135, %r134, %r133;
	st.shared.f64 	[%r135+16], %fd37;
$L__BB13_44:
	bar.sync 	0;
	setp.ne.s32 	%p22, %r27, 0;
	@%p22 bra 	$L__BB13_46;
	ld.shared.f64 	%fd136, [_ZZN3cub18CUB_300001_SM_10006detail6reduce18DeviceReduceKernelINS2_10policy_hubIdyN4cuda3std3__44plusIdEEE10Policy1000EN6thrust24THRUST_300001_SM_1000_NS6detail15normal_iteratorINSD_10device_ptrIdEEEEyS9_dNS7_10__identityEEEvT0_PT3_T1_NS0_13GridEvenShareISN_EET2_T4_E12temp_storage+24];
	add.f64 	%fd137, %fd343, %fd136;
	ld.shared.f64 	%fd138, [_ZZN3cub18CUB_300001_SM_10006detail6reduce18DeviceReduceKernelINS2_10policy_hubIdyN4cuda3std3__44plusIdEEE10Policy1000EN6thrust24THRUST_300001_SM_1000_NS6detail15normal_iteratorINSD_10device_ptrIdEEEEyS9_dNS7_10__identityEEEvT0_PT3_T1_NS0_13GridEvenShareISN_EET2_T4_E12temp_storage+32];
	add.f64 	%fd139, %fd137, %fd138;
	ld.shared.f64 	%fd140, [_ZZN3cub18CUB_300001_SM_10006detail6reduce18DeviceReduceKernelINS2_10policy_hubIdyN4cuda3std3__44plusIdEEE10Policy1000EN6thrust24THRUST_300001_SM_1000_NS6detail15normal_iteratorINSD_10device_ptrIdEEEEyS9_dNS7_10__identityEEEvT0_PT3_T1_NS0_13GridEvenShareISN_EET2_T4_E12temp_storage+40];
	add.f64 	%fd141, %fd139, %fd140;
	ld.shared.f64 	%fd142, [_ZZN3cub18CUB_300001_SM_10006detail6reduce18DeviceReduceKernelINS2_10policy_hubIdyN4cuda3std3__44plusIdEEE10Policy1000EN6thrust24THRUST_300001_SM_1000_NS6detail15normal_iteratorINSD_10device_ptrIdEEEEyS9_dNS7_10__identityEEEvT0_PT3_T1_NS0_13GridEvenShareISN_EET2_T4_E12temp_storage+48];
	add.f64 	%fd143, %fd141, %fd142;
	ld.shared.f64 	%fd144, [_ZZN3cub18CUB_300001_SM_10006detail6reduce18DeviceReduceKernelINS2_10policy_hubIdyN4cuda3std3__44plusIdEEE10Policy1000EN6thrust24THRUST_300001_SM_1000_NS6detail15normal_iteratorINSD_10device_ptrIdEEEEyS9_dNS7_10__identityEEEvT0_PT3_T1_NS0_13GridEvenShareISN_EET2_T4_E12temp_storage+56];
	add.f64 	%fd145, %fd143, %fd144;
	ld.shared.f64 	%fd146, [_ZZN3cub18CUB_300001_SM_10006detail6reduce18DeviceReduceKernelINS2_10policy_hubIdyN4cuda3std3__44plusIdEEE10Policy1000EN6thrust24THRUST_300001_SM_1000_NS6detail15normal_iteratorINSD_10device_ptrIdEEEEyS9_dNS7_10__identityEEEvT0_PT3_T1_NS0_13GridEvenShareISN_EET2_T4_E12temp_storage+64];
	add.f64 	%fd147, %fd145, %fd146;
	ld.shared.f64 	%fd148, [_ZZN3cub18CUB_300001_SM_10006detail6reduce18DeviceReduceKernelINS2_10policy_hubIdyN4cuda3std3__44plusIdEEE10Policy1000EN6thrust24THRUST_300001_SM_1000_NS6detail15normal_iteratorINSD_10device_ptrIdEEEEyS9_dNS7_10__identityEEEvT0_PT3_T1_NS0_13GridEvenShareISN_EET2_T4_E12temp_storage+72];
	add.f64 	%fd149, %fd147, %fd148;
	ld.shared.f64 	%fd150, [_ZZN3cub18CUB_300001_SM_10006detail6reduce18DeviceReduceKernelINS2_10policy_hubIdyN4cuda3std3__44plusIdEEE10Policy1000EN6thrust24THRUST_300001_SM_1000_NS6detail15normal_iteratorINSD_10device_ptrIdEEEEyS9_dNS7_10__identityEEEvT0_PT3_T1_NS0_13GridEvenShareISN_EET2_T4_E12temp_storage+80];
	add.f64 	%fd151, %fd149, %fd150;
	ld.shared.f64 	%fd152, [_ZZN3cub18CUB_300001_SM_10006detail6reduce18DeviceReduceKernelINS2_10policy_hubIdyN4cuda3std3__44plusIdEEE10Policy1000EN6thrust24THRUST_300001_SM_1000_NS6detail15normal_iteratorINSD_10device_ptrIdEEEEyS9_dNS7_10__identityEEEvT0_PT3_T1_NS0_13GridEvenShareISN_EET2_T4_E12temp_storage+88];
	add.f64 	%fd153, %fd151, %fd152;
	ld.shared.f64 	%fd154, [_ZZN3cub18CUB_300001_SM_10006detail6reduce18DeviceReduceKernelINS2_10policy_hubIdyN4cuda3std3__44plusIdEEE10Policy1000EN6thrust24THRUST_300001_SM_1000_NS6detail15normal_iteratorINSD_10device_ptrIdEEEEyS9_dNS7_10__identityEEEvT0_PT3_T1_NS0_13GridEvenShareISN_EET2_T4_E12temp_storage+96];
	add.f64 	%fd155, %fd153, %fd154;
	ld.shared.f64 	%fd156, [_ZZN3cub18CUB_300001_SM_10006detail6reduce18DeviceReduceKernelINS2_10policy_hubIdyN4cuda3std3__44plusIdEEE10Policy1000EN6thrust24THRUST_300001_SM_1000_NS6detail15normal_iteratorINSD_10device_ptrIdEEEEyS9_dNS7_10__identityEEEvT0_PT3_T1_NS0_13GridEvenShareISN_EET2_T4_E12temp_storage+104];
	add.f64 	%fd157, %fd155, %fd156;
	ld.shared.f64 	%fd158, [_ZZN3cub18CUB_300001_SM_10006detail6reduce18DeviceReduceKernelINS2_10policy_hubIdyN4cuda3std3__44plusIdEEE10Policy1000EN6thrust24THRUST_300001_SM_1000_NS6detail15normal_iteratorINSD_10device_ptrIdEEEEyS9_dNS7_10__identityEEEvT0_PT3_T1_NS0_13GridEvenShareISN_EET2_T4_E12temp_storage+112];
	add.f64 	%fd159, %fd157, %fd158;
	ld.shared.f64 	%fd160, [_ZZN3cub18CUB_300001_SM_10006detail6reduce18DeviceReduceKernelINS2_10policy_hubIdyN4cuda3std3__44plusIdEEE10Policy1000EN6thrust24THRUST_300001_SM_1000_NS6detail15normal_iteratorINSD_10device_ptrIdEEEEyS9_dNS7_10__identityEEEvT0_PT3_T1_NS0_13GridEvenShareISN_EET2_T4_E12temp_storage+120];
	add.f64 	%fd161, %fd159, %fd160;
	ld.shared.f64 	%fd162, [_ZZN3cub18CUB_300001_SM_10006detail6reduce18DeviceReduceKernelINS2_10policy_hubIdyN4cuda3std3__44plusIdEEE10Policy1000EN6thrust24THRUST_300001_SM_1000_NS6detail15normal_iteratorINSD_10device_ptrIdEEEEyS9_dNS7_10__identityEEEvT0_PT3_T1_NS0_13GridEvenShareISN_EET2_T4_E12temp_storage+128];
	add.f64 	%fd163, %fd161, %fd162;
	ld.shared.f64 	%fd164, [_ZZN3cub18CUB_300001_SM_10006detail6reduce18DeviceReduceKernelINS2_10policy_hubIdyN4cuda3std3__44plusIdEEE10Policy1000EN6thrust24THRUST_300001_SM_1000_NS6detail15normal_iteratorINSD_10device_ptrIdEEEEyS9_dNS7_10__identityEEEvT0_PT3_T1_NS0_13GridEvenShareISN_EET2_T4_E12temp_storage+136];
	add.f64 	%fd343, %fd163, %fd164;
$L__BB13_46:
	mov.u32 	%r263, %tid.x;
	setp.ne.s32 	%p64, %r263, 0;
	@%p64 bra 	$L__BB13_48;
	ld.param.u64 	%rd100, [_ZN3cub18CUB_300001_SM_10006detail6reduce18DeviceReduceKernelINS2_10policy_hubIdyN4cuda3std3__44plusIdEEE10Policy1000EN6thrust24THRUST_300001_SM_1000_NS6detail15normal_iteratorINSD_10device_ptrIdEEEEyS9_dNS7_10__identityEEEvT0_PT3_T1_NS0_13GridEvenShareISN_EET2_T4__param_1];
	cvta.to.global.u64 	%rd97, %rd100;
	mul.wide.u32 	%rd98, %r2, 8;
	add.s64 	%rd99, %rd97, %rd98;
	st.global.f64 	[%rd99], %fd343;
$L__BB13_48:
	ret;

}


// ===== COMPILED SASS (sm_100) =====

	.target	sm_100

	.elftype	@"ET_EXEC"


//--------------------- .note.nv.tkinfo           --------------------------
	.section	.note.nv.tkinfo,"",@"SHT_NOTE"
	.sectionflags	@"SHF_NOTE_NV_TKINFO"
	.tkinfo
        /*0018*/ 	.word	0x00000002
        /*0030*/ 	.string	""
        /*0030*/ 	.string	"ptxas"
        /*0030*/ 	.string	"Cuda compilation tools, release 13.0, V13.0.88"
        /*0030*/ 	.string	"Build cuda_13.0.r13.0/compiler.36424714_0"
        /*0030*/ 	.string	"-arch sm_100 -m 64 "



//--------------------- .note.nv.cuinfo           --------------------------
	.section	.note.nv.cuinfo,"",@"SHT_NOTE"
	.sectionflags	@"SHF_NOTE_NV_CUINFO"
        /*0018*/ 	.short	0x0002
        /*001a*/ 	.short	0x0064
        /*001c*/ 	.short	0x0082
	.zero		2


//--------------------- .nv.info                  --------------------------
	.section	.nv.info,"",@"SHT_CUDA_INFO"
	.align	4


	//----- nvinfo : EIATTR_REGCOUNT
	.align		4
        /*0000*/ 	.byte	0x04, 0x2f
        /*0002*/ 	.short	(.L_44 - .L_43)
	.align		4
.L_43:
        /*0004*/ 	.word	index@(_Z21scalar_product_kernelPdS_S_i)
        /*0008*/ 	.word	0x00000012


	//----- nvinfo : EIATTR_FRAME_SIZE
	.align		4
.L_44:
        /*000c*/ 	.byte	0x04, 0x11
        /*000e*/ 	.short	(.L_46 - .L_45)
	.align		4
.L_45:
        /*0010*/ 	.word	index@(_Z21scalar_product_kernelPdS_S_i)
        /*0014*/ 	.word	0x00000000


	//----- nvinfo : EIATTR_REGCOUNT
	.align		4
.L_46:
        /*0018*/ 	.byte	0x04, 0x2f
        /*001a*/ 	.short	(.L_48 - .L_47)
	.align		4
.L_47:
        /*001c*/ 	.word	index@(_ZN3cub18CUB_300001_SM_10006detail11EmptyKernelIvEEvv)
        /*0020*/ 	.word	0x00000004


	//----- nvinfo : EIATTR_FRAME_SIZE
	.align		4
.L_48:
        /*0024*/ 	.byte	0x04, 0x11
        /*0026*/ 	.short	(.L_50 - .L_49)
	.align		4
.L_49:
        /*0028*/ 	.word	index@(_ZN3cub18CUB_300001_SM_10006detail11EmptyKernelIvEEvv)
        /*002c*/ 	.word	0x00000000


	//----- nvinfo : EIATTR_REGCOUNT
	.align		4
.L_50:
        /*0030*/ 	.byte	0x04, 0x2f
        /*0032*/ 	.short	(.L_52 - .L_51)
	.align		4
.L_51:
        /*0034*/ 	.word	index@(_ZN3cub18CUB_300001_SM_10006detail9transform16transform_kernelINS2_10policy_hubILb0EN4cuda3std3__45tupleIJN6thrust24THRUST_300001_SM_1000_NS6detail15normal_iteratorINSA_10device_ptrIdEEEESF_EEEE10policy1000EiNS7_10multipliesIdEESF_JPdSL_EEEvT0_iT1_T2_DpNS2_10kernel_argIT3_EE)
        /*0038*/ 	.word	0x00000020


	//----- nvinfo : EIATTR_FRAME_SIZE
	.align		4
.L_52:
        /*003c*/ 	.byte	0x04, 0x11
        /*003e*/ 	.short	(.L_54 - .L_53)
	.align		4
.L_53:
        /*0040*/ 	.word	index@($__internal_1_$__cuda_sm20_div_u64)
        /*0044*/ 	.word	0x00000000


	//----- nvinfo : EIATTR_FRAME_SIZE
	.align		4
.L_54:
        /*0048*/ 	.byte	0x04, 0x11
        /*004a*/ 	.short	(.L_56 - .L_55)
	.align		4
.L_55:
        /*004c*/ 	.word	index@(_ZN3cub18CUB_300001_SM_10006detail9transform16transform_kernelINS2_10policy_hubILb0EN4cuda3std3__45tupleIJN6thrust24THRUST_300001_SM_1000_NS6detail15normal_iteratorINSA_10device_ptrIdEEEESF_EEEE10policy1000EiNS7_10multipliesIdEESF_JPdSL_EEEvT0_iT1_T2_DpNS2_10kernel_argIT3_EE)
        /*0050*/ 	.word	0x00000000


	//----- nvinfo : EIATTR_REGCOUNT
	.align		4
.L_56:
        /*0054*/ 	.byte	0x04, 0x2f
        /*0056*/ 	.short	(.L_58 - .L_57)
	.align		4
.L_57:
        /*0058*/ 	.word	index@(_ZN3cub18CUB_300001_SM_10006detail9transform16transform_kernelINS2_10policy_hubILb0EN4cuda3std3__45tupleIJN6thrust24THRUST_300001_SM_1000_NS6detail15normal_iteratorINSA_10device_ptrIdEEEESF_EEEE10policy1000ElNS7_10multipliesIdEESF_JPdSL_EEEvT0_iT1_T2_DpNS2_10kernel_argIT3_EE)
        /*005c*/ 	.word	0x00000020


	//----- nvinfo : EIATTR_FRAME_SIZE
	.align		4
.L_58:
        /*0060*/ 	.byte	0x04, 0x11
        /*0062*/ 	.short	(.L_60 - .L_59)
	.align		4
.L_59:
        /*0064*/ 	.word	index@($__internal_0_$__cuda_sm20_div_u64)
        /*0068*/ 	.word	0x00000000


	//----- nvinfo : EIATTR_FRAME_SIZE
	.align		4
.L_60:
        /*006c*/ 	.byte	0x04, 0x11
        /*006e*/ 	.short	(.L_62 - .L_61)
	.align		4
.L_61:
        /*0070*/ 	.word	index@(_ZN3cub18CUB_300001_SM_10006detail9transform16transform_kernelINS2_10policy_hubILb0EN4cuda3std3__45tupleIJN6thrust24THRUST_300001_SM_1000_NS6detail15normal_iteratorINSA_10device_ptrIdEEEESF_EEEE10policy1000ElNS7_10multipliesIdEESF_JPdSL_EEEvT0_iT1_T2_DpNS2_10kernel_argIT3_EE)
        /*0074*/ 	.word	0x00000000


	//----- nvinfo : EIATTR_REGCOUNT
	.align		4
.L_62:
        /*0078*/ 	.byte	0x04, 0x2f
        /*007a*/ 	.short	(.L_64 - .L_63)
	.align		4
.L_63:
        /*007c*/ 	.word	index@(_ZN3cub18CUB_300001_SM_10006detail6reduce28DeviceReduceSingleTileKernelINS2_10policy_hubIdjN4cuda3std3__44plusIdEEE10Policy1000EN6thrust24THRUST_300001_SM_1000_NS18transform_iteratorINSD_12zip_functionINS7_10multipliesIdEEEENSD_12zip_iteratorINS7_5tupleIJNSD_6detail15normal_iteratorINSD_10device_ptrIdEEEESP_EEEEENSD_11use_defaultESS_EEPdjS9_ddNS7_10__identityEEEvT0_T1_T2_T3_T4_T6_)
        /*0080*/ 	.word	0x0000004f


	//----- nvinfo : EIATTR_FRAME_SIZE
	.align		4
.L_64:
        /*0084*/ 	.byte	0x04, 0x11
        /*0086*/ 	.short	(.L_66 - .L_65)
	.align		4
.L_65:
        /*0088*/ 	.word	index@(_ZN3cub18CUB_300001_SM_10006detail6reduce28DeviceReduceSingleTileKernelINS2_10policy_hubIdjN4cuda3std3__44plusIdEEE10Policy1000EN6thrust24THRUST_300001_SM_1000_NS18transform_iteratorINSD_12zip_functionINS7_10multipliesIdEEEENSD_12zip_iteratorINS7_5tupleIJNSD_6detail15normal_iteratorINSD_10device_ptrIdEEEESP_EEEEENSD_11use_defaultESS_EEPdjS9_ddNS7_10__identityEEEvT0_T1_T2_T3_T4_T6_)
        /*008c*/ 	.word	0x00000000


	//----- nvinfo : EIATTR_REGCOUNT
	.align		4
.L_66:
        /*0090*/ 	.byte	0x04, 0x2f
        /*0092*/ 	.short	(.L_68 - .L_67)
	.align		4
.L_67:
        /*0094*/ 	.word	index@(_ZN3cub18CUB_300001_SM_10006detail6reduce18DeviceReduceKernelINS2_10policy_hubIdjN4cuda3std3__44plusIdEEE10Policy1000EN6thrust24THRUST_300001_SM_1000_NS18transform_iteratorINSD_12zip_functionINS7_10multipliesIdEEEENSD_12zip_iteratorINS7_5tupleIJNSD_6detail15normal_iteratorINSD_10device_ptrIdEEEESP_EEEEENSD_11use_defaultESS_EEjS9_dNS7_10__identityEEEvT0_PT3_T1_NS0_13GridEvenShareISY_EET2_T4_)
        /*0098*/ 	.word	0x00000020


	//----- nvinfo : EIATTR_FRAME_SIZE
	.align		4
.L_68:
        /*009c*/ 	.byte	0x04, 0x11
        /*009e*/ 	.short	(.L_70 - .L_69)
	.align		4
.L_69:
        /*00a0*/ 	.word	index@(_ZN3cub18CUB_300001_SM_10006detail6reduce18DeviceReduceKernelINS2_10policy_hubIdjN4cuda3std3__44plusIdEEE10Policy1000EN6thrust24THRUST_300001_SM_1000_NS18transform_iteratorINSD_12zip_functionINS7_10multipliesIdEEEENSD_12zip_iteratorINS7_5tupleIJNSD_6detail15normal_iteratorINSD_10device_ptrIdEEEESP_EEEEENSD_11use_defaultESS_EEjS9_dNS7_10__identityEEEvT0_PT3_T1_NS0_13GridEvenShareISY_EET2_T4_)
        /*00a4*/ 	.word	0x00000000


	//----- nvinfo : EIATTR_REGCOUNT
	.align		4
.L_70:
        /*00a8*/ 	.byte	0x04, 0x2f
        /*00aa*/ 	.short	(.L_72 - .L_71)
	.align		4
.L_71:
        /*00ac*/ 	.word	index@(_ZN3cub18CUB_300001_SM_10006detail6reduce28DeviceReduceSingleTileKernelINS2_10policy_hubIdjN4cuda3std3__44plusIdEEE10Policy1000EPdSC_iS9_ddNS7_10__identityEEEvT0_T1_T2_T3_T4_T6_)
        /*00b0*/ 	.word	0x00000030


	//----- nvinfo : EIATTR_FRAME_SIZE
	.align		4
.L_72:
        /*00b4*/ 	.byte	0x04, 0x11
        /*00b6*/ 	.short	(.L_74 - .L_73)
	.align		4
.L_73:
        /*00b8*/ 	.word	index@(_ZN3cub18CUB_300001_SM_10006detail6reduce28DeviceReduceSingleTileKernelINS2_10policy_hubIdjN4cuda3std3__44plusIdEEE10Policy1000EPdSC_iS9_ddNS7_10__identityEEEvT0_T1_T2_T3_T4_T6_)
        /*00bc*/ 	.word	0x00000000


	//----- nvinfo : EIATTR_REGCOUNT
	.align		4
.L_74:
        /*00c0*/ 	.byte	0x04, 0x2f
        /*00c2*/ 	.short	(.L_76 - .L_75)
	.align		4
.L_75:
        /*00c4*/ 	.word	index@(_ZN3cub18CUB_300001_SM_10006detail6reduce28DeviceReduceSingleTileKernelINS2_10policy_hubIdyN4cuda3std3__44plusIdEEE10Policy1000EN6thrust24THRUST_300001_SM_1000_NS18transform_iteratorINSD_12zip_functionINS7_10multipliesIdEEEENSD_12zip_iteratorINS7_5tupleIJNSD_6detail15normal_iteratorINSD_10device_ptrIdEEEESP_EEEEENSD_11use_defaultESS_EEPdyS9_ddNS7_10__identityEEEvT0_T1_T2_T3_T4_T6_)
        /*00c8*/ 	.word	0x00000050


	//----- nvinfo : EIATTR_FRAME_SIZE
	.align		4
.L_76:
        /*00cc*/ 	.byte	0x04, 0x11
        /*00ce*/ 	.short	(.L_78 - .L_77)
	.align		4
.L_77:
        /*00d0*/ 	.word	index@(_ZN3cub18CUB_300001_SM_10006detail6reduce28DeviceReduceSingleTileKernelINS2_10policy_hubIdyN4cuda3std3__44plusIdEEE10Policy1000EN6thrust24THRUST_300001_SM_1000_NS18transform_iteratorINSD_12zip_functionINS7_10multipliesIdEEEENSD_12zip_iteratorINS7_5tupleIJNSD_6detail15normal_iteratorINSD_10device_ptrIdEEEESP_EEEEENSD_11use_defaultESS_EEPdyS9_ddNS7_10__identityEEEvT0_T1_T2_T3_T4_T6_)
        /*00d4*/ 	.word	0x00000000


	//----- nvinfo : EIATTR_REGCOUNT
	.align		4
.L_78:
        /*00d8*/ 	.byte	0x04, 0x2f
        /*00da*/ 	.short	(.L_80 - .L_79)
	.align		4
.L_79:
        /*00dc*/ 	.word	index@(_ZN3cub18CUB_300001_SM_10006detail6reduce18DeviceReduceKernelINS2_10policy_hubIdyN4cuda3std3__44plusIdEEE10Policy1000EN6thrust24THRUST_300001_SM_1000_NS18transform_iteratorINSD_12zip_functionINS7_10multipliesIdEEEENSD_12zip_iteratorINS7_5tupleIJNSD_6detail15normal_iteratorINSD_10device_ptrIdEEEESP_EEEEENSD_11use_defaultESS_EEyS9_dNS7_10__identityEEEvT0_PT3_T1_NS0_13GridEvenShareISY_EET2_T4_)
        /*00e0*/ 	.word	0x00000020


	//----- nvinfo : EIATTR_FRAME_SIZE
	.align		4
.L_80:
        /*00e4*/ 	.byte	0x04, 0x11
        /*00e6*/ 	.short	(.L_82 - .L_81)
	.align		4
.L_81:
        /*00e8*/ 	.word	index@(_ZN3cub18CUB_300001_SM_10006detail6reduce18DeviceReduceKernelINS2_10policy_hubIdyN4cuda3std3__44plusIdEEE10Policy1000EN6thrust24THRUST_300001_SM_1000_NS18transform_iteratorINSD_12zip_functionINS7_10multipliesIdEEEENSD_12zip_iteratorINS7_5tupleIJNSD_6detail15normal_iteratorINSD_10device_ptrIdEEEESP_EEEEENSD_11use_defaultESS_EEyS9_dNS7_10__identityEEEvT0_PT3_T1_NS0_13GridEvenShareISY_EET2_T4_)
        /*00ec*/ 	.word	0x00000000


	//----- nvinfo : EIATTR_REGCOUNT
	.align		4
.L_82:
        /*00f0*/ 	.byte	0x04, 0x2f
        /*00f2*/ 	.short	(.L_84 - .L_83)
	.align		4
.L_83:
        /*00f4*/ 	.word	index@(_ZN3cub18CUB_300001_SM_10006detail6reduce28DeviceReduceSingleTileKernelINS2_10policy_hubIdyN4cuda3std3__44plusIdEEE10Policy1000EPdSC_iS9_ddNS7_10__identityEEEvT0_T1_T2_T3_T4_T6_)
        /*00f8*/ 	.word	0x00000030


	//----- nvinfo : EIATTR_FRAME_SIZE
	.align		4
.L_84:
        /*00fc*/ 	.byte	0x04, 0x11
        /*00fe*/ 	.short	(.L_86 - .L_85)
	.align		4
.L_85:
        /*0100*/ 	.word	index@(_ZN3cub18CUB_300001_SM_10006detail6reduce28DeviceReduceSingleTileKernelINS2_10policy_hubIdyN4cuda3std3__44plusIdEEE10Policy1000EPdSC_iS9_ddNS7_10__identityEEEvT0_T1_T2_T3_T4_T6_)
        /*0104*/ 	.word	0x00000000


	//----- nvinfo : EIATTR_REGCOUNT
	.align		4
.L_86:
        /*0108*/ 	.byte	0x04, 0x2f
        /*010a*/ 	.short	(.L_88 - .L_87)
	.align		4
.L_87:
        /*010c*/ 	.word	index@(_ZN3cub18CUB_300001_SM_10006detail6reduce28DeviceReduceSingleTileKernelINS2_10policy_hubIdjN4cuda3std3__44plusIdEEE10Policy1000EN6thrust24THRUST_300001_SM_1000_NS6detail15normal_iteratorINSD_10device_ptrIdEEEEPdjS9_ddNS7_10__identityEEEvT0_T1_T2_T3_T4_T6_)
        /*0110*/ 	.word	0x0000002d


	//----- nvinfo : EIATTR_FRAME_SIZE
	.align		4
.L_88:
        /*0114*/ 	.byte	0x04, 0x11
        /*0116*/ 	.short	(.L_90 - .L_89)
	.align		4
.L_89:
        /*0118*/ 	.word	index@(_ZN3cub18CUB_300001_SM_10006detail6reduce28DeviceReduceSingleTileKernelINS2_10policy_hubIdjN4cuda3std3__44plusIdEEE10Policy1000EN6thrust24THRUST_300001_SM_1000_NS6detail15normal_iteratorINSD_10device_ptrIdEEEEPdjS9_ddNS7_10__identityEEEvT0_T1_T2_T3_T4_T6_)
        /*011c*/ 	.word	0x00000000


	//----- nvinfo : EIATTR_REGCOUNT
	.align		4
.L_90:
        /*0120*/ 	.byte	0x04, 0x2f
        /*0122*/ 	.short	(.L_92 - .L_91)
	.align		4
.L_91:
        /*0124*/ 	.word	index@(_ZN3cub18CUB_300001_SM_10006detail6reduce18DeviceReduceKernelINS2_10policy_hubIdjN4cuda3std3__44plusIdEEE10Policy1000EN6thrust24THRUST_300001_SM_1000_NS6detail15normal_iteratorINSD_10device_ptrIdEEEEjS9_dNS7_10__identityEEEvT0_PT3_T1_NS0_13GridEvenShareISN_EET2_T4_)
        /*0128*/ 	.word	0x00000020


	//----- nvinfo : EIATTR_FRAME_SIZE
	.align		4
.L_92:
        /*012c*/ 	.byte	0x04, 0x11
        /*012e*/ 	.short	(.L_94 - .L_93)
	.align		4
.L_93:
        /*0130*/ 	.word	index@(_ZN3cub18CUB_300001_SM_10006detail6reduce18DeviceReduceKernelINS2_10policy_hubIdjN4cuda3std3__44plusIdEEE10Policy1000EN6thrust24THRUST_300001_SM_1000_NS6detail15normal_iteratorINSD_10device_ptrIdEEEEjS9_dNS7_10__identityEEEvT0_PT3_T1_NS0_13GridEvenShareISN_EET2_T4_)
        /*0134*/ 	.word	0x00000000


	//----- nvinfo : EIATTR_REGCOUNT
	.align		4
.L_94:
        /*0138*/ 	.byte	0x04, 0x2f
        /*013a*/ 	.short	(.L_96 - .L_95)
	.align		4
.L_95:
        /*013c*/ 	.word	index@(_ZN3cub18CUB_300001_SM_10006detail6reduce28DeviceReduceSingleTileKernelINS2_10policy_hubIdyN4cuda3std3__44plusIdEEE10Policy1000EN6thrust24THRUST_300001_SM_1000_NS6detail15normal_iteratorINSD_10device_ptrIdEEEEPdyS9_ddNS7_10__identityEEEvT0_T1_T2_T3_T4_T6_)
        /*0140*/ 	.word	0x0000002e


	//----- nvinfo : EIATTR_FRAME_SIZE
	.align		4
.L_96:
        /*0144*/ 	.byte	0x04, 0x11
        /*0146*/ 	.short	(.L_98 - .L_97)
	.align		4
.L_97:
        /*0148*/ 	.word	index@(_ZN3cub18CUB_300001_SM_10006detail6reduce28DeviceReduceSingleTileKernelINS2_10policy_hubIdyN4cuda3std3__44plusIdEEE10Policy1000EN6thrust24THRUST_300001_SM_1000_NS6detail15normal_iteratorINSD_10device_ptrIdEEEEPdyS9_ddNS7_10__identityEEEvT0_T1_T2_T3_T4_T6_)
        /*014c*/ 	.word	0x00000000


	//----- nvinfo : EIATTR_REGCOUNT
	.align		4
.L_98:
        /*0150*/ 	.byte	0x04, 0x2f
        /*0152*/ 	.short	(.L_100 - .L_99)
	.align		4
.L_99:
        /*0154*/ 	.word	index@(_ZN3cub18CUB_300001_SM_10006detail6reduce18DeviceReduceKernelINS2_10policy_hubIdyN4cuda3std3__44plusIdEEE10Policy1000EN6thrust24THRUST_300001_SM_1000_NS6detail15normal_iteratorINSD_10device_ptrIdEEEEyS9_dNS7_10__identityEEEvT0_PT3_T1_NS0_13GridEvenShareISN_EET2_T4_)
        /*0158*/ 	.word	0x0000001d


	//----- nvinfo : EIATTR_FRAME_SIZE
	.align		4
.L_100:
        /*015c*/ 	.byte	0x04, 0x11
        /*015e*/ 	.short	(.L_102 - .L_101)
	.align		4
.L_101:
        /*0160*/ 	.word	index@(_ZN3cub18CUB_300001_SM_10006detail6reduce18DeviceReduceKernelINS2_10policy_hubIdyN4cuda3std3__44plusIdEEE10Policy1000EN6thrust24THRUST_300001_SM_1000_NS6detail15normal_iteratorINSD_10device_ptrIdEEEEyS9_dNS7_10__identityEEEvT0_PT3_T1_NS0_13GridEvenShareISN_EET2_T4_)
        /*0164*/ 	.word	0x00000000


	//----- nvinfo : EIATTR_MIN_STACK_SIZE
	.align		4
.L_102:
        /*0168*/ 	.byte	0x04, 0x12
        /*016a*/ 	.short	(.L_104 - .L_103)
	.align		4
.L_103:
        /*016c*/ 	.word	index@(_ZN3cub18CUB_300001_SM_10006detail6reduce18DeviceReduceKernelINS2_10policy_hubIdyN4cuda3std3__44plusIdEEE10Policy1000EN6thrust24THRUST_300001_SM_1000_NS6detail15normal_iteratorINSD_10device_ptrIdEEEEyS9_dNS7_10__identityEEEvT0_PT3_T1_NS0_13GridEvenShareISN_EET2_T4_)
        /*0170*/ 	.word	0x00000000


	//----- nvinfo : EIATTR_MIN_STACK_SIZE
	.align		4
.L_104:
        /*0174*/ 	.byte	0x04, 0x12
        /*0176*/ 	.short	(.L_106 - .L_105)
	.align		4
.L_105:
        /*0178*/ 	.word	index@(_ZN3cub18CUB_300001_SM_10006detail6reduce28DeviceReduceSingleTileKernelINS2_10policy_hubIdyN4cuda3std3__44plusIdEEE10Policy1000EN6thrust24THRUST_300001_SM_1000_NS6detail15normal_iteratorINSD_10device_ptrIdEEEEPdyS9_ddNS7_10__identityEEEvT0_T1_T2_T3_T4_T6_)
        /*017c*/ 	.word	0x00000000


	//----- nvinfo : EIATTR_MIN_STACK_SIZE
	.align		4
.L_106:
        /*0180*/ 	.byte	0x04, 0x12
        /*0182*/ 	.short	(.L_108 - .L_107)
	.align		4
.L_107:
        /*0184*/ 	.word	index@(_ZN3cub18CUB_300001_SM_10006detail6reduce18DeviceReduceKernelINS2_10policy_hubIdjN4cuda3std3__44plusIdEEE10Policy1000EN6thrust24THRUST_300001_SM_1000_NS6detail15normal_iteratorINSD_10device_ptrIdEEEEjS9_dNS7_10__identityEEEvT0_PT3_T1_NS0_13GridEvenShareISN_EET2_T4_)
        /*0188*/ 	.word	0x00000000


	//----- nvinfo : EIATTR_MIN_STACK_SIZE
	.align		4
.L_108:
        /*018c*/ 	.byte	0x04, 0x12
        /*018e*/ 	.short	(.L_110 - .L_109)
	.align		4
.L_109:
        /*0190*/ 	.word	index@(_ZN3cub18CUB_300001_SM_10006detail6reduce28DeviceReduceSingleTileKernelINS2_10policy_hubIdjN4cuda3std3__44plusIdEEE10Policy1000EN6thrust24THRUST_300001_SM_1000_NS6detail15normal_iteratorINSD_10device_ptrIdEEEEPdjS9_ddNS7_10__identityEEEvT0_T1_T2_T3_T4_T6_)
        /*0194*/ 	.word	0x00000000


	//----- nvinfo : EIATTR_MIN_STACK_SIZE
	.align		4
.L_110:
        /*0198*/ 	.byte	0x04, 0x12
        /*019a*/ 	.short	(.L_112 - .L_111)
	.align		4
.L_111:
        /*019c*/ 	.word	index@(_ZN3cub18CUB_300001_SM_10006detail6reduce28DeviceReduceSingleTileKernelINS2_10policy_hubIdyN4cuda3std3__44plusIdEEE10Policy1000EPdSC_iS9_ddNS7_10__identityEEEvT0_T1_T2_T3_T4_T6_)
        /*01a0*/ 	.word	0x00000000


	//----- nvinfo : EIATTR_MIN_STACK_SIZE
	.align		4
.L_112:
        /*01a4*/ 	.byte	0x04, 0x12
        /*01a6*/ 	.short	(.L_114 - .L_113)
	.align		4
.L_113:
        /*01a8*/ 	.word	index@(_ZN3cub18CUB_300001_SM_10006detail6reduce18DeviceReduceKernelINS2_10policy_hubIdyN4cuda3std3__44plusIdEEE10Policy1000EN6thrust24THRUST_300001_SM_1000_NS18transform_iteratorINSD_12zip_functionINS7_10multipliesIdEEEENSD_12zip_iteratorINS7_5tupleIJNSD_6detail15normal_iteratorINSD_10device_ptrIdEEEESP_EEEEENSD_11use_defaultESS_EEyS9_dNS7_10__identityEEEvT0_PT3_T1_NS0_13GridEvenShareISY_EET2_T4_)
        /*01ac*/ 	.word	0x00000000


	//----- nvinfo : EIATTR_MIN_STACK_SIZE
	.align		4
.L_114:
        /*01b0*/ 	.byte	0x04, 0x12
        /*01b2*/ 	.short	(.L_116 - .L_115)
	.align		4
.L_115:
        /*01b4*/ 	.word	index@(_ZN3cub18CUB_300001_SM_10006detail6reduce28DeviceReduceSingleTileKernelINS2_10policy_hubIdyN4cuda3std3__44plusIdEEE10Policy1000EN6thrust24THRUST_300001_SM_1000_NS18transform_iteratorINSD_12zip_functionINS7_10multipliesIdEEEENSD_12zip_iteratorINS7_5tupleIJNSD_6detail15normal_iteratorINSD_10device_ptrIdEEEESP_EEEEENSD_11use_defaultESS_EEPdyS9_ddNS7_10__identityEEEvT0_T1_T2_T3_T4_T6_)
        /*01b8*/ 	.word	0x00000000


	//----- nvinfo : EIATTR_MIN_STACK_SIZE
	.align		4
.L_116:
        /*01bc*/ 	.byte	0x04, 0x12
        /*01be*/ 	.short	(.L_118 - .L_117)
	.align		4
.L_117:
        /*01c0*/ 	.word	index@(_ZN3cub18CUB_300001_SM_10006detail6reduce28DeviceReduceSingleTileKernelINS2_10policy_hubIdjN4cuda3std3__44plusIdEEE10Policy1000EPdSC_iS9_ddNS7_10__identityEEEvT0_T1_T2_T3_T4_T6_)
        /*01c4*/ 	.word	0x00000000


	//----- nvinfo : EIATTR_MIN_STACK_SIZE
	.align		4
.L_118:
        /*01c8*/ 	.byte	0x04, 0x12
        /*01ca*/ 	.short	(.L_120 - .L_119)
	.align		4
.L_119:
        /*01cc*/ 	.word	index@(_ZN3cub18CUB_300001_SM_10006detail6reduce18DeviceReduceKernelINS2_10policy_hubIdjN4cuda3std3__44plusIdEEE10Policy1000EN6thrust24THRUST_300001_SM_1000_NS18transform_iteratorINSD_12zip_functionINS7_10multipliesIdEEEENSD_12zip_iteratorINS7_5tupleIJNSD_6detail15normal_iteratorINSD_10device_ptrIdEEEESP_EEEEENSD_11use_defaultESS_EEjS9_dNS7_10__identityEEEvT0_PT3_T1_NS0_13GridEvenShareISY_EET2_T4_)
        /*01d0*/ 	.word	0x00000000


	//----- nvinfo : EIATTR_MIN_STACK_SIZE
	.align		4
.L_120:
        /*01d4*/ 	.byte	0x04, 0x12
        /*01d6*/ 	.short	(.L_122 - .L_121)
	.align		4
.L_121:
        /*01d8*/ 	.word	index@(_ZN3cub18CUB_300001_SM_10006detail6reduce28DeviceReduceSingleTileKernelINS2_10policy_hubIdjN4cuda3std3__44plusIdEEE10Policy1000EN6thrust24THRUST_300001_SM_1000_NS18transform_iteratorINSD_12zip_functionINS7_10multipliesIdEEEENSD_12zip_iteratorINS7_5tupleIJNSD_6detail15normal_iteratorINSD_10device_ptrIdEEEESP_EEEEENSD_11use_defaultESS_EEPdjS9_ddNS7_10__identityEEEvT0_T1_T2_T3_T4_T6_)
        /*01dc*/ 	.word	0x00000000


	//----- nvinfo : EIATTR_MIN_STACK_SIZE
	.align		4
.L_122:
        /*01e0*/ 	.byte	0x04, 0x12
        /*01e2*/ 	.short	(.L_124 - .L_123)
	.align		4
.L_123:
        /*01e4*/ 	.word	index@(_ZN3cub18CUB_300001_SM_10006detail9transform16transform_kernelINS2_10policy_hubILb0EN4cuda3std3__45tupleIJN6thrust24THRUST_300001_SM_1000_NS6detail15normal_iteratorINSA_10device_ptrIdEEEESF_EEEE10policy1000ElNS7_10multipliesIdEESF_JPdSL_EEEvT0_iT1_T2_DpNS2_10kernel_argIT3_EE)
        /*01e8*/ 	.word	0x00000000


	//----- nvinfo : EIATTR_MIN_STACK_SIZE
	.align		4
.L_124:
        /*01ec*/ 	.byte	0x04, 0x12
        /*01ee*/ 	.short	(.L_126 - .L_125)
	.align		4
.L_125:
        /*01f0*/ 	.word	index@(_ZN3cub18CUB_300001_SM_10006detail9transform16transform_kernelINS2_10policy_hubILb0EN4cuda3std3__45tupleIJN6thrust24THRUST_300001_SM_1000_NS6detail15normal_iteratorINSA_10device_ptrIdEEEESF_EEEE10policy1000EiNS7_10multipliesIdEESF_JPdSL_EEEvT0_iT1_T2_DpNS2_10kernel_argIT3_EE)
        /*01f4*/ 	.word	0x00000000


	//----- nvinfo : EIATTR_MIN_STACK_SIZE
	.align		4
.L_126:
        /*01f8*/ 	.byte	0x04, 0x12
        /*01fa*/ 	.short	(.L_128 - .L_127)
	.align		4
.L_127:
        /*01fc*/ 	.word	index@(_ZN3cub18CUB_300001_SM_10006detail11EmptyKernelIvEEvv)
        /*0200*/ 	.word	0x00000000


	//----- nvinfo : EIATTR_MIN_STACK_SIZE
	.align		4
.L_128:
        /*0204*/ 	.byte	0x04, 0x12
        /*0206*/ 	.short	(.L_130 - .L_129)
	.align		4
.L_129:
        /*0208*/ 	.word	index@(_Z21scalar_product_kernelPdS_S_i)
        /*020c*/ 	.word	0x00000000
.L_130:


//--------------------- .nv.compat                --------------------------
	.section	.nv.compat,"",@"SHT_CUDA_COMPAT_INFO"
	.align	4
        /*0000*/ 	.byte	0x02, 0x09, 0x00, 0x00, 0x02, 0x02, 0x02, 0x00, 0x02, 0x05, 0x05, 0x00, 0x03, 0x07, 0x01, 0x01
        /*0010*/ 	.byte	0x02, 0x03, 0x00, 0x00, 0x02, 0x06, 0x01, 0x00, 0x04, 0x0b, 0x08, 0x00, 0x01, 0x00, 0x00, 0x00
        /*0020*/ 	.byte	0x00, 0x00, 0x00, 0x00


//--------------------- .nv.info._ZN3cub18CUB_300001_SM_10006detail6reduce18DeviceReduceKernelINS2_10policy_hubIdyN4cuda3std3__44plusIdEEE10Policy1000EN6thrust24THRUST_300001_SM_1000_NS6detail15normal_iteratorINSD_10device_ptrIdEEEEyS9_dNS7_10__identityEEEvT0_PT3_T1_NS0_13GridEvenShareISN_EET2_T4_ --------------------------
	.section	.nv.info._ZN3cub18CUB_300001_SM_10006detail6reduce18DeviceReduceKernelINS2_10policy_hubIdyN4cuda3std3__44plusIdEEE10Policy1000EN6thrust24THRUST_300001_SM_1000_NS6detail15normal_iteratorINSD_10device_ptrIdEEEEyS9_dNS7_10__identityEEEvT0_PT3_T1_NS0_13GridEvenShareISN_EET2_T4_,"",@"SHT_CUDA_INFO"
	.sectionflags	@""
	.align	4


	//----- nvinfo : EIATTR_CUDA_API_VERSION
	.align		4
        /*0000*/ 	.byte	0x04, 0x37
        /*0002*/ 	.short	(.L_132 - .L_131)
.L_131:
        /*0004*/ 	.word	0x00000082


	//----- nvinfo : EIATTR_KPARAM_INFO
	.align		4
.L_132:
        /*0008*/ 	.byte	0x04, 0x17
        /*000a*/ 	.short	(.L_134 - .L_133)
.L_133:
        /*000c*/ 	.word	0x00000000
        /*0010*/ 	.short	0x0005
        /*0012*/ 	.short	0x0061
        /*0014*/ 	.byte	0x00, 0xf0, 0x05, 0x00


	//----- nvinfo : EIATTR_KPARAM_INFO
	.align		4
.L_134:
        /*0018*/ 	.byte	0x04, 0x17
        /*001a*/ 	.short	(.L_136 - .L_135)
.L_135:
        /*001c*/ 	.word	0x00000000
        /*0020*/ 	.short	0x0004
        /*0022*/ 	.short	0x0060
        /*0024*/ 	.byte	0x00, 0xf0, 0x05, 0x00


	//----- nvinfo : EIATTR_KPARAM_INFO
	.align		4
.L_136:
        /*0028*/ 	.byte	0x04, 0x17
        /*002a*/ 	.short	(.L_138 - .L_137)
.L_137:
        /*002c*/ 	.word	0x00000000
        /*0030*/ 	.short	0x0003
        /*0032*/ 	.short	0x0018
        /*0034*/ 	.byte	0x00, 0xf0, 0x21, 0x01


	//----- nvinfo : EIATTR_KPARAM_INFO
	.align		4
.L_138:
        /*0038*/ 	.byte	0x04, 0x17
        /*003a*/ 	.short	(.L_140 - .L_139)
.L_139:
        /*003c*/ 	.word	0x00000000
        /*0040*/ 	.short	0x0002
        /*0042*/ 	.short	0x0010
        /*0044*/ 	.byte	0x00, 0xf0, 0x21, 0x00


	//----- nvinfo : EIATTR_KPARAM_INFO
	.align		4
.L_140:
        /*0048*/ 	.byte	0x04, 0x17
        /*004a*/ 	.short	(.L_142 - .L_141)
.L_141:
        /*004c*/ 	.word	0x00000000
        /*0050*/ 	.short	0x0001
        /*0052*/ 	.short	0x0008
        /*0054*/ 	.byte	0x00, 0xf5, 0x21, 0x00


	//----- nvinfo : EIATTR_KPARAM_INFO
	.align		4
.L_142:
        /*0058*/ 	.byte	0x04, 0x17
        /*005a*/ 	.short	(.L_144 - .L_143)
.L_143:
        /*005c*/ 	.word	0x00000000
        /*0060*/ 	.short	0x0000
        /*0062*/ 	.short	0x0000
        /*0064*/ 	.byte	0x00, 0xf0, 0x21, 0x00


	//----- nvinfo : EIATTR_SPARSE_MMA_MASK
	.align		4
.L_144:
        /*0068*/ 	.byte	0x03, 0x50
        /*006a*/ 	.short	0x0000


	//----- nvinfo : EIATTR_MAXREG_COUNT
	.align		4
        /*006c*/ 	.byte	0x03, 0x1b
        /*006e*/ 	.short	0x0080


	//----- nvinfo : EIATTR_NUM_BARRIERS
	.align		4
        /*0070*/ 	.byte	0x02, 0x4c
        /*0072*/ 	.byte	0x01
	.zero		1


	//----- nvinfo : EIATTR_MERCURY_ISA_VERSION
	.align		4
        /*0074*/ 	.byte	0x03, 0x5f
        /*0076*/ 	.short	0x0101


	//----- nvinfo : EIATTR_COOP_GROUP_MASK_REGIDS
	.align		4
        /*0078*/ 	.byte	0x04, 0x29
        /*007a*/ 	.short	(.L_146 - .L_145)


	//   ....[0]....
.L_145:
        /*007c*/ 	.word	0xffffffff


	//   ....[1]....
        /*0080*/ 	.word	0xffffffff


	//   ....[2]....
        /*0084*/ 	.word	0xffffffff


	//   ....[3]....
        /*0088*/ 	.word	0xffffffff


	//   ....[4]....
        /*008c*/ 	.word	0xffffffff


	//   ....[5]....
        /*0090*/ 	.word	0xffffffff


	//   ....[6]....
        /*0094*/ 	.word	0xffffffff


	//   ....[7]....
        /*0098*/ 	.word	0xffffffff


	//   ....[8]....
        /*009c*/ 	.word	0xffffffff


	//   ....[9]....
        /*00a0*/ 	.word	0xffffffff


	//   ....[10]....
        /*00a4*/ 	.word	0xffffffff


	//   ....[11]....
        /*00a8*/ 	.word	0xffffffff


	//   ....[12]....
        /*00ac*/ 	.word	0xffffffff


	//   ....[13]....
        /*00b0*/ 	.word	0xffffffff


	//   ....[14]....
        /*00b4*/ 	.word	0xffffffff


	//   ....[15]....
        /*00b8*/ 	.word	0xffffffff


	//   ....[16]....
        /*00bc*/ 	.word	0xffffffff


	//   ....[17]....
        /*00c0*/ 	.word	0xffffffff


	//   ....[18]....
        /*00c4*/ 	.word	0xffffffff


	//   ....[19]....
        /*00c8*/ 	.word	0xffffffff


	//   ....[20]....
        /*00cc*/ 	.word	0xffffffff


	//   ....[21]....
        /*00d0*/ 	.word	0xffffffff


	//   ....[22]....
        /*00d4*/ 	.word	0xffffffff


	//   ....[23]....
        /*00d8*/ 	.word	0xffffffff


	//   ....[24]....
        /*00dc*/ 	.word	0xffffffff


	//   ....[25]....
        /*00e0*/ 	.word	0xffffffff


	//   ....[26]....
        /*00e4*/ 	.word	0xffffffff


	//   ....[27]....
        /*00e8*/ 	.word	0xffffffff


	//   ....[28]....
        /*00ec*/ 	.word	0xffffffff


	//   ....[29]....
        /*00f0*/ 	.word	0xffffffff


	//----- nvinfo : EIATTR_COOP_GROUP_INSTR_OFFSETS
	.align		4
.L_146:
        /*00f4*/ 	.byte	0x04, 0x28
        /*00f6*/ 	.short	(.L_148 - .L_147)


	//   ....[0]....
.L_147:
        /*00f8*/ 	.word	0x000009a0


	//   ....[1]....
        /*00fc*/ 	.word	0x000009b0


	//   ....[2]....
        /*0100*/ 	.word	0x00000a20


	//   ....[3]....
        /*0104*/ 	.word	0x00000a40


	//   ....[4]....
        /*0108*/ 	.word	0x00000ab0


	//   ....[5]....
        /*010c*/ 	.word	0x00000ac0


	//   ....[6]....
        /*0110*/ 	.word	0x00000b10


	//   ....[7]....
        /*0114*/ 	.word	0x00000b30


	//   ....[8]....
        /*0118*/ 	.word	0x00000ba0


	//   ....[9]....
        /*011c*/ 	.word	0x00000bb0


	//   ....[10]....
        /*0120*/ 	.word	0x00000e50


	//   ....[11]....
        /*0124*/ 	.word	0x00000e60


	//   ....[12]....
        /*0128*/ 	.word	0x00000ee0


	//   ....[13]....
        /*012c*/ 	.word	0x00000f00


	//   ....[14]....
        /*0130*/ 	.word	0x00000f50


	//   ....[15]....
        /*0134*/ 	.word	0x00000f80


	//   ....[16]....
        /*0138*/ 	.word	0x00000fd0


	//   ....[17]....
        /*013c*/ 	.word	0x00000ff0


	//   ....[18]....
        /*0140*/ 	.word	0x00001060


	//   ....[19]....
        /*0144*/ 	.word	0x00001090


	//   ....[20]....
        /*0148*/ 	.word	0x00002360


	//   ....[21]....
        /*014c*/ 	.word	0x00002370


	//   ....[22]....
        /*0150*/ 	.word	0x000023f0


	//   ....[23]....
        /*0154*/ 	.word	0x00002400


	//   ....[24]....
        /*0158*/ 	.word	0x00002460


	//   ....[25]....
        /*015c*/ 	.word	0x00002470


	//   ....[26]....
        /*0160*/ 	.word	0x000024c0


	//   ....[27]....
        /*0164*/ 	.word	0x000024f0


	//   ....[28]....
        /*0168*/ 	.word	0x00002570


	//   ....[29]....
        /*016c*/ 	.word	0x00002580


	//----- nvinfo : EIATTR_VRC_CTA_INIT_COUNT
	.align		4
.L_148:
        /*0170*/ 	.byte	0x02, 0x4a
	.zero		1
	.zero		1


	//----- nvinfo : EIATTR_EXIT_INSTR_OFFSETS
	.align		4
        /*0174*/ 	.byte	0x04, 0x1c
        /*0176*/ 	.short	(.L_150 - .L_149)


	//   ....[0]....
.L_149:
        /*0178*/ 	.word	0x000027b0


	//   ....[1]....
        /*017c*/ 	.word	0x00002810


	//----- nvinfo : EIATTR_MAX_THREADS
	.align		4
.L_150:
        /*0180*/ 	.byte	0x04, 0x05
        /*0182*/ 	.short	(.L_152 - .L_151)
.L_151:
        /*0184*/ 	.word	0x00000200
        /*0188*/ 	.word	0x00000001
        /*018c*/ 	.word	0x00000001


	//----- nvinfo : EIATTR_CRS_STACK_SIZE
	.align		4
.L_152:
        /*0190*/ 	.byte	0x04, 0x1e
        /*0192*/ 	.short	(.L_154 - .L_153)
.L_153:
        /*0194*/ 	.word	0x00000000


	//----- nvinfo : EIATTR_CBANK_PARAM_SIZE
	.align		4
.L_154:
        /*0198*/ 	.byte	0x03, 0x19
        /*019a*/ 	.short	0x0062


	//----- nvinfo : EIATTR_PARAM_CBANK
	.align		4
        /*019c*/ 	.byte	0x04, 0x0a
        /*019e*/ 	.short	(.L_156 - .L_155)
	.align		4
.L_155:
        /*01a0*/ 	.word	index@(.nv.constant0._ZN3cub18CUB_300001_SM_10006detail6reduce18DeviceReduceKernelINS2_10policy_hubIdyN4cuda3std3__44plusIdEEE10Policy1000EN6thrust24THRUST_300001_SM_1000_NS6detail15normal_iteratorINSD_10device_ptrIdEEEEyS9_dNS7_10__identityEEEvT0_PT3_T1_NS0_13GridEvenShareISN_EET2_T4_)
        /*01a4*/ 	.short	0x0380
        /*01a6*/ 	.short	0x0062


	//----- nvinfo : EIATTR_SW_WAR
	.align		4
.L_156:
        /*01a8*/ 	.byte	0x04, 0x36
        /*01aa*/ 	.short	(.L_158 - .L_157)
.L_157:
        /*01ac*/ 	.word	0x00000008
.L_158:


//--------------------- .nv.info._ZN3cub18CUB_300001_SM_10006detail6reduce28DeviceReduceSingleTileKernelINS2_10policy_hubIdyN4cuda3std3__44plusIdEEE10Policy1000EN6thrust24THRUST_300001_SM_1000_NS6detail15normal_iteratorINSD_10device_ptrIdEEEEPdyS9_ddNS7_10__identityEEEvT0_T1_T2_T3_T4_T6_ --------------------------
	.section	.nv.info._ZN3cub18CUB_300001_SM_10006detail6reduce28DeviceReduceSingleTileKernelINS2_10policy_hubIdyN4cuda3std3__44plusIdEEE10Policy1000EN6thrust24THRUST_300001_SM_1000_NS6detail15normal_iteratorINSD_10device_ptrIdEEEEPdyS9_ddNS7_10__identityEEEvT0_T1_T2_T3_T4_T6_,"",@"SHT_CUDA_INFO"
	.sectionflags	@""
	.align	4


	//----- nvinfo : EIATTR_CUDA_API_VERSION
	.align		4
        /*0000*/ 	.byte	0x04, 0x37
        /*0002*/ 	.short	(.L_160 - .L_159)
.L_159:
        /*0004*/ 	.word	0x00000082


	//----- nvinfo : EIATTR_KPARAM_INFO
	.align		4
.L_160:
        /*0008*/ 	.byte	0x04, 0x17
        /*000a*/ 	.short	(.L_162 - .L_161)
.L_161:
        /*000c*/ 	.word	0x00000000
        /*0010*/ 	.short	0x0005
        /*0012*/ 	.short	0x0028
        /*0014*/ 	.byte	0x00, 0xf0, 0x05, 0x00


	//----- nvinfo : EIATTR_KPARAM_INFO
	.align		4
.L_162:
        /*0018*/ 	.byte	0x04, 0x17
        /*001a*/ 	.short	(.L_164 - .L_163)
.L_163:
        /*001c*/ 	.word	0x00000000
        /*0020*/ 	.short	0x0004
        /*0022*/ 	.short	0x0020
        /*0024*/ 	.byte	0x00, 0xf0, 0x21, 0x00


	//----- nvinfo : EIATTR_KPARAM_INFO
	.align		4
.L_164:
        /*0028*/ 	.byte	0x04, 0x17
        /*002a*/ 	.short	(.L_166 - .L_165)
.L_165:
        /*002c*/ 	.word	0x00000000
        /*0030*/ 	.short	0x0003
        /*0032*/ 	.short	0x0018
        /*0034*/ 	.byte	0x00, 0xf0, 0x05, 0x00


	//----- nvinfo : EIATTR_KPARAM_INFO
	.align		4
.L_166:
        /*0038*/ 	.byte	0x04, 0x17
        /*003a*/ 	.short	(.L_168 - .L_167)
.L_167:
        /*003c*/ 	.word	0x00000000
        /*0040*/ 	.short	0x0002
        /*0042*/ 	.short	0x0010
        /*0044*/ 	.byte	0x00, 0xf0, 0x21, 0x00


	//----- nvinfo : EIATTR_KPARAM_INFO
	.align		4
.L_168:
        /*0048*/ 	.byte	0x04, 0x17
        /*004a*/ 	.short	(.L_170 - .L_169)
.L_169:
        /*004c*/ 	.word	0x00000000
        /*0050*/ 	.short	0x0001
        /*0052*/ 	.short	0x0008
        /*0054*/ 	.byte	0x00, 0xf5, 0x21, 0x00


	//----- nvinfo : EIATTR_KPARAM_INFO
	.align		4
.L_170:
        /*0058*/ 	.byte	0x04, 0x17
        /*005a*/ 	.short	(.L_172 - .L_171)
.L_171:
        /*005c*/ 	.word	0x00000000
        /*0060*/ 	.short	0x0000
        /*0062*/ 	.short	0x0000
        /*0064*/ 	.byte	0x00, 0xf0, 0x21, 0x00


	//----- nvinfo : EIATTR_SPARSE_MMA_MASK
	.align		4
.L_172:
        /*0068*/ 	.byte	0x03, 0x50
        /*006a*/ 	.short	0x0000


	//----- nvinfo : EIATTR_MAXREG_COUNT
	.align		4
        /*006c*/ 	.byte	0x03, 0x1b
        /*006e*/ 	.short	0x0080


	//----- nvinfo : EIATTR_NUM_BARRIERS
	.align		4
        /*0070*/ 	.byte	0x02, 0x4c
        /*0072*/ 	.byte	0x01
	.zero		1


	//----- nvinfo : EIATTR_MERCURY_ISA_VERSION
	.align		4
        /*0074*/ 	.byte	0x03, 0x5f
        /*0076*/ 	.short	0x0101


	//----- nvinfo : EIATTR_COOP_GROUP_MASK_REGIDS
	.align		4
        /*0078*/ 	.byte	0x04, 0x29
        /*007a*/ 	.short	(.L_174 - .L_173)


	//   ....[0]....
.L_173:
        /*007c*/ 	.word	0xffffffff


	//   ....[1]....
        /*0080*/ 	.word	0xffffffff


	//   ....[2]....
        /*0084*/ 	.word	0xffffffff


	//   ....[3]....
        /*0088*/ 	.word	0xffffffff


	//   ....[4]....
        /*008c*/ 	.word	0xffffffff


	//   ....[5]....
        /*0090*/ 	.word	0xffffffff


	//   ....[6]....
        /*0094*/ 	.word	0xffffffff


	//   ....[7]....
        /*0098*/ 	.word	0xffffffff


	//   ....[8]....
        /*009c*/ 	.word	0xffffffff


	//   ....[9]....
        /*00a0*/ 	.word	0xffffffff


	//   ....[10]....
        /*00a4*/ 	.word	0xffffffff


	//   ....[11]....
        /*00a8*/ 	.word	0xffffffff


	//   ....[12]....
        /*00ac*/ 	.word	0xffffffff


	//   ....[13]....
        /*00b0*/ 	.word	0xffffffff


	//   ....[14]....
        /*00b4*/ 	.word	0xffffffff


	//   ....[15]....
        /*00b8*/ 	.word	0xffffffff


	//   ....[16]....
        /*00bc*/ 	.word	0xffffffff


	//   ....[17]....
        /*00c0*/ 	.word	0xffffffff


	//   ....[18]....
        /*00c4*/ 	.word	0xffffffff


	//   ....[19]....
        /*00c8*/ 	.word	0xffffffff


	//   ....[20]....
        /*00cc*/ 	.word	0xffffffff


	//   ....[21]....
        /*00d0*/ 	.word	0xffffffff


	//   ....[22]....
        /*00d4*/ 	.word	0xffffffff


	//   ....[23]....
        /*00d8*/ 	.word	0xffffffff


	//   ....[24]....
        /*00dc*/ 	.word	0xffffffff


	//   ....[25]....
        /*00e0*/ 	.word	0xffffffff


	//   ....[26]....
        /*00e4*/ 	.word	0xffffffff


	//   ....[27]....
        /*00e8*/ 	.word	0xffffffff


	//   ....[28]....
        /*00ec*/ 	.word	0xffffffff


	//   ....[29]....
        /*00f0*/ 	.word	0xffffffff


	//----- nvinfo : EIATTR_COOP_GROUP_INSTR_OFFSETS
	.align		4
.L_174:
        /*00f4*/ 	.byte	0x04, 0x28
        /*00f6*/ 	.short	(.L_176 - .L_175)


	//   ....[0]....
.L_175:
        /*00f8*/ 	.word	0x00000910


	//   ....[1]....
        /*00fc*/ 	.word	0x00000920


	//   ....[2]....
        /*0100*/ 	.word	0x00000990


	//   ....[3]....
        /*0104*/ 	.word	0x000009a0


	//   ....[4]....
        /*0108*/ 	.word	0x00000a00


	//   ....[5]....
        /*010c*/ 	.word	0x00000a10


	//   ....[6]....
        /*0110*/ 	.word	0x00000a60


	//   ....[7]....
        /*0114*/ 	.word	0x00000a80


	//   ....[8]....
        /*0118*/ 	.word	0x00000ae0


	//   ....[9]....
        /*011c*/ 	.word	0x00000b10


	//   ....[10]....
        /*0120*/ 	.word	0x00000dc0


	//   ....[11]....
        /*0124*/ 	.word	0x00000dd0


	//   ....[12]....
        /*0128*/ 	.word	0x00000e60


	//   ....[13]....
        /*012c*/ 	.word	0x00000e70


	//   ....[14]....
        /*0130*/ 	.word	0x00000ed0


	//   ....[15]....
        /*0134*/ 	.word	0x00000ee0


	//   ....[16]....
        /*0138*/ 	.word	0x00000f30


	//   ....[17]....
        /*013c*/ 	.word	0x00000f50


	//   ....[18]....
        /*0140*/ 	.word	0x00000fc0


	//   ....[19]....
        /*0144*/ 	.word	0x00000ff0


	//   ....[20]....
        /*0148*/ 	.word	0x00002180


	//   ....[21]....
        /*014c*/ 	.word	0x00002190


	//   ....[22]....
        /*0150*/ 	.word	0x00002200


	//   ....[23]....
        /*0154*/ 	.word	0x00002210


	//   ....[24]....
        /*0158*/ 	.word	0x00002270


	//   ....[25]....
        /*015c*/ 	.word	0x00002280


	//   ....[26]....
        /*0160*/ 	.word	0x000022d0


	//   ....[27]....
        /*0164*/ 	.word	0x000022f0


	//   ....[28]....
        /*0168*/ 	.word	0x00002350


	//   ....[29]....
        /*016c*/ 	.word	0x00002380


	//----- nvinfo : EIATTR_VRC_CTA_INIT_COUNT
	.align		4
.L_176:
        /*0170*/ 	.byte	0x02, 0x4a
	.zero		1
	.zero		1


	//----- nvinfo : EIATTR_EXIT_INSTR_OFFSETS
	.align		4
        /*0174*/ 	.byte	0x04, 0x1c
        /*0176*/ 	.short	(.L_178 - .L_177)


	//   ....[0]....
.L_177:
        /*0178*/ 	.word	0x000000a0


	//   ....[1]....
        /*017c*/ 	.word	0x000000e0


	//   ....[2]....
        /*0180*/ 	.word	0x000025e0


	//   ....[3]....
        /*0184*/ 	.word	0x00002630


	//----- nvinfo : EIATTR_MAX_THREADS
	.align		4
.L_178:
        /*0188*/ 	.byte	0x04, 0x05
        /*018a*/ 	.short	(.L_180 - .L_179)
.L_179:
        /*018c*/ 	.word	0x00000200
        /*0190*/ 	.word	0x00000001
        /*0194*/ 	.word	0x00000001


	//----- nvinfo : EIATTR_CRS_STACK_SIZE
	.align		4
.L_180:
        /*0198*/ 	.byte	0x04, 0x1e
        /*019a*/ 	.short	(.L_182 - .L_181)
.L_181:
        /*019c*/ 	.word	0x00000000


	//----- nvinfo : EIATTR_CBANK_PARAM_SIZE
	.align		4
.L_182:
        /*01a0*/ 	.byte	0x03, 0x19
        /*01a2*/ 	.short	0x0029


	//----- nvinfo : EIATTR_PARAM_CBANK
	.align		4
        /*01a4*/ 	.byte	0x04, 0x0a
        /*01a6*/ 	.short	(.L_184 - .L_183)
	.align		4
.L_183:
        /*01a8*/ 	.word	index@(.nv.constant0._ZN3cub18CUB_300001_SM_10006detail6reduce28DeviceReduceSingleTileKernelINS2_10policy_hubIdyN4cuda3std3__44plusIdEEE10Policy1000EN6thrust24THRUST_300001_SM_1000_NS6detail15normal_iteratorINSD_10device_ptrIdEEEEPdyS9_ddNS7_10__identityEEEvT0_T1_T2_T3_T4_T6_)
        /*01ac*/ 	.short	0x0380
        /*01ae*/ 	.short	0x0029


	//----- nvinfo : EIATTR_SW_WAR
	.align		4
.L_184:
        /*01b0*/ 	.byte	0x04, 0x36
        /*01b2*/ 	.short	(.L_186 - .L_185)
.L_185:
        /*01b4*/ 	.word	0x00000008
.L_186:


//--------------------- .nv.info._ZN3cub18CUB_300001_SM_10006detail6reduce18DeviceReduceKernelINS2_10policy_hubIdjN4cuda3std3__44plusIdEEE10Policy1000EN6thrust24THRUST_300001_SM_1000_NS6detail15normal_iteratorINSD_10device_ptrIdEEEEjS9_dNS7_10__identityEEEvT0_PT3_T1_NS0_13GridEvenShareISN_EET2_T4_ --------------------------
	.section	.nv.info._ZN3cub18CUB_300001_SM_10006detail6reduce18DeviceReduceKernelINS2_10policy_hubIdjN4cuda3std3__44plusIdEEE10Policy1000EN6thrust24THRUST_300001_SM_1000_NS6detail15normal_iteratorINSD_10device_ptrIdEEEEjS9_dNS7_10__identityEEEvT0_PT3_T1_NS0_13GridEvenShareISN_EET2_T4_,"",@"SHT_CUDA_INFO"
	.sectionflags	@""
	.align	4


	//----- nvinfo : EIATTR_CUDA_API_VERSION
	.align		4
        /*0000*/ 	.byte	0x04, 0x37
        /*0002*/ 	.short	(.L_188 - .L_187)
.L_187:
        /*0004*/ 	.word	0x00000082


	//----- nvinfo : EIATTR_KPARAM_INFO
	.align		4
.L_188:
        /*0008*/ 	.byte	0x04, 0x17
        /*000a*/ 	.short	(.L_190 - .L_189)
.L_189:
        /*000c*/ 	.word	0x00000000
        /*0010*/ 	.short	0x0005
        /*0012*/ 	.short	0x003d
        /*0014*/ 	.byte	0x00, 0xf0, 0x05, 0x00


	//----- nvinfo : EIATTR_KPARAM_INFO
	.align		4
.L_190:
        /*0018*/ 	.byte	0x04, 0x17
        /*001a*/ 	.short	(.L_192 - .L_191)
.L_191:
        /*001c*/ 	.word	0x00000000
        /*0020*/ 	.short	0x0004
        /*0022*/ 	.short	0x003c
        /*0024*/ 	.byte	0x00, 0xf0, 0x05, 0x00


	//----- nvinfo : EIATTR_KPARAM_INFO
	.align		4
.L_192:
        /*0028*/ 	.byte	0x04, 0x17
        /*002a*/ 	.short	(.L_194 - .L_193)
.L_193:
        /*002c*/ 	.word	0x00000000
        /*0030*/ 	.short	0x0003
        /*0032*/ 	.short	0x0014
        /*0034*/ 	.byte	0x00, 0xf0, 0xa1, 0x00


	//----- nvinfo : EIATTR_KPARAM_INFO
	.align		4
.L_194:
        /*0038*/ 	.byte	0x04, 0x17
        /*003a*/ 	.short	(.L_196 - .L_195)
.L_195:
        /*003c*/ 	.word	0x00000000
        /*0040*/ 	.short	0x0002
        /*0042*/ 	.short	0x0010
        /*0044*/ 	.byte	0x00, 0xf0, 0x11, 0x00


	//----- nvinfo : EIATTR_KPARAM_INFO
	.align		4
.L_196:
        /*0048*/ 	.byte	0x04, 0x17
        /*004a*/ 	.short	(.L_198 - .L_197)
.L_197:
        /*004c*/ 	.word	0x00000000
        /*0050*/ 	.short	0x0001
        /*0052*/ 	.short	0x0008
        /*0054*/ 	.byte	0x00, 0xf5, 0x21, 0x00


	//----- nvinfo : EIATTR_KPARAM_INFO
	.align		4
.L_198:
        /*0058*/ 	.byte	0x04, 0x17
        /*005a*/ 	.short	(.L_200 - .L_199)
.L_199:
        /*005c*/ 	.word	0x00000000
        /*0060*/ 	.short	0x0000
        /*0062*/ 	.short	0x0000
        /*0064*/ 	.byte	0x00, 0xf0, 0x21, 0x00


	//----- nvinfo : EIATTR_SPARSE_MMA_MASK
	.align		4
.L_200:
        /*0068*/ 	.byte	0x03, 0x50
        /*006a*/ 	.short	0x0000


	//----- nvinfo : EIATTR_MAXREG_COUNT
	.align		4
        /*006c*/ 	.byte	0x03, 0x1b
        /*006e*/ 	.short	0x0060


	//----- nvinfo : EIATTR_NUM_BARRIERS
	.align		4
        /*0070*/ 	.byte	0x02, 0x4c
        /*0072*/ 	.byte	0x01
	.zero		1


	//----- nvinfo : EIATTR_MERCURY_ISA_VERSION
	.align		4
        /*0074*/ 	.byte	0x03, 0x5f
        /*0076*/ 	.short	0x0101


	//----- nvinfo : EIATTR_COOP_GROUP_MASK_REGIDS
	.align		4
        /*0078*/ 	.byte	0x04, 0x29
        /*007a*/ 	.short	(.L_202 - .L_201)


	//   ....[0]....
.L_201:
        /*007c*/ 	.word	0xffffffff


	//   ....[1]....
        /*0080*/ 	.word	0xffffffff


	//   ....[2]....
        /*0084*/ 	.word	0xffffffff


	//   ....[3]....
        /*0088*/ 	.word	0xffffffff


	//   ....[4]....
        /*008c*/ 	.word	0xffffffff


	//   ....[5]....
        /*0090*/ 	.word	0xffffffff


	//   ....[6]....
        /*0094*/ 	.word	0xffffffff


	//   ....[7]....
        /*0098*/ 	.word	0xffffffff


	//   ....[8]....
        /*009c*/ 	.word	0xffffffff


	//   ....[9]....
        /*00a0*/ 	.word	0xffffffff


	//   ....[10]....
        /*00a4*/ 	.word	0xffffffff


	//   ....[11]....
        /*00a8*/ 	.word	0xffffffff


	//   ....[12]....
        /*00ac*/ 	.word	0xffffffff


	//   ....[13]....
        /*00b0*/ 	.word	0xffffffff


	//   ....[14]....
        /*00b4*/ 	.word	0xffffffff


	//   ....[15]....
        /*00b8*/ 	.word	0xffffffff


	//   ....[16]....
        /*00bc*/ 	.word	0xffffffff


	//   ....[17]....
        /*00c0*/ 	.word	0xffffffff


	//   ....[18]....
        /*00c4*/ 	.word	0xffffffff


	//   ....[19]....
        /*00c8*/ 	.word	0xffffffff


	//   ....[20]....
        /*00cc*/ 	.word	0xffffffff


	//   ....[21]....
        /*00d0*/ 	.word	0xffffffff


	//   ....[22]....
        /*00d4*/ 	.word	0xffffffff


	//   ....[23]....
        /*00d8*/ 	.word	0xffffffff


	//   ....[24]....
        /*00dc*/ 	.word	0xffffffff


	//   ....[25]....
        /*00e0*/ 	.word	0xffffffff


	//   ....[26]....
        /*00e4*/ 	.word	0xffffffff


	//   ....[27]....
        /*00e8*/ 	.word	0xffffffff


	//   ....[28]....
        /*00ec*/ 	.word	0xffffffff


	//   ....[29]....
        /*00f0*/ 	.word	0xffffffff


	//----- nvinfo : EIATTR_COOP_GROUP_INSTR_OFFSETS
	.align		4
.L_202:
        /*00f4*/ 	.byte	0x04, 0x28
        /*00f6*/ 	.short	(.L_204 - .L_203)


	//   ....[0]....
.L_203:
        /*00f8*/ 	.word	0x00000c10


	//   ....[1]....
        /*00fc*/ 	.word	0x00000c20


	//   ....[2]....
        /*0100*/ 	.word	0x00000c90


	//   ....[3]....
        /*0104*/ 	.word	0x00000cb0


	//   ....[4]....
        /*0108*/ 	.word	0x00000d20


	//   ....[5]....
        /*010c*/ 	.word	0x00000d30


	//   ....[6]....
        /*0110*/ 	.word	0x00000d80


	//   ....[7]....
        /*0114*/ 	.word	0x00000da0


	//   ....[8]....
        /*0118*/ 	.word	0x00000df0


	//   ....[9]....
        /*011c*/ 	.word	0x00000e10


	//   ....[10]....
        /*0120*/ 	.word	0x00001120


	//   ....[11]....
        /*0124*/ 	.word	0x00001130


	//   ....[12]....
        /*0128*/ 	.word	0x000011a0


	//   ....[13]....
        /*012c*/ 	.word	0x000011c0


	//   ....[14]....
        /*0130*/ 	.word	0x00001210


	//   ....[15]....
        /*0134*/ 	.word	0x00001230


	//   ....[16]....
        /*0138*/ 	.word	0x00001290


	//   ....[17]....
        /*013c*/ 	.word	0x000012b0


	//   ....[18]....
        /*0140*/ 	.word	0x00001330


	//   ....[19]....
        /*0144*/ 	.word	0x00001360


	//   ....[20]....
        /*0148*/ 	.word	0x000028d0


	//   ....[21]....
        /*014c*/ 	.word	0x000028e0


	//   ....[22]....
        /*0150*/ 	.word	0x00002960


	//   ....[23]....
        /*0154*/ 	.word	0x00002970


	//   ....[24]....
        /*0158*/ 	.word	0x000029d0


	//   ....[25]....
        /*015c*/ 	.word	0x000029e0


	//   ....[26]....
        /*0160*/ 	.word	0x00002a30


	//   ....[27]....
        /*0164*/ 	.word	0x00002a60


	//   ....[28]....
        /*0168*/ 	.word	0x00002ae0


	//   ....[29]....
        /*016c*/ 	.word	0x00002af0


	//----- nvinfo : EIATTR_VRC_CTA_INIT_COUNT
	.align		4
.L_204:
        /*0170*/ 	.byte	0x02, 0x4a
	.zero		1
	.zero		1


	//----- nvinfo : EIATTR_EXIT_INSTR_OFFSETS
	.align		4
        /*0174*/ 	.byte	0x04, 0x1c
        /*0176*/ 	.short	(.L_206 - .L_205)


	//   ....[0]....
.L_205:
        /*0178*/ 	.word	0x00002d80


	//   ....[1]....
        /*017c*/ 	.word	0x00002de0


	//----- nvinfo : EIATTR_MAX_THREADS
	.align		4
.L_206:
        /*0180*/ 	.byte	0x04, 0x05
        /*0182*/ 	.short	(.L_208 - .L_207)
.L_207:
        /*0184*/ 	.word	0x00000280
        /*0188*/ 	.word	0x00000001
        /*018c*/ 	.word	0x00000001


	//----- nvinfo : EIATTR_CRS_STACK_SIZE
	.align		4
.L_208:
        /*0190*/ 	.byte	0x04, 0x1e
        /*0192*/ 	.short	(.L_210 - .L_209)
.L_209:
        /*0194*/ 	.word	0x00000000


	//----- nvinfo : EIATTR_CBANK_PARAM_SIZE
	.align		4
.L_210:
        /*0198*/ 	.byte	0x03, 0x19
        /*019a*/ 	.short	0x003e


	//----- nvinfo : EIATTR_PARAM_CBANK
	.align		4
        /*019c*/ 	.byte	0x04, 0x0a
        /*019e*/ 	.short	(.L_212 - .L_211)
	.align		4
.L_211:
        /*01a0*/ 	.word	index@(.nv.constant0._ZN3cub18CUB_300001_SM_10006detail6reduce18DeviceReduceKernelINS2_10policy_hubIdjN4cuda3std3__44plusIdEEE10Policy1000EN6thrust24THRUST_300001_SM_1000_NS6detail15normal_iteratorINSD_10device_ptrIdEEEEjS9_dNS7_10__identityEEEvT0_PT3_T1_NS0_13GridEvenShareISN_EET2_T4_)
        /*01a4*/ 	.short	0x0380
        /*01a6*/ 	.short	0x003e


	//----- nvinfo : EIATTR_SW_WAR
	.align		4
.L_212:
        /*01a8*/ 	.byte	0x04, 0x36
        /*01aa*/ 	.short	(.L_214 - .L_213)
.L_213:
        /*01ac*/ 	.word	0x00000008
.L_214:


//--------------------- .nv.info._ZN3cub18CUB_300001_SM_10006detail6reduce28DeviceReduceSingleTileKernelINS2_10policy_hubIdjN4cuda3std3__44plusIdEEE10Policy1000EN6thrust24THRUST_300001_SM_1000_NS6detail15normal_iteratorINSD_10device_ptrIdEEEEPdjS9_ddNS7_10__identityEEEvT0_T1_T2_T3_T4_T6_ --------------------------
	.section	.nv.info._ZN3cub18CUB_300001_SM_10006detail6reduce28DeviceReduceSingleTileKernelINS2_10policy_hubIdjN4cuda3std3__44plusIdEEE10Policy1000EN6thrust24THRUST_300001_SM_1000_NS6detail15normal_iteratorINSD_10device_ptrIdEEEEPdjS9_ddNS7_10__identityEEEvT0_T1_T2_T3_T4_T6_,"",@"SHT_CUDA_INFO"
	.sectionflags	@""
	.align	4


	//----- nvinfo : EIATTR_CUDA_API_VERSION
	.align		4
        /*0000*/ 	.byte	0x04, 0x37
        /*0002*/ 	.short	(.L_216 - .L_215)
.L_215:
        /*0004*/ 	.word	0x00000082


	//----- nvinfo : EIATTR_KPARAM_INFO
	.align		4
.L_216:
        /*0008*/ 	.byte	0x04, 0x17
        /*000a*/ 	.short	(.L_218 - .L_217)
.L_217:
        /*000c*/ 	.word	0x00000000
        /*0010*/ 	.short	0x0005
        /*0012*/ 	.short	0x0020
        /*0014*/ 	.byte	0x00, 0xf0, 0x05, 0x00


	//----- nvinfo : EIATTR_KPARAM_INFO
	.align		4
.L_218:
        /*0018*/ 	.byte	0x04, 0x17
        /*001a*/ 	.short	(.L_220 - .L_219)
.L_219:
        /*001c*/ 	.word	0x00000000
        /*0020*/ 	.short	0x0004
        /*0022*/ 	.short	0x0018
        /*0024*/ 	.byte	0x00, 0xf0, 0x21, 0x00


	//----- nvinfo : EIATTR_KPARAM_INFO
	.align		4
.L_220:
        /*0028*/ 	.byte	0x04, 0x17
        /*002a*/ 	.short	(.L_222 - .L_221)
.L_221:
        /*002c*/ 	.word	0x00000000
        /*0030*/ 	.short	0x0003
        /*0032*/ 	.short	0x0014
        /*0034*/ 	.byte	0x00, 0xf0, 0x05, 0x00


	//----- nvinfo : EIATTR_KPARAM_INFO
	.align		4
.L_222:
        /*0038*/ 	.byte	0x04, 0x17
        /*003a*/ 	.short	(.L_224 - .L_223)
.L_223:
        /*003c*/ 	.word	0x00000000
        /*0040*/ 	.short	0x0002
        /*0042*/ 	.short	0x0010
        /*0044*/ 	.byte	0x00, 0xf0, 0x11, 0x00


	//----- nvinfo : EIATTR_KPARAM_INFO
	.align		4
.L_224:
        /*0048*/ 	.byte	0x04, 0x17
        /*004a*/ 	.short	(.L_226 - .L_225)
.L_225:
        /*004c*/ 	.word	0x00000000
        /*0050*/ 	.short	0x0001
        /*0052*/ 	.short	0x0008
        /*0054*/ 	.byte	0x00, 0xf5, 0x21, 0x00


	//----- nvinfo : EIATTR_KPARAM_INFO
	.align		4
.L_226:
        /*0058*/ 	.byte	0x04, 0x17
        /*005a*/ 	.short	(.L_228 - .L_227)
.L_227:
        /*005c*/ 	.word	0x00000000
        /*0060*/ 	.short	0x0000
        /*0062*/ 	.short	0x0000
        /*0064*/ 	.byte	0x00, 0xf0, 0x21, 0x00


	//----- nvinfo : EIATTR_SPARSE_MMA_MASK
	.align		4
.L_228:
        /*0068*/ 	.byte	0x03, 0x50
        /*006a*/ 	.short	0x0000


	//----- nvinfo : EIATTR_MAXREG_COUNT
	.align		4
        /*006c*/ 	.byte	0x03, 0x1b
        /*006e*/ 	.short	0x0060


	//----- nvinfo : EIATTR_NUM_BARRIERS
	.align		4
        /*0070*/ 	.byte	0x02, 0x4c
        /*0072*/ 	.byte	0x01
	.zero		1


	//----- nvinfo : EIATTR_MERCURY_ISA_VERSION
	.align		4
        /*0074*/ 	.byte	0x03, 0x5f
        /*0076*/ 	.short	0x0101


	//----- nvinfo : EIATTR_COOP_GROUP_MASK_REGIDS
	.align		4
        /*0078*/ 	.byte	0x04, 0x29
        /*007a*/ 	.short	(.L_230 - .L_229)


	//   ....[0]....
.L_229:
        /*007c*/ 	.word	0xffffffff


	//   ....[1]....
        /*0080*/ 	.word	0xffffffff


	//   ....[2]....
        /*0084*/ 	.word	0xffffffff


	//   ....[3]....
        /*0088*/ 	.word	0xffffffff


	//   ....[4]....
        /*008c*/ 	.word	0xffffffff


	//   ....[5]....
        /*0090*/ 	.word	0xffffffff


	//   ....[6]....
        /*0094*/ 	.word	0xffffffff


	//   ....[7]....
        /*0098*/ 	.word	0xffffffff


	//   ....[8]....
        /*009c*/ 	.word	0xffffffff


	//   ....[9]....
        /*00a0*/ 	.word	0xffffffff


	//   ....[10]....
        /*00a4*/ 	.word	0xffffffff


	//   ....[11]....
        /*00a8*/ 	.word	0xffffffff


	//   ....[12]....
        /*00ac*/ 	.word	0xffffffff


	//   ....[13]....
        /*00b0*/ 	.word	0xffffffff


	//   ....[14]....
        /*00b4*/ 	.word	0xffffffff


	//   ....[15]....
        /*00b8*/ 	.word	0xffffffff


	//   ....[16]....
        /*00bc*/ 	.word	0xffffffff


	//   ....[17]....
        /*00c0*/ 	.word	0xffffffff


	//   ....[18]....
        /*00c4*/ 	.word	0xffffffff


	//   ....[19]....
        /*00c8*/ 	.word	0xffffffff


	//   ....[20]....
        /*00cc*/ 	.word	0xffffffff


	//   ....[21]....
        /*00d0*/ 	.word	0xffffffff


	//   ....[22]....
        /*00d4*/ 	.word	0xffffffff


	//   ....[23]....
        /*00d8*/ 	.word	0xffffffff


	//   ....[24]....
        /*00dc*/ 	.word	0xffffffff


	//   ....[25]....
        /*00e0*/ 	.word	0xffffffff


	//   ....[26]....
        /*00e4*/ 	.word	0xffffffff


	//   ....[27]....
        /*00e8*/ 	.word	0xffffffff


	//   ....[28]....
        /*00ec*/ 	.word	0xffffffff


	//   ....[29]....
        /*00f0*/ 	.word	0xffffffff


	//----- nvinfo : EIATTR_COOP_GROUP_INSTR_OFFSETS
	.align		4
.L_230:
        /*00f4*/ 	.byte	0x04, 0x28
        /*00f6*/ 	.short	(.L_232 - .L_231)


	//   ....[0]....
.L_231:
        /*00f8*/ 	.word	0x00000930


	//   ....[1]....
        /*00fc*/ 	.word	0x00000940


	//   ....[2]....
        /*0100*/ 	.word	0x000009b0


	//   ....[3]....
        /*0104*/ 	.word	0x000009e0


	//   ....[4]....
        /*0108*/ 	.word	0x00000a50


	//   ....[5]....
        /*010c*/ 	.word	0x00000a60


	//   ....[6]....
        /*0110*/ 	.word	0x00000ab0


	//   ....[7]....
        /*0114*/ 	.word	0x00000ad0


	//   ....[8]....
        /*0118*/ 	.word	0x00000b30


	//   ....[9]....
        /*011c*/ 	.word	0x00000b40


	//   ....[10]....
        /*0120*/ 	.word	0x00000e40


	//   ....[11]....
        /*0124*/ 	.word	0x00000e50


	//   ....[12]....
        /*0128*/ 	.word	0x00000ed0


	//   ....[13]....
        /*012c*/ 	.word	0x00000ef0


	//   ....[14]....
        /*0130*/ 	.word	0x00000f40


	//   ....[15]....
        /*0134*/ 	.word	0x00000f60


	//   ....[16]....
        /*0138*/ 	.word	0x00000fd0


	//   ....[17]....
        /*013c*/ 	.word	0x00000fe0


	//   ....[18]....
        /*0140*/ 	.word	0x00001030


	//   ....[19]....
        /*0144*/ 	.word	0x00001060


	//   ....[20]....
        /*0148*/ 	.word	0x00002450


	//   ....[21]....
        /*014c*/ 	.word	0x00002460


	//   ....[22]....
        /*0150*/ 	.word	0x000024d0


	//   ....[23]....
        /*0154*/ 	.word	0x000024e0


	//   ....[24]....
        /*0158*/ 	.word	0x00002540


	//   ....[25]....
        /*015c*/ 	.word	0x00002550


	//   ....[26]....
        /*0160*/ 	.word	0x000025a0


	//   ....[27]....
        /*0164*/ 	.word	0x000025d0


	//   ....[28]....
        /*0168*/ 	.word	0x00002650


	//   ....[29]....
        /*016c*/ 	.word	0x00002660


	//----- nvinfo : EIATTR_VRC_CTA_INIT_COUNT
	.align		4
.L_232:
        /*0170*/ 	.byte	0x02, 0x4a
	.zero		1
	.zero		1


	//----- nvinfo : EIATTR_EXIT_INSTR_OFFSETS
	.align		4
        /*0174*/ 	.byte	0x04, 0x1c
        /*0176*/ 	.short	(.L_234 - .L_233)


	//   ....[0]....
.L_233:
        /*0178*/ 	.word	0x00000080


	//   ....[1]....
        /*017c*/ 	.word	0x000000c0


	//   ....[2]....
        /*0180*/ 	.word	0x000028f0


	//   ....[3]....
        /*0184*/ 	.word	0x00002940


	//----- nvinfo : EIATTR_MAX_THREADS
	.align		4
.L_234:
        /*0188*/ 	.byte	0x04, 0x05
        /*018a*/ 	.short	(.L_236 - .L_235)
.L_235:
        /*018c*/ 	.word	0x00000280
        /*0190*/ 	.word	0x00000001
        /*0194*/ 	.word	0x00000001


	//----- nvinfo : EIATTR_CRS_STACK_SIZE
	.align		4
.L_236:
        /*0198*/ 	.byte	0x04, 0x1e
        /*019a*/ 	.short	(.L_238 - .L_237)
.L_237:
        /*019c*/ 	.word	0x00000000


	//----- nvinfo : EIATTR_CBANK_PARAM_SIZE
	.align		4
.L_238:
        /*01a0*/ 	.byte	0x03, 0x19
        /*01a2*/ 	.short	0x0021


	//----- nvinfo : EIATTR_PARAM_CBANK
	.align		4
        /*01a4*/ 	.byte	0x04, 0x0a
        /*01a6*/ 	.short	(.L_240 - .L_239)
	.align		4
.L_239:
        /*01a8*/ 	.word	index@(.nv.constant0._ZN3cub18CUB_300001_SM_10006detail6reduce28DeviceReduceSingleTileKernelINS2_10policy_hubIdjN4cuda3std3__44plusIdEEE10Policy1000EN6thrust24THRUST_300001_SM_1000_NS6detail15normal_iteratorINSD_10device_ptrIdEEEEPdjS9_ddNS7_10__identityEEEvT0_T1_T2_T3_T4_T6_)
        /*01ac*/ 	.short	0x0380
        /*01ae*/ 	.short	0x0021


	//----- nvinfo : EIATTR_SW_WAR
	.align		4
.L_240:
        /*01b0*/ 	.byte	0x04, 0x36
        /*01b2*/ 	.short	(.L_242 - .L_241)
.L_241:
        /*01b4*/ 	.word	0x00000008
.L_242:


//--------------------- .nv.info._ZN3cub18CUB_300001_SM_10006detail6reduce28DeviceReduceSingleTileKernelINS2_10policy_hubIdyN4cuda3std3__44plusIdEEE10Policy1000EPdSC_iS9_ddNS7_10__identityEEEvT0_T1_T2_T3_T4_T6_ --------------------------
	.section	.nv.info._ZN3cub18CUB_300001_SM_10006detail6reduce28DeviceReduceSingleTileKernelINS2_10policy_hubIdyN4cuda3std3__44plusIdEEE10Policy1000EPdSC_iS9_ddNS7_10__identityEEEvT0_T1_T2_T3_T4_T6_,"",@"SHT_CUDA_INFO"
	.sectionflags	@""
	.align	4


	//----- nvinfo : EIATTR_CUDA_API_VERSION
	.align		4
        /*0000*/ 	.byte	0x04, 0x37
        /*0002*/ 	.short	(.L_244 - .L_243)
.L_243:
        /*0004*/ 	.word	0x00000082


	//----- nvinfo : EIATTR_KPARAM_INFO
	.align		4
.L_244:
        /*0008*/ 	.byte	0x04, 0x17
        /*000a*/ 	.short	(.L_246 - .L_245)
.L_245:
        /*000c*/ 	.word	0x00000000
        /*0010*/ 	.short	0x0005
        /*0012*/ 	.short	0x0020
        /*0014*/ 	.byte	0x00, 0xf0, 0x05, 0x00


	//----- nvinfo : EIATTR_KPARAM_INFO
	.align		4
.L_246:
        /*0018*/ 	.byte	0x04, 0x17
        /*001a*/ 	.short	(.L_248 - .L_247)
.L_247:
        /*001c*/ 	.word	0x00000000
        /*0020*/ 	.short	0x0004
        /*0022*/ 	.short	0x0018
        /*0024*/ 	.byte	0x00, 0xf0, 0x21, 0x00


	//----- nvinfo : EIATTR_KPARAM_INFO
	.align		4
.L_248:
        /*0028*/ 	.byte	0x04, 0x17
        /*002a*/ 	.short	(.L_250 - .L_249)
.L_249:
        /*002c*/ 	.word	0x00000000
        /*0030*/ 	.short	0x0003
        /*0032*/ 	.short	0x0014
        /*0034*/ 	.byte	0x00, 0xf0, 0x05, 0x00


	//----- nvinfo : EIATTR_KPARAM_INFO
	.align		4
.L_250:
        /*0038*/ 	.byte	0x04, 0x17
        /*003a*/ 	.short	(.L_252 - .L_251)
.L_251:
        /*003c*/ 	.word	0x00000000
        /*0040*/ 	.short	0x0002
        /*0042*/ 	.short	0x0010
        /*0044*/ 	.byte	0x00, 0xf0, 0x11, 0x00


	//----- nvinfo : EIATTR_KPARAM_INFO
	.align		4
.L_252:
        /*0048*/ 	.byte	0x04, 0x17
        /*004a*/ 	.short	(.L_254 - .L_253)
.L_253:
        /*004c*/ 	.word	0x00000000
        /*0050*/ 	.short	0x0001
        /*0052*/ 	.short	0x0008
        /*0054*/ 	.byte	0x00, 0xf5, 0x21, 0x00


	//----- nvinfo : EIATTR_KPARAM_INFO
	.align		4
.L_254:
        /*0058*/ 	.byte	0x04, 0x17
        /*005a*/ 	.short	(.L_256 - .L_255)
.L_255:
        /*005c*/ 	.word	0x00000000
        /*0060*/ 	.short	0x0000
        /*0062*/ 	.short	0x0000
        /*0064*/ 	.byte	0x00, 0xf5, 0x21, 0x00


	//----- nvinfo : EIATTR_SPARSE_MMA_MASK
	.align		4
.L_256:
        /*0068*/ 	.byte	0x03, 0x50
        /*006a*/ 	.short	0x0000


	//----- nvinfo : EIATTR_MAXREG_COUNT
	.align		4
        /*006c*/ 	.byte	0x03, 0x1b
        /*006e*/ 	.short	0x0080


	//----- nvinfo : EIATTR_NUM_BARRIERS
	.align		4
        /*0070*/ 	.byte	0x02, 0x4c
        /*0072*/ 	.byte	0x01
	.zero		1


	//----- nvinfo : EIATTR_MERCURY_ISA_VERSION
	.align		4
        /*0074*/ 	.byte	0x03, 0x5f
        /*0076*/ 	.short	0x0101


	//----- nvinfo : EIATTR_COOP_GROUP_MASK_REGIDS
	.align		4
        /*0078*/ 	.byte	0x04, 0x29
        /*007a*/ 	.short	(.L_258 - .L_257)


	//   ....[0]....
.L_257:
        /*007c*/ 	.word	0xffffffff


	//   ....[1]....
        /*0080*/ 	.word	0xffffffff


	//   ....[2]....
        /*0084*/ 	.word	0xffffffff


	//   ....[3]....
        /*0088*/ 	.word	0xffffffff


	//   ....[4]....
        /*008c*/ 	.word	0xffffffff


	//   ....[5]....
        /*0090*/ 	.word	0xffffffff


	//   ....[6]....
        /*0094*/ 	.word	0xffffffff


	//   ....[7]....
        /*0098*/ 	.word	0xffffffff


	//   ....[8]....
        /*009c*/ 	.word	0xffffffff


	//   ....[9]....
        /*00a0*/ 	.word	0xffffffff


	//   ....[10]....
        /*00a4*/ 	.word	0xffffffff


	//   ....[11]....
        /*00a8*/ 	.word	0xffffffff


	//   ....[12]....
        /*00ac*/ 	.word	0xffffffff


	//   ....[13]....
        /*00b0*/ 	.word	0xffffffff


	//   ....[14]....
        /*00b4*/ 	.word	0xffffffff


	//   ....[15]....
        /*00b8*/ 	.word	0xffffffff


	//   ....[16]....
        /*00bc*/ 	.word	0xffffffff


	//   ....[17]....
        /*00c0*/ 	.word	0xffffffff


	//   ....[18]....
        /*00c4*/ 	.word	0xffffffff


	//   ....[19]....
        /*00c8*/ 	.word	0xffffffff


	//   ....[20]....
        /*00cc*/ 	.word	0xffffffff


	//   ....[21]....
        /*00d0*/ 	.word	0xffffffff


	//   ....[22]....
        /*00d4*/ 	.word	0xffffffff


	//   ....[23]....
        /*00d8*/ 	.word	0xffffffff


	//   ....[24]....
        /*00dc*/ 	.word	0xffffffff


	//   ....[25]....
        /*00e0*/ 	.word	0xffffffff


	//   ....[26]....
        /*00e4*/ 	.word	0xffffffff


	//   ....[27]....
        /*00e8*/ 	.word	0xffffffff


	//   ....[28]....
        /*00ec*/ 	.word	0xffffffff


	//   ....[29]....
        /*00f0*/ 	.word	0xffffffff


	//----- nvinfo : EIATTR_COOP_GROUP_INSTR_OFFSETS
	.align		4
.L_258:
        /*00f4*/ 	.byte	0x04, 0x28
        /*00f6*/ 	.short	(.L_260 - .L_259)


	//   ....[0]....
.L_259:
        /*00f8*/ 	.word	0x00000960


	//   ....[1]....
        /*00fc*/ 	.word	0x00000970


	//   ....[2]....
        /*0100*/ 	.word	0x000009e0


	//   ....[3]....
        /*0104*/ 	.word	0x00000a10


	//   ....[4]....
        /*0108*/ 	.word	0x00000a70


	//   ....[5]....
        /*010c*/ 	.word	0x00000a80


	//   ....[6]....
        /*0110*/ 	.word	0x00000ae0


	//   ....[7]....
        /*0114*/ 	.word	0x00000af0


	//   ....[8]....
        /*0118*/ 	.word	0x00000b40


	//   ....[9]....
        /*011c*/ 	.word	0x00000b60


	//   ....[10]....
        /*0120*/ 	.word	0x00000e10


	//   ....[11]....
        /*0124*/ 	.word	0x00000e20


	//   ....[12]....
        /*0128*/ 	.word	0x00000eb0


	//   ....[13]....
        /*012c*/ 	.word	0x00000ed0


	//   ....[14]....
        /*0130*/ 	.word	0x00000f20


	//   ....[15]....
        /*0134*/ 	.word	0x00000f40


	//   ....[16]....
        /*0138*/ 	.word	0x00000f90


	//   ....[17]....
        /*013c*/ 	.word	0x00000fb0


	//   ....[18]....
        /*0140*/ 	.word	0x00001000


	//   ....[19]....
        /*0144*/ 	.word	0x00001030


	//   ....[20]....
        /*0148*/ 	.word	0x000020b0


	//   ....[21]....
        /*014c*/ 	.word	0x000020c0


	//   ....[22]....
        /*0150*/ 	.word	0x00002130


	//   ....[23]....
        /*0154*/ 	.word	0x00002140


	//   ....[24]....
        /*0158*/ 	.word	0x000021a0


	//   ....[25]....
        /*015c*/ 	.word	0x000021b0


	//   ....[26]....
        /*0160*/ 	.word	0x00002200


	//   ....[27]....
        /*0164*/ 	.word	0x00002220


	//   ....[28]....
        /*0168*/ 	.word	0x00002280


	//   ....[29]....
        /*016c*/ 	.word	0x000022b0


	//----- nvinfo : EIATTR_VRC_CTA_INIT_COUNT
	.align		4
.L_260:
        /*0170*/ 	.byte	0x02, 0x4a
	.zero		1
	.zero		1


	//----- nvinfo : EIATTR_EXIT_INSTR_OFFSETS
	.align		4
        /*0174*/ 	.byte	0x04, 0x1c
        /*0176*/ 	.short	(.L_262 - .L_261)


	//   ....[0]....
.L_261:
        /*0178*/ 	.word	0x00000080


	//   ....[1]....
        /*017c*/ 	.word	0x000000c0


	//   ....[2]....
        /*0180*/ 	.word	0x00002510


	//   ....[3]....
        /*0184*/ 	.word	0x00002560


	//----- nvinfo : EIATTR_MAX_THREADS
	.align		4
.L_262:
        /*0188*/ 	.byte	0x04, 0x05
        /*018a*/ 	.short	(.L_264 - .L_263)
.L_263:
        /*018c*/ 	.word	0x00000200
        /*0190*/ 	.word	0x00000001
        /*0194*/ 	.word	0x00000001


	//----- nvinfo : EIATTR_CRS_STACK_SIZE
	.align		4
.L_264:
        /*0198*/ 	.byte	0x04, 0x1e
        /*019a*/ 	.short	(.L_266 - .L_265)
.L_265:
        /*019c*/ 	.word	0x00000000


	//----- nvinfo : EIATTR_CBANK_PARAM_SIZE
	.align		4
.L_266:
        /*01a0*/ 	.byte	0x03, 0x19
        /*01a2*/ 	.short	0x0021


	//----- nvinfo : EIATTR_PARAM_CBANK
	.align		4
        /*01a4*/ 	.byte	0x04, 0x0a
        /*01a6*/ 	.short	(.L_268 - .L_267)
	.align		4
.L_267:
        /*01a8*/ 	.word	index@(.nv.constant0._ZN3cub18CUB_300001_SM_10006detail6reduce28DeviceReduceSingleTileKernelINS2_10policy_hubIdyN4cuda3std3__44plusIdEEE10Policy1000EPdSC_iS9_ddNS7_10__identityEEEvT0_T1_T2_T3_T4_T6_)
        /*01ac*/ 	.short	0x0380
        /*01ae*/ 	.short	0x0021


	//----- nvinfo : EIATTR_SW_WAR
	.align		4
.L_268:
        /*01b0*/ 	.byte	0x04, 0x36
        /*01b2*/ 	.short	(.L_270 - .L_269)
.L_269:
        /*01b4*/ 	.word	0x00000008
.L_270:


//--------------------- .nv.info._ZN3cub18CUB_300001_SM_10006detail6reduce18DeviceReduceKernelINS2_10policy_hubIdyN4cuda3std3__44plusIdEEE10Policy1000EN6thrust24THRUST_300001_SM_1000_NS18transform_iteratorINSD_12zip_functionINS7_10multipliesIdEEEENSD_12zip_iteratorINS7_5tupleIJNSD_6detail15normal_iteratorINSD_10device_ptrIdEEEESP_EEEEENSD_11use_defaultESS_EEyS9_dNS7_10__identityEEEvT0_PT3_T1_NS0_13GridEvenShareISY_EET2_T4_ --------------------------
	.section	.nv.info._ZN3cub18CUB_300001_SM_10006detail6reduce18DeviceReduceKernelINS2_10policy_hubIdyN4cuda3std3__44plusIdEEE10Policy1000EN6thrust24THRUST_300001_SM_1000_NS18transform_iteratorINSD_12zip_functionINS7_10multipliesIdEEEENSD_12zip_iteratorINS7_5tupleIJNSD_6detail15normal_iteratorINSD_10device_ptrIdEEEESP_EEEEENSD_11use_defaultESS_EEyS9_dNS7_10__identityEEEvT0_PT3_T1_NS0_13GridEvenShareISY_EET2_T4_,"",@"SHT_CUDA_INFO"
	.sectionflags	@""
	.align	4


	//----- nvinfo : EIATTR_CUDA_API_VERSION
	.align		4
        /*0000*/ 	.byte	0x04, 0x37
        /*0002*/ 	.short	(.L_272 - .L_271)
.L_271:
        /*0004*/ 	.word	0x00000082


	//----- nvinfo : EIATTR_KPARAM_INFO
	.align		4
.L_272:
        /*0008*/ 	.byte	0x04, 0x17
        /*000a*/ 	.short	(.L_274 - .L_273)
.L_273:
        /*000c*/ 	.word	0x00000000
        /*0010*/ 	.short	0x0005
        /*0012*/ 	.short	0x0071
        /*0014*/ 	.byte	0x00, 0xf0, 0x05, 0x00


	//----- nvinfo : EIATTR_KPARAM_INFO
	.align		4
.L_274:
        /*0018*/ 	.byte	0x04, 0x17
        /*001a*/ 	.short	(.L_276 - .L_275)
.L_275:
        /*001c*/ 	.word	0x00000000
        /*0020*/ 	.short	0x0004
        /*0022*/ 	.short	0x0070
        /*0024*/ 	.byte	0x00, 0xf0, 0x05, 0x00


	//----- nvinfo : EIATTR_KPARAM_INFO
	.align		4
.L_276:
        /*0028*/ 	.byte	0x04, 0x17
        /*002a*/ 	.short	(.L_278 - .L_277)
.L_277:
        /*002c*/ 	.word	0x00000000
        /*0030*/ 	.short	0x0003
        /*0032*/ 	.short	0x0028
        /*0034*/ 	.byte	0x00, 0xf0, 0x21, 0x01


	//----- nvinfo : EIATTR_KPARAM_INFO
	.align		4
.L_278:
        /*0038*/ 	.byte	0x04, 0x17
        /*003a*/ 	.short	(.L_280 - .L_279)
.L_279:
        /*003c*/ 	.word	0x00000000
        /*0040*/ 	.short	0x0002
        /*0042*/ 	.short	0x0020
        /*0044*/ 	.byte	0x00, 0xf0, 0x21, 0x00


	//----- nvinfo : EIATTR_KPARAM_INFO
	.align		4
.L_280:
        /*0048*/ 	.byte	0x04, 0x17
        /*004a*/ 	.short	(.L_282 - .L_281)
.L_281:
        /*004c*/ 	.word	0x00000000
        /*0050*/ 	.short	0x0001
        /*0052*/ 	.short	0x0018
        /*0054*/ 	.byte	0x00, 0xf5, 0x21, 0x00


	//----- nvinfo : EIATTR_KPARAM_INFO
	.align		4
.L_282:
        /*0058*/ 	.byte	0x04, 0x17
        /*005a*/ 	.short	(.L_284 - .L_283)
.L_283:
        /*005c*/ 	.word	0x00000000
        /*0060*/ 	.short	0x0000
        /*0062*/ 	.short	0x0000
        /*0064*/ 	.byte	0x00, 0xf0, 0x61, 0x00


	//----- nvinfo : EIATTR_SPARSE_MMA_MASK
	.align		4
.L_284:
        /*0068*/ 	.byte	0x03, 0x50
        /*006a*/ 	.short	0x0000


	//----- nvinfo : EIATTR_MAXREG_COUNT
	.align		4
        /*006c*/ 	.byte	0x03, 0x1b
        /*006e*/ 	.short	0x0080


	//----- nvinfo : EIATTR_NUM_BARRIERS
	.align		4
        /*0070*/ 	.byte	0x02, 0x4c
        /*0072*/ 	.byte	0x01
	.zero		1


	//----- nvinfo : EIATTR_MERCURY_ISA_VERSION
	.align		4
        /*0074*/ 	.byte	0x03, 0x5f
        /*0076*/ 	.short	0x0101


	//----- nvinfo : EIATTR_COOP_GROUP_MASK_REGIDS
	.align		4
        /*0078*/ 	.byte	0x04, 0x29
        /*007a*/ 	.short	(.L_286 - .L_285)


	//   ....[0]....
.L_285:
        /*007c*/ 	.word	0xffffffff


	//   ....[1]....
        /*0080*/ 	.word	0xffffffff


	//   ....[2]....
        /*0084*/ 	.word	0xffffffff


	//   ....[3]....
        /*0088*/ 	.word	0xffffffff


	//   ....[4]....
        /*008c*/ 	.word	0xffffffff


	//   ....[5]....
        /*0090*/ 	.word	0xffffffff


	//   ....[6]....
        /*0094*/ 	.word	0xffffffff


	//   ....[7]....
        /*0098*/ 	.word	0xffffffff


	//   ....[8]....
        /*009c*/ 	.word	0xffffffff


	//   ....[9]....
        /*00a0*/ 	.word	0xffffffff


	//   ....[10]....
        /*00a4*/ 	.word	0xffffffff


	//   ....[11]....
        /*00a8*/ 	.word	0xffffffff


	//   ....[12]....
        /*00ac*/ 	.word	0xffffffff


	//   ....[13]....
        /*00b0*/ 	.word	0xffffffff


	//   ....[14]....
        /*00b4*/ 	.word	0xffffffff


	//   ....[15]....
        /*00b8*/ 	.word	0xffffffff


	//   ....[16]....
        /*00bc*/ 	.word	0xffffffff


	//   ....[17]....
        /*00c0*/ 	.word	0xffffffff


	//   ....[18]....
        /*00c4*/ 	.word	0xffffffff


	//   ....[19]....
        /*00c8*/ 	.word	0xffffffff


	//   ....[20]....
        /*00cc*/ 	.word	0xffffffff


	//   ....[21]....
        /*00d0*/ 	.word	0xffffffff


	//   ....[22]....
        /*00d4*/ 	.word	0xffffffff


	//   ....[23]....
        /*00d8*/ 	.word	0xffffffff


	//   ....[24]....
        /*00dc*/ 	.word	0xffffffff


	//   ....[25]....
        /*00e0*/ 	.word	0xffffffff


	//   ....[26]....
        /*00e4*/ 	.word	0xffffffff


	//   ....[27]....
        /*00e8*/ 	.word	0xffffffff


	//   ....[28]....
        /*00ec*/ 	.word	0xffffffff


	//   ....[29]....
        /*00f0*/ 	.word	0xffffffff


	//----- nvinfo : EIATTR_COOP_GROUP_INSTR_OFFSETS
	.align		4
.L_286:
        /*00f4*/ 	.byte	0x04, 0x28
        /*00f6*/ 	.short	(.L_288 - .L_287)


	//   ....[0]....
.L_287:
        /*00f8*/ 	.word	0x00000cf0


	//   ....[1]....
        /*00fc*/ 	.word	0x00000d00


	//   ....[2]....
        /*0100*/ 	.word	0x00000d70


	//   ....[3]....
        /*0104*/ 	.word	0x00000d90


	//   ....[4]....
        /*0108*/ 	.word	0x00000e00


	//   ....[5]....
        /*010c*/ 	.word	0x00000e10


	//   ....[6]....
        /*0110*/ 	.word	0x00000e60


	//   ....[7]....
        /*0114*/ 	.word	0x00000e80


	//   ....[8]....
        /*0118*/ 	.word	0x00000ef0


	//   ....[9]....
        /*011c*/ 	.word	0x00000f00


	//   ....[10]....
        /*0120*/ 	.word	0x000011a0


	//   ....[11]....
        /*0124*/ 	.word	0x000011b0


	//   ....[12]....
        /*0128*/ 	.word	0x00001230


	//   ....[13]....
        /*012c*/ 	.word	0x00001260


	//   ....[14]....
        /*0130*/ 	.word	0x000012c0


	//   ....[15]....
        /*0134*/ 	.word	0x000012f0


	//   ....[16]....
        /*0138*/ 	.word	0x00001340


	//   ....[17]....
        /*013c*/ 	.word	0x00001360


	//   ....[18]....
        /*0140*/ 	.word	0x000013e0


	//   ....[19]....
        /*0144*/ 	.word	0x000013f0


	//   ....[20]....
        /*0148*/ 	.word	0x00002b80


	//   ....[21]....
        /*014c*/ 	.word	0x00002b90


	//   ....[22]....
        /*0150*/ 	.word	0x00002c00


	//   ....[23]....
        /*0154*/ 	.word	0x00002c20


	//   ....[24]....
        /*0158*/ 	.word	0x00002c90


	//   ....[25]....
        /*015c*/ 	.word	0x00002ca0


	//   ....[26]....
        /*0160*/ 	.word	0x00002cf0


	//   ....[27]....
        /*0164*/ 	.word	0x00002d10


	//   ....[28]....
        /*0168*/ 	.word	0x00002d80


	//   ....[29]....
        /*016c*/ 	.word	0x00002d90


	//----- nvinfo : EIATTR_VRC_CTA_INIT_COUNT
	.align		4
.L_288:
        /*0170*/ 	.byte	0x02, 0x4a
	.zero		1
	.zero		1


	//----- nvinfo : EIATTR_EXIT_INSTR_OFFSETS
	.align		4
        /*0174*/ 	.byte	0x04, 0x1c
        /*0176*/ 	.short	(.L_290 - .L_289)


	//   ....[0]....
.L_289:
        /*0178*/ 	.word	0x00002fc0


	//   ....[1]....
        /*017c*/ 	.word	0x00003020


	//----- nvinfo : EIATTR_MAX_THREADS
	.align		4
.L_290:
        /*0180*/ 	.byte	0x04, 0x05
        /*0182*/ 	.short	(.L_292 - .L_291)
.L_291:
        /*0184*/ 	.word	0x00000200
        /*0188*/ 	.word	0x00000001
        /*018c*/ 	.word	0x00000001


	//----- nvinfo : EIATTR_CRS_STACK_SIZE
	.align		4
.L_292:
        /*0190*/ 	.byte	0x04, 0x1e
        /*0192*/ 	.short	(.L_294 - .L_293)
.L_293:
        /*0194*/ 	.word	0x00000000


	//----- nvinfo : EIATTR_CBANK_PARAM_SIZE
	.align		4
.L_294:
        /*0198*/ 	.byte	0x03, 0x19
        /*019a*/ 	.short	0x0072


	//----- nvinfo : EIATTR_PARAM_CBANK
	.align		4
        /*019c*/ 	.byte	0x04, 0x0a
        /*019e*/ 	.short	(.L_296 - .L_295)
	.align		4
.L_295:
        /*01a0*/ 	.word	index@(.nv.constant0._ZN3cub18CUB_300001_SM_10006detail6reduce18DeviceReduceKernelINS2_10policy_hubIdyN4cuda3std3__44plusIdEEE10Policy1000EN6thrust24THRUST_300001_SM_1000_NS18transform_iteratorINSD_12zip_functionINS7_10multipliesIdEEEENSD_12zip_iteratorINS7_5tupleIJNSD_6detail15normal_iteratorINSD_10device_ptrIdEEEESP_EEEEENSD_11use_defaultESS_EEyS9_dNS7_10__identityEEEvT0_PT3_T1_NS0_13GridEvenShareISY_EET2_T4_)
        /*01a4*/ 	.short	0x0380
        /*01a6*/ 	.short	0x0072


	//----- nvinfo : EIATTR_SW_WAR
	.align		4
.L_296:
        /*01a8*/ 	.byte	0x04, 0x36
        /*01aa*/ 	.short	(.L_298 - .L_297)
.L_297:
        /*01ac*/ 	.word	0x00000008
.L_298:


//--------------------- .nv.info._ZN3cub18CUB_300001_SM_10006detail6reduce28DeviceReduceSingleTileKernelINS2_10policy_hubIdyN4cuda3std3__44plusIdEEE10Policy1000EN6thrust24THRUST_300001_SM_1000_NS18transform_iteratorINSD_12zip_functionINS7_10multipliesIdEEEENSD_12zip_iteratorINS7_5tupleIJNSD_6detail15normal_iteratorINSD_10device_ptrIdEEEESP_EEEEENSD_11use_defaultESS_EEPdyS9_ddNS7_10__identityEEEvT0_T1_T2_T3_T4_T6_ --------------------------
	.section	.nv.info._ZN3cub18CUB_300001_SM_10006detail6reduce28DeviceReduceSingleTileKernelINS2_10policy_hubIdyN4cuda3std3__44plusIdEEE10Policy1000EN6thrust24THRUST_300001_SM_1000_NS18transform_iteratorINSD_12zip_functionINS7_10multipliesIdEEEENSD_12zip_iteratorINS7_5tupleIJNSD_6detail15normal_iteratorINSD_10device_ptrIdEEEESP_EEEEENSD_11use_defaultESS_EEPdyS9_ddNS7_10__identityEEEvT0_T1_T2_T3_T4_T6_,"",@"SHT_CUDA_INFO"
	.sectionflags	@""
	.align	4


	//----- nvinfo : EIATTR_CUDA_API_VERSION
	.align		4
        /*0000*/ 	.byte	0x04, 0x37
        /*0002*/ 	.short	(.L_300 - .L_299)
.L_299:
        /*0004*/ 	.word	0x00000082


	//----- nvinfo : EIATTR_KPARAM_INFO
	.align		4
.L_300:
        /*0008*/ 	.byte	0x04, 0x17
        /*000a*/ 	.short	(.L_302 - .L_301)
.L_301:
        /*000c*/ 	.word	0x00000000
        /*0010*/ 	.short	0x0005
        /*0012*/ 	.short	0x0038
        /*0014*/ 	.byte	0x00, 0xf0, 0x05, 0x00


	//----- nvinfo : EIATTR_KPARAM_INFO
	.align		4
.L_302:
        /*0018*/ 	.byte	0x04, 0x17
        /*001a*/ 	.short	(.L_304 - .L_303)
.L_303:
        /*001c*/ 	.word	0x00000000
        /*0020*/ 	.short	0x0004
        /*0022*/ 	.short	0x0030
        /*0024*/ 	.byte	0x00, 0xf0, 0x21, 0x00


	//----- nvinfo : EIATTR_KPARAM_INFO
	.align		4
.L_304:
        /*0028*/ 	.byte	0x04, 0x17
        /*002a*/ 	.short	(.L_306 - .L_305)
.L_305:
        /*002c*/ 	.word	0x00000000
        /*0030*/ 	.short	0x0003
        /*0032*/ 	.short	0x0028
        /*0034*/ 	.byte	0x00, 0xf0, 0x05, 0x00


	//----- nvinfo : EIATTR_KPARAM_INFO
	.align		4
.L_306:
        /*0038*/ 	.byte	0x04, 0x17
        /*003a*/ 	.short	(.L_308 - .L_307)
.L_307:
        /*003c*/ 	.word	0x00000000
        /*0040*/ 	.short	0x0002
        /*0042*/ 	.short	0x0020
        /*0044*/ 	.byte	0x00, 0xf0, 0x21, 0x00


	//----- nvinfo : EIATTR_KPARAM_INFO
	.align		4
.L_308:
        /*0048*/ 	.byte	0x04, 0x17
        /*004a*/ 	.short	(.L_310 - .L_309)
.L_309:
        /*004c*/ 	.word	0x00000000
        /*0050*/ 	.short	0x0001
        /*0052*/ 	.short	0x0018
        /*0054*/ 	.byte	0x00, 0xf5, 0x21, 0x00


	//----- nvinfo : EIATTR_KPARAM_INFO
	.align		4
.L_310:
        /*0058*/ 	.byte	0x04, 0x17
        /*005a*/ 	.short	(.L_312 - .L_311)
.L_311:
        /*005c*/ 	.word	0x00000000
        /*0060*/ 	.short	0x0000
        /*0062*/ 	.short	0x0000
        /*0064*/ 	.byte	0x00, 0xf0, 0x61, 0x00


	//----- nvinfo : EIATTR_SPARSE_MMA_MASK
	.align		4
.L_312:
        /*0068*/ 	.byte	0x03, 0x50
        /*006a*/ 	.short	0x0000


	//----- nvinfo : EIATTR_MAXREG_COUNT
	.align		4
        /*006c*/ 	.byte	0x03, 0x1b
        /*006e*/ 	.short	0x0080


	//----- nvinfo : EIATTR_NUM_BARRIERS
	.align		4
        /*0070*/ 	.byte	0x02, 0x4c
        /*0072*/ 	.byte	0x01
	.zero		1


	//----- nvinfo : EIATTR_MERCURY_ISA_VERSION
	.align		4
        /*0074*/ 	.byte	0x03, 0x5f
        /*0076*/ 	.short	0x0101


	//----- nvinfo : EIATTR_COOP_GROUP_MASK_REGIDS
	.align		4
        /*0078*/ 	.byte	0x04, 0x29
        /*007a*/ 	.short	(.L_314 - .L_313)


	//   ....[0]....
.L_313:
        /*007c*/ 	.word	0xffffffff


	//   ....[1]....
        /*0080*/ 	.word	0xffffffff


	//   ....[2]....
        /*0084*/ 	.word	0xffffffff


	//   ....[3]....
        /*0088*/ 	.word	0xffffffff


	//   ....[4]....
        /*008c*/ 	.word	0xffffffff


	//   ....[5]....
        /*0090*/ 	.word	0xffffffff


	//   ....[6]....
        /*0094*/ 	.word	0xffffffff


	//   ....[7]....
        /*0098*/ 	.word	0xffffffff


	//   ....[8]....
        /*009c*/ 	.word	0xffffffff


	//   ....[9]....
        /*00a0*/ 	.word	0xffffffff


	//   ....[10]....
        /*00a4*/ 	.word	0xffffffff


	//   ....[11]....
        /*00a8*/ 	.word	0xffffffff


	//   ....[12]....
        /*00ac*/ 	.word	0xffffffff


	//   ....[13]....
        /*00b0*/ 	.word	0xffffffff


	//   ....[14]....
        /*00b4*/ 	.word	0xffffffff


	//   ....[15]....
        /*00b8*/ 	.word	0xffffffff


	//   ....[16]....
        /*00bc*/ 	.word	0xffffffff


	//   ....[17]....
        /*00c0*/ 	.word	0xffffffff


	//   ....[18]....
        /*00c4*/ 	.word	0xffffffff


	//   ....[19]....
        /*00c8*/ 	.word	0xffffffff


	//   ....[20]....
        /*00cc*/ 	.word	0xffffffff


	//   ....[21]....
        /*00d0*/ 	.word	0xffffffff


	//   ....[22]....
        /*00d4*/ 	.word	0xffffffff


	//   ....[23]....
        /*00d8*/ 	.word	0xffffffff


	//   ....[24]....
        /*00dc*/ 	.word	0xffffffff


	//   ....[25]....
        /*00e0*/ 	.word	0xffffffff


	//   ....[26]....
        /*00e4*/ 	.word	0xffffffff


	//   ....[27]....
        /*00e8*/ 	.word	0xffffffff


	//   ....[28]....
        /*00ec*/ 	.word	0xffffffff


	//   ....[29]....
        /*00f0*/ 	.word	0xffffffff


	//----- nvinfo : EIATTR_COOP_GROUP_INSTR_OFFSETS
	.align		4
.L_314:
        /*00f4*/ 	.byte	0x04, 0x28
        /*00f6*/ 	.short	(.L_316 - .L_315)


	//   ....[0]....
.L_315:
        /*00f8*/ 	.word	0x00000be0


	//   ....[1]....
        /*00fc*/ 	.word	0x00000bf0


	//   ....[2]....
        /*0100*/ 	.word	0x00000c60


	//   ....[3]....
        /*0104*/ 	.word	0x00000c90


	//   ....[4]....
        /*0108*/ 	.word	0x00000cf0


	//   ....[5]....
        /*010c*/ 	.word	0x00000d00


	//   ....[6]....
        /*0110*/ 	.word	0x00000d60


	//   ....[7]....
        /*0114*/ 	.word	0x00000d70


	//   ....[8]....
        /*0118*/ 	.word	0x00000dc0


	//   ....[9]....
        /*011c*/ 	.word	0x00000de0


	//   ....[10]....
        /*0120*/ 	.word	0x00001090


	//   ....[11]....
        /*0124*/ 	.word	0x000010a0


	//   ....[12]....
        /*0128*/ 	.word	0x00001130


	//   ....[13]....
        /*012c*/ 	.word	0x00001150


	//   ....[14]....
        /*0130*/ 	.word	0x000011a0


	//   ....[15]....
        /*0134*/ 	.word	0x000011c0


	//   ....[16]....
        /*0138*/ 	.word	0x00001220


	//   ....[17]....
        /*013c*/ 	.word	0x00001240


	//   ....[18]....
        /*0140*/ 	.word	0x000012a0


	//   ....[19]....
        /*0144*/ 	.word	0x000012d0


	//   ....[20]....
        /*0148*/ 	.word	0x000028f0


	//   ....[21]....
        /*014c*/ 	.word	0x00002900


	//   ....[22]....
        /*0150*/ 	.word	0x00002970


	//   ....[23]....
        /*0154*/ 	.word	0x00002990


	//   ....[24]....
        /*0158*/ 	.word	0x000029f0


	//   ....[25]....
        /*015c*/ 	.word	0x00002a10


	//   ....[26]....
        /*0160*/ 	.word	0x00002a70


	//   ....[27]....
        /*0164*/ 	.word	0x00002a90


	//   ....[28]....
        /*0168*/ 	.word	0x00002af0


	//   ....[29]....
        /*016c*/ 	.word	0x00002b00


	//----- nvinfo : EIATTR_VRC_CTA_INIT_COUNT
	.align		4
.L_316:
        /*0170*/ 	.byte	0x02, 0x4a
	.zero		1
	.zero		1


	//----- nvinfo : EIATTR_EXIT_INSTR_OFFSETS
	.align		4
        /*0174*/ 	.byte	0x04, 0x1c
        /*0176*/ 	.short	(.L_318 - .L_317)


	//   ....[0]....
.L_317:
        /*0178*/ 	.word	0x000000a0


	//   ....[1]....
        /*017c*/ 	.word	0x000000e0


	//   ....[2]....
        /*0180*/ 	.word	0x00002d50


	//   ....[3]....
        /*0184*/ 	.word	0x00002da0


	//----- nvinfo : EIATTR_MAX_THREADS
	.align		4
.L_318:
        /*0188*/ 	.byte	0x04, 0x05
        /*018a*/ 	.short	(.L_320 - .L_319)
.L_319:
        /*018c*/ 	.word	0x00000200
        /*0190*/ 	.word	0x00000001
        /*0194*/ 	.word	0x00000001


	//----- nvinfo : EIATTR_CRS_STACK_SIZE
	.align		4
.L_320:
        /*0198*/ 	.byte	0x04, 0x1e
        /*019a*/ 	.short	(.L_322 - .L_321)
.L_321:
        /*019c*/ 	.word	0x00000000


	//----- nvinfo : EIATTR_CBANK_PARAM_SIZE
	.align		4
.L_322:
        /*01a0*/ 	.byte	0x03, 0x19
        /*01a2*/ 	.short	0x0039


	//----- nvinfo : EIATTR_PARAM_CBANK
	.align		4
        /*01a4*/ 	.byte	0x04, 0x0a
        /*01a6*/ 	.short	(.L_324 - .L_323)
	.align		4
.L_323:
        /*01a8*/ 	.word	index@(.nv.constant0._ZN3cub18CUB_300001_SM_10006detail6reduce28DeviceReduceSingleTileKernelINS2_10policy_hubIdyN4cuda3std3__44plusIdEEE10Policy1000EN6thrust24THRUST_300001_SM_1000_NS18transform_iteratorINSD_12zip_functionINS7_10multipliesIdEEEENSD_12zip_iteratorINS7_5tupleIJNSD_6detail15normal_iteratorINSD_10device_ptrIdEEEESP_EEEEENSD_11use_defaultESS_EEPdyS9_ddNS7_10__identityEEEvT0_T1_T2_T3_T4_T6_)
        /*01ac*/ 	.short	0x0380
        /*01ae*/ 	.short	0x0039


	//----- nvinfo : EIATTR_SW_WAR
	.align		4
.L_324:
        /*01b0*/ 	.byte	0x04, 0x36
        /*01b2*/ 	.short	(.L_326 - .L_325)
.L_325:
        /*01b4*/ 	.word	0x00000008
.L_326:


//--------------------- .nv.info._ZN3cub18CUB_300001_SM_10006detail6reduce28DeviceReduceSingleTileKernelINS2_10policy_hubIdjN4cuda3std3__44plusIdEEE10Policy1000EPdSC_iS9_ddNS7_10__identityEEEvT0_T1_T2_T3_T4_T6_ --------------------------
	.section	.nv.info._ZN3cub18CUB_300001_SM_10006detail6reduce28DeviceReduceSingleTileKernelINS2_10policy_hubIdjN4cuda3std3__44plusIdEEE10Policy1000EPdSC_iS9_ddNS7_10__identityEEEvT0_T1_T2_T3_T4_T6_,"",@"SHT_CUDA_INFO"
	.sectionflags	@""
	.align	4


	//----- nvinfo : EIATTR_CUDA_API_VERSION
	.align		4
        /*0000*/ 	.byte	0x04, 0x37
        /*0002*/ 	.short	(.L_328 - .L_327)
.L_327:
        /*0004*/ 	.word	0x00000082


	//----- nvinfo : EIATTR_KPARAM_INFO
	.align		4
.L_328:
        /*0008*/ 	.byte	0x04, 0x17
        /*000a*/ 	.short	(.L_330 - .L_329)
.L_329:
        /*000c*/ 	.word	0x00000000
        /*0010*/ 	.short	0x0005
        /*0012*/ 	.short	0x0020
        /*0014*/ 	.byte	0x00, 0xf0, 0x05, 0x00


	//----- nvinfo : EIATTR_KPARAM_INFO
	.align		4
.L_330:
        /*0018*/ 	.byte	0x04, 0x17
        /*001a*/ 	.short	(.L_332 - .L_331)
.L_331:
        /*001c*/ 	.word	0x00000000
        /*0020*/ 	.short	0x0004
        /*0022*/ 	.short	0x0018
        /*0024*/ 	.byte	0x00, 0xf0, 0x21, 0x00


	//----- nvinfo : EIATTR_KPARAM_INFO
	.align		4
.L_332:
        /*0028*/ 	.byte	0x04, 0x17
        /*002a*/ 	.short	(.L_334 - .L_333)
.L_333:
        /*002c*/ 	.word	0x00000000
        /*0030*/ 	.short	0x0003
        /*0032*/ 	.short	0x0014
        /*0034*/ 	.byte	0x00, 0xf0, 0x05, 0x00


	//----- nvinfo : EIATTR_KPARAM_INFO
	.align		4
.L_334:
        /*0038*/ 	.byte	0x04, 0x17
        /*003a*/ 	.short	(.L_336 - .L_335)
.L_335:
        /*003c*/ 	.word	0x00000000
        /*0040*/ 	.short	0x0002
        /*0042*/ 	.short	0x0010
        /*0044*/ 	.byte	0x00, 0xf0, 0x11, 0x00


	//----- nvinfo : EIATTR_KPARAM_INFO
	.align		4
.L_336:
        /*0048*/ 	.byte	0x04, 0x17
        /*004a*/ 	.short	(.L_338 - .L_337)
.L_337:
        /*004c*/ 	.word	0x00000000
        /*0050*/ 	.short	0x0001
        /*0052*/ 	.short	0x0008
        /*0054*/ 	.byte	0x00, 0xf5, 0x21, 0x00


	//----- nvinfo : EIATTR_KPARAM_INFO
	.align		4
.L_338:
        /*0058*/ 	.byte	0x04, 0x17
        /*005a*/ 	.short	(.L_340 - .L_339)
.L_339:
        /*005c*/ 	.word	0x00000000
        /*0060*/ 	.short	0x0000
        /*0062*/ 	.short	0x0000
        /*0064*/ 	.byte	0x00, 0xf5, 0x21, 0x00


	//----- nvinfo : EIATTR_SPARSE_MMA_MASK
	.align		4
.L_340:
        /*0068*/ 	.byte	0x03, 0x50
        /*006a*/ 	.short	0x0000


	//----- nvinfo : EIATTR_MAXREG_COUNT
	.align		4
        /*006c*/ 	.byte	0x03, 0x1b
        /*006e*/ 	.short	0x0060


	//----- nvinfo : EIATTR_NUM_BARRIERS
	.align		4
        /*0070*/ 	.byte	0x02, 0x4c
        /*0072*/ 	.byte	0x01
	.zero		1


	//----- nvinfo : EIATTR_MERCURY_ISA_VERSION
	.align		4
        /*0074*/ 	.byte	0x03, 0x5f
        /*0076*/ 	.short	0x0101


	//----- nvinfo : EIATTR_COOP_GROUP_MASK_REGIDS
	.align		4
        /*0078*/ 	.byte	0x04, 0x29
        /*007a*/ 	.short	(.L_342 - .L_341)


	//   ....[0]....
.L_341:
        /*007c*/ 	.word	0xffffffff


	//   ....[1]....
        /*0080*/ 	.word	0xffffffff


	//   ....[2]....
        /*0084*/ 	.word	0xffffffff


	//   ....[3]....
        /*0088*/ 	.word	0xffffffff


	//   ....[4]....
        /*008c*/ 	.word	0xffffffff


	//   ....[5]....
        /*0090*/ 	.word	0xffffffff


	//   ....[6]....
        /*0094*/ 	.word	0xffffffff


	//   ....[7]....
        /*0098*/ 	.word	0xffffffff


	//   ....[8]....
        /*009c*/ 	.word	0xffffffff


	//   ....[9]....
        /*00a0*/ 	.word	0xffffffff


	//   ....[10]....
        /*00a4*/ 	.word	0xffffffff


	//   ....[11]....
        /*00a8*/ 	.word	0xffffffff


	//   ....[12]....
        /*00ac*/ 	.word	0xffffffff


	//   ....[13]....
        /*00b0*/ 	.word	0xffffffff


	//   ....[14]....
        /*00b4*/ 	.word	0xffffffff


	//   ....[15]....
        /*00b8*/ 	.word	0xffffffff


	//   ....[16]....
        /*00bc*/ 	.word	0xffffffff


	//   ....[17]....
        /*00c0*/ 	.word	0xffffffff


	//   ....[18]....
        /*00c4*/ 	.word	0xffffffff


	//   ....[19]....
        /*00c8*/ 	.word	0xffffffff


	//   ....[20]....
        /*00cc*/ 	.word	0xffffffff


	//   ....[21]....
        /*00d0*/ 	.word	0xffffffff


	//   ....[22]....
        /*00d4*/ 	.word	0xffffffff


	//   ....[23]....
        /*00d8*/ 	.word	0xffffffff


	//   ....[24]....
        /*00dc*/ 	.word	0xffffffff


	//   ....[25]....
        /*00e0*/ 	.word	0xffffffff


	//   ....[26]....
        /*00e4*/ 	.word	0xffffffff


	//   ....[27]....
        /*00e8*/ 	.word	0xffffffff


	//   ....[28]....
        /*00ec*/ 	.word	0xffffffff


	//   ....[29]....
        /*00f0*/ 	.word	0xffffffff


	//----- nvinfo : EIATTR_COOP_GROUP_INSTR_OFFSETS
	.align		4
.L_342:
        /*00f4*/ 	.byte	0x04, 0x28
        /*00f6*/ 	.short	(.L_344 - .L_343)


	//   ....[0]....
.L_343:
        /*00f8*/ 	.word	0x00000980


	//   ....[1]....
        /*00fc*/ 	.word	0x00000990


	//   ....[2]....
        /*0100*/ 	.word	0x00000a00


	//   ....[3]....
        /*0104*/ 	.word	0x00000a30


	//   ....[4]....
        /*0108*/ 	.word	0x00000aa0


	//   ....[5]....
        /*010c*/ 	.word	0x00000ab0


	//   ....[6]....
        /*0110*/ 	.word	0x00000b00


	//   ....[7]....
        /*0114*/ 	.word	0x00000b10


	//   ....[8]....
        /*0118*/ 	.word	0x00000b60


	//   ....[9]....
        /*011c*/ 	.word	0x00000b80


	//   ....[10]....
        /*0120*/ 	.word	0x00000e90


	//   ....[11]....
        /*0124*/ 	.word	0x00000ea0


	//   ....[12]....
        /*0128*/ 	.word	0x00000f30


	//   ....[13]....
        /*012c*/ 	.word	0x00000f50


	//   ....[14]....
        /*0130*/ 	.word	0x00000fa0


	//   ....[15]....
        /*0134*/ 	.word	0x00000fc0


	//   ....[16]....
        /*0138*/ 	.word	0x00001010


	//   ....[17]....
        /*013c*/ 	.word	0x00001040


	//   ....[18]....
        /*0140*/ 	.word	0x000010a0


	//   ....[19]....
        /*0144*/ 	.word	0x000010d0


	//   ....[20]....
        /*0148*/ 	.word	0x000022b0


	//   ....[21]....
        /*014c*/ 	.word	0x000022c0


	//   ....[22]....
        /*0150*/ 	.word	0x00002330


	//   ....[23]....
        /*0154*/ 	.word	0x00002340


	//   ....[24]....
        /*0158*/ 	.word	0x000023a0


	//   ....[25]....
        /*015c*/ 	.word	0x000023d0


	//   ....[26]....
        /*0160*/ 	.word	0x00002450


	//   ....[27]....
        /*0164*/ 	.word	0x00002460


	//   ....[28]....
        /*0168*/ 	.word	0x000024b0


	//   ....[29]....
        /*016c*/ 	.word	0x000024c0


	//----- nvinfo : EIATTR_VRC_CTA_INIT_COUNT
	.align		4
.L_344:
        /*0170*/ 	.byte	0x02, 0x4a
	.zero		1
	.zero		1


	//----- nvinfo : EIATTR_EXIT_INSTR_OFFSETS
	.align		4
        /*0174*/ 	.byte	0x04, 0x1c
        /*0176*/ 	.short	(.L_346 - .L_345)


	//   ....[0]....
.L_345:
        /*0178*/ 	.word	0x00000080


	//   ....[1]....
        /*017c*/ 	.word	0x000000c0


	//   ....[2]....
        /*0180*/ 	.word	0x00002750


	//   ....[3]....
        /*0184*/ 	.word	0x000027a0


	//----- nvinfo : EIATTR_MAX_THREADS
	.align		4
.L_346:
        /*0188*/ 	.byte	0x04, 0x05
        /*018a*/ 	.short	(.L_348 - .L_347)
.L_347:
        /*018c*/ 	.word	0x00000280
        /*0190*/ 	.word	0x00000001
        /*0194*/ 	.word	0x00000001


	//----- nvinfo : EIATTR_CRS_STACK_SIZE
	.align		4
.L_348:
        /*0198*/ 	.byte	0x04, 0x1e
        /*019a*/ 	.short	(.L_350 - .L_349)
.L_349:
        /*019c*/ 	.word	0x00000000


	//----- nvinfo : EIATTR_CBANK_PARAM_SIZE
	.align		4
.L_350:
        /*01a0*/ 	.byte	0x03, 0x19
        /*01a2*/ 	.short	0x0021


	//----- nvinfo : EIATTR_PARAM_CBANK
	.align		4
        /*01a4*/ 	.byte	0x04, 0x0a
        /*01a6*/ 	.short	(.L_352 - .L_351)
	.align		4
.L_351:
        /*01a8*/ 	.word	index@(.nv.constant0._ZN3cub18CUB_300001_SM_10006detail6reduce28DeviceReduceSingleTileKernelINS2_10policy_hubIdjN4cuda3std3__44plusIdEEE10Policy1000EPdSC_iS9_ddNS7_10__identityEEEvT0_T1_T2_T3_T4_T6_)
        /*01ac*/ 	.short	0x0380
        /*01ae*/ 	.short	0x0021


	//----- nvinfo : EIATTR_SW_WAR
	.align		4
.L_352:
        /*01b0*/ 	.byte	0x04, 0x36
        /*01b2*/ 	.short	(.L_354 - .L_353)
.L_353:
        /*01b4*/ 	.word	0x00000008
.L_354:


//--------------------- .nv.info._ZN3cub18CUB_300001_SM_10006detail6reduce18DeviceReduceKernelINS2_10policy_hubIdjN4cuda3std3__44plusIdEEE10Policy1000EN6thrust24THRUST_300001_SM_1000_NS18transform_iteratorINSD_12zip_functionINS7_10multipliesIdEEEENSD_12zip_iteratorINS7_5tupleIJNSD_6detail15normal_iteratorINSD_10device_ptrIdEEEESP_EEEEENSD_11use_defaultESS_EEjS9_dNS7_10__identityEEEvT0_PT3_T1_NS0_13GridEvenShareISY_EET2_T4_ --------------------------
	.section	.nv.info._ZN3cub18CUB_300001_SM_10006detail6reduce18DeviceReduceKernelINS2_10policy_hubIdjN4cuda3std3__44plusIdEEE10Policy1000EN6thrust24THRUST_300001_SM_1000_NS18transform_iteratorINSD_12zip_functionINS7_10multipliesIdEEEENSD_12zip_iteratorINS7_5tupleIJNSD_6detail15normal_iteratorINSD_10device_ptrIdEEEESP_EEEEENSD_11use_defaultESS_EEjS9_dNS7_10__identityEEEvT0_PT3_T1_NS0_13GridEvenShareISY_EET2_T4_,"",@"SHT_CUDA_INFO"
	.sectionflags	@""
	.align	4


	//----- nvinfo : EIATTR_CUDA_API_VERSION
	.align		4
        /*0000*/ 	.byte	0x04, 0x37
        /*0002*/ 	.short	(.L_356 - .L_355)
.L_355:
        /*0004*/ 	.word	0x00000082


	//----- nvinfo : EIATTR_KPARAM_INFO
	.align		4
.L_356:
        /*0008*/ 	.byte	0x04, 0x17
        /*000a*/ 	.short	(.L_358 - .L_357)
.L_357:
        /*000c*/ 	.word	0x00000000
        /*0010*/ 	.short	0x0005
        /*0012*/ 	.short	0x004d
        /*0014*/ 	.byte	0x00, 0xf0, 0x05, 0x00


	//----- nvinfo : EIATTR_KPARAM_INFO
	.align		4
.L_358:
        /*0018*/ 	.byte	0x04, 0x17
        /*001a*/ 	.short	(.L_360 - .L_359)
.L_359:
        /*001c*/ 	.word	0x00000000
        /*0020*/ 	.short	0x0004
        /*0022*/ 	.short	0x004c
        /*0024*/ 	.byte	0x00, 0xf0, 0x05, 0x00


	//----- nvinfo : EIATTR_KPARAM_INFO
	.align		4
.L_360:
        /*0028*/ 	.byte	0x04, 0x17
        /*002a*/ 	.short	(.L_362 - .L_361)
.L_361:
        /*002c*/ 	.word	0x00000000
        /*0030*/ 	.short	0x0003
        /*0032*/ 	.short	0x0024
        /*0034*/ 	.byte	0x00, 0xf0, 0xa1, 0x00


	//----- nvinfo : EIATTR_KPARAM_INFO
	.align		4
.L_362:
        /*0038*/ 	.byte	0x04, 0x17
        /*003a*/ 	.short	(.L_364 - .L_363)
.L_363:
        /*003c*/ 	.word	0x00000000
        /*0040*/ 	.short	0x0002
        /*0042*/ 	.short	0x0020
        /*0044*/ 	.byte	0x00, 0xf0, 0x11, 0x00


	//----- nvinfo : EIATTR_KPARAM_INFO
	.align		4
.L_364:
        /*0048*/ 	.byte	0x04, 0x17
        /*004a*/ 	.short	(.L_366 - .L_365)
.L_365:
        /*004c*/ 	.word	0x00000000
        /*0050*/ 	.short	0x0001
        /*0052*/ 	.short	0x0018
        /*0054*/ 	.byte	0x00, 0xf5, 0x21, 0x00


	//----- nvinfo : EIATTR_KPARAM_INFO
	.align		4
.L_366:
        /*0058*/ 	.byte	0x04, 0x17
        /*005a*/ 	.short	(.L_368 - .L_367)
.L_367:
        /*005c*/ 	.word	0x00000000
        /*0060*/ 	.short	0x0000
        /*0062*/ 	.short	0x0000
        /*0064*/ 	.byte	0x00, 0xf0, 0x61, 0x00


	//----- nvinfo : EIATTR_SPARSE_MMA_MASK
	.align		4
.L_368:
        /*0068*/ 	.byte	0x03, 0x50
        /*006a*/ 	.short	0x0000


	//----- nvinfo : EIATTR_MAXREG_COUNT
	.align		4
        /*006c*/ 	.byte	0x03, 0x1b
        /*006e*/ 	.short	0x0060


	//----- nvinfo : EIATTR_NUM_BARRIERS
	.align		4
        /*0070*/ 	.byte	0x02, 0x4c
        /*0072*/ 	.byte	0x01
	.zero		1


	//----- nvinfo : EIATTR_MERCURY_ISA_VERSION
	.align		4
        /*0074*/ 	.byte	0x03, 0x5f
        /*0076*/ 	.short	0x0101


	//----- nvinfo : EIATTR_COOP_GROUP_MASK_REGIDS
	.align		4
        /*0078*/ 	.byte	0x04, 0x29
        /*007a*/ 	.short	(.L_370 - .L_369)


	//   ....[0]....
.L_369:
        /*007c*/ 	.word	0xffffffff


	//   ....[1]....
        /*0080*/ 	.word	0xffffffff


	//   ....[2]....
        /*0084*/ 	.word	0xffffffff


	//   ....[3]....
        /*0088*/ 	.word	0xffffffff


	//   ....[4]....
        /*008c*/ 	.word	0xffffffff


	//   ....[5]....
        /*0090*/ 	.word	0xffffffff


	//   ....[6]....
        /*0094*/ 	.word	0xffffffff


	//   ....[7]....
        /*0098*/ 	.word	0xffffffff


	//   ....[8]....
        /*009c*/ 	.word	0xffffffff


	//   ....[9]....
        /*00a0*/ 	.word	0xffffffff


	//   ....[10]....
        /*00a4*/ 	.word	0xffffffff


	//   ....[11]....
        /*00a8*/ 	.word	0xffffffff


	//   ....[12]....
        /*00ac*/ 	.word	0xffffffff


	//   ....[13]....
        /*00b0*/ 	.word	0xffffffff


	//   ....[14]....
        /*00b4*/ 	.word	0xffffffff


	//   ....[15]....
        /*00b8*/ 	.word	0xffffffff


	//   ....[16]....
        /*00bc*/ 	.word	0xffffffff


	//   ....[17]....
        /*00c0*/ 	.word	0xffffffff


	//   ....[18]....
        /*00c4*/ 	.word	0xffffffff


	//   ....[19]....
        /*00c8*/ 	.word	0xffffffff


	//   ....[20]....
        /*00cc*/ 	.word	0xffffffff


	//   ....[21]....
        /*00d0*/ 	.word	0xffffffff


	//   ....[22]....
        /*00d4*/ 	.word	0xffffffff


	//   ....[23]....
        /*00d8*/ 	.word	0xffffffff


	//   ....[24]....
        /*00dc*/ 	.word	0xffffffff


	//   ....[25]....
        /*00e0*/ 	.word	0xffffffff


	//   ....[26]....
        /*00e4*/ 	.word	0xffffffff


	//   ....[27]....
        /*00e8*/ 	.word	0xffffffff


	//   ....[28]....
        /*00ec*/ 	.word	0xffffffff


	//   ....[29]....
        /*00f0*/ 	.word	0xffffffff


	//----- nvinfo : EIATTR_COOP_GROUP_INSTR_OFFSETS
	.align		4
.L_370:
        /*00f4*/ 	.byte	0x04, 0x28
        /*00f6*/ 	.short	(.L_372 - .L_371)


	//   ....[0]....
.L_371:
        /*00f8*/ 	.word	0x00001020


	//   ....[1]....
        /*00fc*/ 	.word	0x00001030


	//   ....[2]....
        /*0100*/ 	.word	0x000010a0


	//   ....[3]....
        /*0104*/ 	.word	0x000010c0


	//   ....[4]....
        /*0108*/ 	.word	0x00001130


	//   ....[5]....
        /*010c*/ 	.word	0x00001140


	//   ....[6]....
        /*0110*/ 	.word	0x00001190


	//   ....[7]....
        /*0114*/ 	.word	0x000011b0


	//   ....[8]....
        /*0118*/ 	.word	0x00001200


	//   ....[9]....
        /*011c*/ 	.word	0x00001220


	//   ....[10]....
        /*0120*/ 	.word	0x00001530


	//   ....[11]....
        /*0124*/ 	.word	0x00001540


	//   ....[12]....
        /*0128*/ 	.word	0x000015b0


	//   ....[13]....
        /*012c*/ 	.word	0x000015d0


	//   ....[14]....
        /*0130*/ 	.word	0x00001620


	//   ....[15]....
        /*0134*/ 	.word	0x00001640


	//   ....[16]....
        /*0138*/ 	.word	0x000016a0


	//   ....[17]....
        /*013c*/ 	.word	0x000016c0


	//   ....[18]....
        /*0140*/ 	.word	0x00001740


	//   ....[19]....
        /*0144*/ 	.word	0x00001770


	//   ....[20]....
        /*0148*/ 	.word	0x00003200


	//   ....[21]....
        /*014c*/ 	.word	0x00003210


	//   ....[22]....
        /*0150*/ 	.word	0x00003280


	//   ....[23]....
        /*0154*/ 	.word	0x000032a0


	//   ....[24]....
        /*0158*/ 	.word	0x00003310


	//   ....[25]....
        /*015c*/ 	.word	0x00003320


	//   ....[26]....
        /*0160*/ 	.word	0x00003370


	//   ....[27]....
        /*0164*/ 	.word	0x00003390


	//   ....[28]....
        /*0168*/ 	.word	0x00003400


	//   ....[29]....
        /*016c*/ 	.word	0x00003410


	//----- nvinfo : EIATTR_VRC_CTA_INIT_COUNT
	.align		4
.L_372:
        /*0170*/ 	.byte	0x02, 0x4a
	.zero		1
	.zero		1


	//----- nvinfo : EIATTR_EXIT_INSTR_OFFSETS
	.align		4
        /*0174*/ 	.byte	0x04, 0x1c
        /*0176*/ 	.short	(.L_374 - .L_373)


	//   ....[0]....
.L_373:
        /*0178*/ 	.word	0x000036c0


	//   ....[1]....
        /*017c*/ 	.word	0x00003720


	//----- nvinfo : EIATTR_MAX_THREADS
	.align		4
.L_374:
        /*0180*/ 	.byte	0x04, 0x05
        /*0182*/ 	.short	(.L_376 - .L_375)
.L_375:
        /*0184*/ 	.word	0x00000280
        /*0188*/ 	.word	0x00000001
        /*018c*/ 	.word	0x00000001


	//----- nvinfo : EIATTR_CRS_STACK_SIZE
	.align		4
.L_376:
        /*0190*/ 	.byte	0x04, 0x1e
        /*0192*/ 	.short	(.L_378 - .L_377)
.L_377:
        /*0194*/ 	.word	0x00000000


	//----- nvinfo : EIATTR_CBANK_PARAM_SIZE
	.align		4
.L_378:
        /*0198*/ 	.byte	0x03, 0x19
        /*019a*/ 	.short	0x004e


	//----- nvinfo : EIATTR_PARAM_CBANK
	.align		4
        /*019c*/ 	.byte	0x04, 0x0a
        /*019e*/ 	.short	(.L_380 - .L_379)
	.align		4
.L_379:
        /*01a0*/ 	.word	index@(.nv.constant0._ZN3cub18CUB_300001_SM_10006detail6reduce18DeviceReduceKernelINS2_10policy_hubIdjN4cuda3std3__44plusIdEEE10Policy1000EN6thrust24THRUST_300001_SM_1000_NS18transform_iteratorINSD_12zip_functionINS7_10multipliesIdEEEENSD_12zip_iteratorINS7_5tupleIJNSD_6detail15normal_iteratorINSD_10device_ptrIdEEEESP_EEEEENSD_11use_defaultESS_EEjS9_dNS7_10__identityEEEvT0_PT3_T1_NS0_13GridEvenShareISY_EET2_T4_)
        /*01a4*/ 	.short	0x0380
        /*01a6*/ 	.short	0x004e


	//----- nvinfo : EIATTR_SW_WAR
	.align		4
.L_380:
        /*01a8*/ 	.byte	0x04, 0x36
        /*01aa*/ 	.short	(.L_382 - .L_381)
.L_381:
        /*01ac*/ 	.word	0x00000008
.L_382:


//--------------------- .nv.info._ZN3cub18CUB_300001_SM_10006detail6reduce28DeviceReduceSingleTileKernelINS2_10policy_hubIdjN4cuda3std3__44plusIdEEE10Policy1000EN6thrust24THRUST_300001_SM_1000_NS18transform_iteratorINSD_12zip_functionINS7_10multipliesIdEEEENSD_12zip_iteratorINS7_5tupleIJNSD_6detail15normal_iteratorINSD_10device_ptrIdEEEESP_EEEEENSD_11use_defaultESS_EEPdjS9_ddNS7_10__identityEEEvT0_T1_T2_T3_T4_T6_ --------------------------
	.section	.nv.info._ZN3cub18CUB_300001_SM_10006detail6reduce28DeviceReduceSingleTileKernelINS2_10policy_hubIdjN4cuda3std3__44plusIdEEE10Policy1000EN6thrust24THRUST_300001_SM_1000_NS18transform_iteratorINSD_12zip_functionINS7_10multipliesIdEEEENSD_12zip_iteratorINS7_5tupleIJNSD_6detail15normal_iteratorINSD_10device_ptrIdEEEESP_EEEEENSD_11use_defaultESS_EEPdjS9_ddNS7_10__identityEEEvT0_T1_T2_T3_T4_T6_,"",@"SHT_CUDA_INFO"
	.sectionflags	@""
	.align	4


	//----- nvinfo : EIATTR_CUDA_API_VERSION
	.align		4
        /*0000*/ 	.byte	0x04, 0x37
        /*0002*/ 	.short	(.L_384 - .L_383)
.L_383:
        /*0004*/ 	.word	0x00000082


	//----- nvinfo : EIATTR_KPARAM_INFO
	.align		4
.L_384:
        /*0008*/ 	.byte	0x04, 0x17
        /*000a*/ 	.short	(.L_386 - .L_385)
.L_385:
        /*000c*/ 	.word	0x00000000
        /*0010*/ 	.short	0x0005
        /*0012*/ 	.short	0x0030
        /*0014*/ 	.byte	0x00, 0xf0, 0x05, 0x00


	//----- nvinfo : EIATTR_KPARAM_INFO
	.align		4
.L_386:
        /*0018*/ 	.byte	0x04, 0x17
        /*001a*/ 	.short	(.L_388 - .L_387)
.L_387:
        /*001c*/ 	.word	0x00000000
        /*0020*/ 	.short	0x0004
        /*0022*/ 	.short	0x0028
        /*0024*/ 	.byte	0x00, 0xf0, 0x21, 0x00


	//----- nvinfo : EIATTR_KPARAM_INFO
	.align		4
.L_388:
        /*0028*/ 	.byte	0x04, 0x17
        /*002a*/ 	.short	(.L_390 - .L_389)
.L_389:
        /*002c*/ 	.word	0x00000000
        /*0030*/ 	.short	0x0003
        /*0032*/ 	.short	0x0024
        /*0034*/ 	.byte	0x00, 0xf0, 0x05, 0x00


	//----- nvinfo : EIATTR_KPARAM_INFO
	.align		4
.L_390:
        /*0038*/ 	.byte	0x04, 0x17
        /*003a*/ 	.short	(.L_392 - .L_391)
.L_391:
        /*003c*/ 	.word	0x00000000
        /*0040*/ 	.short	0x0002
        /*0042*/ 	.short	0x0020
        /*0044*/ 	.byte	0x00, 0xf0, 0x11, 0x00


	//----- nvinfo : EIATTR_KPARAM_INFO
	.align		4
.L_392:
        /*0048*/ 	.byte	0x04, 0x17
        /*004a*/ 	.short	(.L_394 - .L_393)
.L_393:
        /*004c*/ 	.word	0x00000000
        /*0050*/ 	.short	0x0001
        /*0052*/ 	.short	0x0018
        /*0054*/ 	.byte	0x00, 0xf5, 0x21, 0x00


	//----- nvinfo : EIATTR_KPARAM_INFO
	.align		4
.L_394:
        /*0058*/ 	.byte	0x04, 0x17
        /*005a*/ 	.short	(.L_396 - .L_395)
.L_395:
        /*005c*/ 	.word	0x00000000
        /*0060*/ 	.short	0x0000
        /*0062*/ 	.short	0x0000
        /*0064*/ 	.byte	0x00, 0xf0, 0x61, 0x00


	//----- nvinfo : EIATTR_SPARSE_MMA_MASK
	.align		4
.L_396:
        /*0068*/ 	.byte	0x03, 0x50
        /*006a*/ 	.short	0x0000


	//----- nvinfo : EIATTR_MAXREG_COUNT
	.align		4
        /*006c*/ 	.byte	0x03, 0x1b
        /*006e*/ 	.short	0x0060


	//----- nvinfo : EIATTR_NUM_BARRIERS
	.align		4
        /*0070*/ 	.byte	0x02, 0x4c
        /*0072*/ 	.byte	0x01
	.zero		1


	//----- nvinfo : EIATTR_MERCURY_ISA_VERSION
	.align		4
        /*0074*/ 	.byte	0x03, 0x5f
        /*0076*/ 	.short	0x0101


	//----- nvinfo : EIATTR_COOP_GROUP_MASK_REGIDS
	.align		4
        /*0078*/ 	.byte	0x04, 0x29
        /*007a*/ 	.short	(.L_398 - .L_397)


	//   ....[0]....
.L_397:
        /*007c*/ 	.word	0xffffffff


	//   ....[1]....
        /*0080*/ 	.word	0xffffffff


	//   ....[2]....
        /*0084*/ 	.word	0xffffffff


	//   ....[3]....
        /*0088*/ 	.word	0xffffffff


	//   ....[4]....
        /*008c*/ 	.word	0xffffffff


	//   ....[5]....
        /*0090*/ 	.word	0xffffffff


	//   ....[6]....
        /*0094*/ 	.word	0xffffffff


	//   ....[7]....
        /*0098*/ 	.word	0xffffffff


	//   ....[8]....
        /*009c*/ 	.word	0xffffffff


	//   ....[9]....
        /*00a0*/ 	.word	0xffffffff


	//   ....[10]....
        /*00a4*/ 	.word	0xffffffff


	//   ....[11]....
        /*00a8*/ 	.word	0xffffffff


	//   ....[12]....
        /*00ac*/ 	.word	0xffffffff


	//   ....[13]....
        /*00b0*/ 	.word	0xffffffff


	//   ....[14]....
        /*00b4*/ 	.word	0xffffffff


	//   ....[15]....
        /*00b8*/ 	.word	0xffffffff


	//   ....[16]....
        /*00bc*/ 	.word	0xffffffff


	//   ....[17]....
        /*00c0*/ 	.word	0xffffffff


	//   ....[18]....
        /*00c4*/ 	.word	0xffffffff


	//   ....[19]....
        /*00c8*/ 	.word	0xffffffff


	//   ....[20]....
        /*00cc*/ 	.word	0xffffffff


	//   ....[21]....
        /*00d0*/ 	.word	0xffffffff


	//   ....[22]....
        /*00d4*/ 	.word	0xffffffff


	//   ....[23]....
        /*00d8*/ 	.word	0xffffffff


	//   ....[24]....
        /*00dc*/ 	.word	0xffffffff


	//   ....[25]....
        /*00e0*/ 	.word	0xffffffff


	//   ....[26]....
        /*00e4*/ 	.word	0xffffffff


	//   ....[27]....
        /*00e8*/ 	.word	0xffffffff


	//   ....[28]....
        /*00ec*/ 	.word	0xffffffff


	//   ....[29]....
        /*00f0*/ 	.word	0xffffffff


	//----- nvinfo : EIATTR_COOP_GROUP_INSTR_OFFSETS
	.align		4
.L_398:
        /*00f4*/ 	.byte	0x04, 0x28
        /*00f6*/ 	.short	(.L_400 - .L_399)


	//   ....[0]....
.L_399:
        /*00f8*/ 	.word	0x00000c80


	//   ....[1]....
        /*00fc*/ 	.word	0x00000c90


	//   ....[2]....
        /*0100*/ 	.word	0x00000d00


	//   ....[3]....
        /*0104*/ 	.word	0x00000d10


	//   ....[4]....
        /*0108*/ 	.word	0x00000d70


	//   ....[5]....
        /*010c*/ 	.word	0x00000d80


	//   ....[6]....
        /*0110*/ 	.word	0x00000dd0


	//   ....[7]....
        /*0114*/ 	.word	0x00000df0


	//   ....[8]....
        /*0118*/ 	.word	0x00000e50


	//   ....[9]....
        /*011c*/ 	.word	0x00000e80


	//   ....[10]....
        /*0120*/ 	.word	0x00001190


	//   ....[11]....
        /*0124*/ 	.word	0x000011a0


	//   ....[12]....
        /*0128*/ 	.word	0x00001230


	//   ....[13]....
        /*012c*/ 	.word	0x00001240


	//   ....[14]....
        /*0130*/ 	.word	0x000012a0


	//   ....[15]....
        /*0134*/ 	.word	0x000012b0


	//   ....[16]....
        /*0138*/ 	.word	0x00001300


	//   ....[17]....
        /*013c*/ 	.word	0x00001320


	//   ....[18]....
        /*0140*/ 	.word	0x00001390


	//   ....[19]....
        /*0144*/ 	.word	0x000013c0


	//   ....[20]....
        /*0148*/ 	.word	0x00002cd0


	//   ....[21]....
        /*014c*/ 	.word	0x00002ce0


	//   ....[22]....
        /*0150*/ 	.word	0x00002d50


	//   ....[23]....
        /*0154*/ 	.word	0x00002d60


	//   ....[24]....
        /*0158*/ 	.word	0x00002dc0


	//   ....[25]....
        /*015c*/ 	.word	0x00002dd0


	//   ....[26]....
        /*0160*/ 	.word	0x00002e20


	//   ....[27]....
        /*0164*/ 	.word	0x00002e40


	//   ....[28]....
        /*0168*/ 	.word	0x00002ea0


	//   ....[29]....
        /*016c*/ 	.word	0x00002ed0


	//----- nvinfo : EIATTR_VRC_CTA_INIT_COUNT
	.align		4
.L_400:
        /*0170*/ 	.byte	0x02, 0x4a
	.zero		1
	.zero		1


	//----- nvinfo : EIATTR_EXIT_INSTR_OFFSETS
	.align		4
        /*0174*/ 	.byte	0x04, 0x1c
        /*0176*/ 	.short	(.L_402 - .L_401)


	//   ....[0]....
.L_401:
        /*0178*/ 	.word	0x00000080


	//   ....[1]....
        /*017c*/ 	.word	0x000000c0


	//   ....[2]....
        /*0180*/ 	.word	0x00003190


	//   ....[3]....
        /*0184*/ 	.word	0x000031e0


	//----- nvinfo : EIATTR_MAX_THREADS
	.align		4
.L_402:
        /*0188*/ 	.byte	0x04, 0x05
        /*018a*/ 	.short	(.L_404 - .L_403)
.L_403:
        /*018c*/ 	.word	0x00000280
        /*0190*/ 	.word	0x00000001
        /*0194*/ 	.word	0x00000001


	//----- nvinfo : EIATTR_CRS_STACK_SIZE
	.align		4
.L_404:
        /*0198*/ 	.byte	0x04, 0x1e
        /*019a*/ 	.short	(.L_406 - .L_405)
.L_405:
        /*019c*/ 	.word	0x00000000


	//----- nvinfo : EIATTR_CBANK_PARAM_SIZE
	.align		4
.L_406:
        /*01a0*/ 	.byte	0x03, 0x19
        /*01a2*/ 	.short	0x0031


	//----- nvinfo : EIATTR_PARAM_CBANK
	.align		4
        /*01a4*/ 	.byte	0x04, 0x0a
        /*01a6*/ 	.short	(.L_408 - .L_407)
	.align		4
.L_407:
        /*01a8*/ 	.word	index@(.nv.constant0._ZN3cub18CUB_300001_SM_10006detail6reduce28DeviceReduceSingleTileKernelINS2_10policy_hubIdjN4cuda3std3__44plusIdEEE10Policy1000EN6thrust24THRUST_300001_SM_1000_NS18transform_iteratorINSD_12zip_functionINS7_10multipliesIdEEEENSD_12zip_iteratorINS7_5tupleIJNSD_6detail15normal_iteratorINSD_10device_ptrIdEEEESP_EEEEENSD_11use_defaultESS_EEPdjS9_ddNS7_10__identityEEEvT0_T1_T2_T3_T4_T6_)
        /*01ac*/ 	.short	0x0380
        /*01ae*/ 	.short	0x0031


	//----- nvinfo : EIATTR_SW_WAR
	.align		4
.L_408:
        /*01b0*/ 	.byte	0x04, 0x36
        /*01b2*/ 	.short	(.L_410 - .L_409)
.L_409:
        /*01b4*/ 	.word	0x00000008
.L_410:


//--------------------- .nv.info._ZN3cub18CUB_300001_SM_10006detail9transform16transform_kernelINS2_10policy_hubILb0EN4cuda3std3__45tupleIJN6thrust24THRUST_300001_SM_1000_NS6detail15normal_iteratorINSA_10device_ptrIdEEEESF_EEEE10policy1000ElNS7_10multipliesIdEESF_JPdSL_EEEvT0_iT1_T2_DpNS2_10kernel_argIT3_EE --------------------------
	.section	.nv.info._ZN3cub18CUB_300001_SM_10006detail9transform16transform_kernelINS2_10policy_hubILb0EN4cuda3std3__45tupleIJN6thrust24THRUST_300001_SM_1000_NS6detail15normal_iteratorINSA_10device_ptrIdEEEESF_EEEE10policy1000ElNS7_10multipliesIdEESF_JPdSL_EEEvT0_iT1_T2_DpNS2_10kernel_argIT3_EE,"",@"SHT_CUDA_INFO"
	.sectionflags	@""
	.align	4


	//----- nvinfo : EIATTR_CUDA_API_VERSION
	.align		4
        /*0000*/ 	.byte	0x04, 0x37
        /*0002*/ 	.short	(.L_412 - .L_411)
.L_411:
        /*0004*/ 	.word	0x00000082


	//----- nvinfo : EIATTR_KPARAM_INFO
	.align		4
.L_412:
        /*0008*/ 	.byte	0x04, 0x17
        /*000a*/ 	.short	(.L_414 - .L_413)
.L_413:
        /*000c*/ 	.word	0x00000000
        /*0010*/ 	.short	0x0005
        /*0012*/ 	.short	0x0028
        /*0014*/ 	.byte	0x00, 0xf0, 0x41, 0x00


	//----- nvinfo : EIATTR_KPARAM_INFO
	.align		4
.L_414:
        /*0018*/ 	.byte	0x04, 0x17
        /*001a*/ 	.short	(.L_416 - .L_415)
.L_415:
        /*001c*/ 	.word	0x00000000
        /*0020*/ 	.short	0x0004
        /*0022*/ 	.short	0x0018
        /*0024*/ 	.byte	0x00, 0xf0, 0x41, 0x00


	//----- nvinfo : EIATTR_KPARAM_INFO
	.align		4
.L_416:
        /*0028*/ 	.byte	0x04, 0x17
        /*002a*/ 	.short	(.L_418 - .L_417)
.L_417:
        /*002c*/ 	.word	0x00000000
        /*0030*/ 	.short	0x0003
        /*0032*/ 	.short	0x0010
        /*0034*/ 	.byte	0x00, 0xf0, 0x21, 0x00


	//----- nvinfo : EIATTR_KPARAM_INFO
	.align		4
.L_418:
        /*0038*/ 	.byte	0x04, 0x17
        /*003a*/ 	.short	(.L_420 - .L_419)
.L_419:
        /*003c*/ 	.word	0x00000000
        /*0040*/ 	.short	0x0002
        /*0042*/ 	.short	0x000c
        /*0044*/ 	.byte	0x00, 0xf0, 0x05, 0x00


	//----- nvinfo : EIATTR_KPARAM_INFO
	.align		4
.L_420:
        /*0048*/ 	.byte	0x04, 0x17
        /*004a*/ 	.short	(.L_422 - .L_421)
.L_421:
        /*004c*/ 	.word	0x00000000
        /*0050*/ 	.short	0x0001
        /*0052*/ 	.short	0x0008
        /*0054*/ 	.byte	0x00, 0xf0, 0x11, 0x00


	//----- nvinfo : EIATTR_KPARAM_INFO
	.align		4
.L_422:
        /*0058*/ 	.byte	0x04, 0x17
        /*005a*/ 	.short	(.L_424 - .L_423)
.L_423:
        /*005c*/ 	.word	0x00000000
        /*0060*/ 	.short	0x0000
        /*0062*/ 	.short	0x0000
        /*0064*/ 	.byte	0x00, 0xf0, 0x21, 0x00


	//----- nvinfo : EIATTR_SPARSE_MMA_MASK
	.align		4
.L_424:
        /*0068*/ 	.byte	0x03, 0x50
        /*006a*/ 	.short	0x0000


	//----- nvinfo : EIATTR_MAXREG_COUNT
	.align		4
        /*006c*/ 	.byte	0x03, 0x1b
        /*006e*/ 	.short	0x00ff


	//----- nvinfo : EIATTR_NUM_BARRIERS
	.align		4
        /*0070*/ 	.byte	0x02, 0x4c
        /*0072*/ 	.byte	0x01
	.zero		1


	//----- nvinfo : EIATTR_MERCURY_ISA_VERSION
	.align		4
        /*0074*/ 	.byte	0x03, 0x5f
        /*0076*/ 	.short	0x0101


	//----- nvinfo : EIATTR_COOP_GROUP_MASK_REGIDS
	.align		4
        /*0078*/ 	.byte	0x04, 0x29
        /*007a*/ 	.short	(.L_426 - .L_425)


	//   ....[0]....
.L_425:
        /*007c*/ 	.word	0xffffffff


	//----- nvinfo : EIATTR_COOP_GROUP_INSTR_OFFSETS
	.align		4
.L_426:
        /*0080*/ 	.byte	0x04, 0x28
        /*0082*/ 	.short	(.L_428 - .L_427)


	//   ....[0]....
.L_427:
        /*0084*/ 	.word	0x000019b0


	//----- nvinfo : EIATTR_VRC_CTA_INIT_COUNT
	.align		4
.L_428:
        /*0088*/ 	.byte	0x02, 0x4a
	.zero		1
	.zero		1


	//----- nvinfo : EIATTR_MBARRIER_INSTR_OFFSETS
	.align		4
        /*008c*/ 	.byte	0x04, 0x39
        /*008e*/ 	.short	(.L_430 - .L_429)


	//   ....[0]....
.L_429:
        /*0090*/ 	.word	0x000002d0
        /*0094*/ 	.word	0x000000ff
        /*0098*/ 	.word	0x00000000
        /*009c*/ 	.short	0x0100
        /*009e*/ 	.byte	0x11
	.zero		1


	//   ....[1]....
        /*00a0*/ 	.word	0x000004a0
        /*00a4*/ 	.word	0x000000ff
        /*00a8*/ 	.word	0x00000000
        /*00ac*/ 	.short	0x010a
        /*00ae*/ 	.byte	0x04
	.zero		1


	//----- nvinfo : EIATTR_NUM_MBARRIERS
	.align		4
.L_430:
        /*00b0*/ 	.byte	0x03, 0x38
        /*00b2*/ 	.short	0x0001


	//----- nvinfo : EIATTR_EXIT_INSTR_OFFSETS
	.align		4
        /*00b4*/ 	.byte	0x04, 0x1c
        /*00b6*/ 	.short	(.L_432 - .L_431)


	//   ....[0]....
.L_431:
        /*00b8*/ 	.word	0x00001a00


	//   ....[1]....
        /*00bc*/ 	.word	0x00001bf0


	//   ....[2]....
        /*00c0*/ 	.word	0x00001c20


	//   ....[3]....
        /*00c4*/ 	.word	0x00001dc0


	//----- nvinfo : EIATTR_MAX_THREADS
	.align		4
.L_432:
        /*00c8*/ 	.byte	0x04, 0x05
        /*00ca*/ 	.short	(.L_434 - .L_433)
.L_433:
        /*00cc*/ 	.word	0x00000080
        /*00d0*/ 	.word	0x00000001
        /*00d4*/ 	.word	0x00000001


	//----- nvinfo : EIATTR_CRS_STACK_SIZE
	.align		4
.L_434:
        /*00d8*/ 	.byte	0x04, 0x1e
        /*00da*/ 	.short	(.L_436 - .L_435)
.L_435:
        /*00dc*/ 	.word	0x00000000


	//----- nvinfo : EIATTR_CBANK_PARAM_SIZE
	.align		4
.L_436:
        /*00e0*/ 	.byte	0x03, 0x19
        /*00e2*/ 	.short	0x0038


	//----- nvinfo : EIATTR_PARAM_CBANK
	.align		4
        /*00e4*/ 	.byte	0x04, 0x0a
        /*00e6*/ 	.short	(.L_438 - .L_437)
	.align		4
.L_437:
        /*00e8*/ 	.word	index@(.nv.constant0._ZN3cub18CUB_300001_SM_10006detail9transform16transform_kernelINS2_10policy_hubILb0EN4cuda3std3__45tupleIJN6thrust24THRUST_300001_SM_1000_NS6detail15normal_iteratorINSA_10device_ptrIdEEEESF_EEEE10policy1000ElNS7_10multipliesIdEESF_JPdSL_EEEvT0_iT1_T2_DpNS2_10kernel_argIT3_EE)
        /*00ec*/ 	.short	0x0380
        /*00ee*/ 	.short	0x0038


	//----- nvinfo : EIATTR_SW_WAR
	.align		4
.L_438:
        /*00f0*/ 	.byte	0x04, 0x36
        /*00f2*/ 	.short	(.L_440 - .L_439)
.L_439:
        /*00f4*/ 	.word	0x00000008
.L_440:


//--------------------- .nv.info._ZN3cub18CUB_300001_SM_10006detail9transform16transform_kernelINS2_10policy_hubILb0EN4cuda3std3__45tupleIJN6thrust24THRUST_300001_SM_1000_NS6detail15normal_iteratorINSA_10device_ptrIdEEEESF_EEEE10policy1000EiNS7_10multipliesIdEESF_JPdSL_EEEvT0_iT1_T2_DpNS2_10kernel_argIT3_EE --------------------------
	.section	.nv.info._ZN3cub18CUB_300001_SM_10006detail9transform16transform_kernelINS2_10policy_hubILb0EN4cuda3std3__45tupleIJN6thrust24THRUST_300001_SM_1000_NS6detail15normal_iteratorINSA_10device_ptrIdEEEESF_EEEE10policy1000EiNS7_10multipliesIdEESF_JPdSL_EEEvT0_iT1_T2_DpNS2_10kernel_argIT3_EE,"",@"SHT_CUDA_INFO"
	.sectionflags	@""
	.align	4


	//----- nvinfo : EIATTR_CUDA_API_VERSION
	.align		4
        /*0000*/ 	.byte	0x04, 0x37
        /*0002*/ 	.short	(.L_442 - .L_441)
.L_441:
        /*0004*/ 	.word	0x00000082


	//----- nvinfo : EIATTR_KPARAM_INFO
	.align		4
.L_442:
        /*0008*/ 	.byte	0x04, 0x17
        /*000a*/ 	.short	(.L_444 - .L_443)
.L_443:
        /*000c*/ 	.word	0x00000000
        /*0010*/ 	.short	0x0005
        /*0012*/ 	.short	0x0028
        /*0014*/ 	.byte	0x00, 0xf0, 0x41, 0x00


	//----- nvinfo : EIATTR_KPARAM_INFO
	.align		4
.L_444:
        /*0018*/ 	.byte	0x04, 0x17
        /*001a*/ 	.short	(.L_446 - .L_445)
.L_445:
        /*001c*/ 	.word	0x00000000
        /*0020*/ 	.short	0x0004
        /*0022*/ 	.short	0x0018
        /*0024*/ 	.byte	0x00, 0xf0, 0x41, 0x00


	//----- nvinfo : EIATTR_KPARAM_INFO
	.align		4
.L_446:
        /*0028*/ 	.byte	0x04, 0x17
        /*002a*/ 	.short	(.L_448 - .L_447)
.L_447:
        /*002c*/ 	.word	0x00000000
        /*0030*/ 	.short	0x0003
        /*0032*/ 	.short	0x0010
        /*0034*/ 	.byte	0x00, 0xf0, 0x21, 0x00


	//----- nvinfo : EIATTR_KPARAM_INFO
	.align		4
.L_448:
        /*0038*/ 	.byte	0x04, 0x17
        /*003a*/ 	.short	(.L_450 - .L_449)
.L_449:
        /*003c*/ 	.word	0x00000000
        /*0040*/ 	.short	0x0002
        /*0042*/ 	.short	0x0008
        /*0044*/ 	.byte	0x00, 0xf0, 0x05, 0x00


	//----- nvinfo : EIATTR_KPARAM_INFO
	.align		4
.L_450:
        /*0048*/ 	.byte	0x04, 0x17
        /*004a*/ 	.short	(.L_452 - .L_451)
.L_451:
        /*004c*/ 	.word	0x00000000
        /*0050*/ 	.short	0x0001
        /*0052*/ 	.short	0x0004
        /*0054*/ 	.byte	0x00, 0xf0, 0x11, 0x00


	//----- nvinfo : EIATTR_KPARAM_INFO
	.align		4
.L_452:
        /*0058*/ 	.byte	0x04, 0x17
        /*005a*/ 	.short	(.L_454 - .L_453)
.L_453:
        /*005c*/ 	.word	0x00000000
        /*0060*/ 	.short	0x0000
        /*0062*/ 	.short	0x0000
        /*0064*/ 	.byte	0x00, 0xf0, 0x11, 0x00


	//----- nvinfo : EIATTR_SPARSE_MMA_MASK
	.align		4
.L_454:
        /*0068*/ 	.byte	0x03, 0x50
        /*006a*/ 	.short	0x0000


	//----- nvinfo : EIATTR_MAXREG_COUNT
	.align		4
        /*006c*/ 	.byte	0x03, 0x1b
        /*006e*/ 	.short	0x00ff


	//----- nvinfo : EIATTR_NUM_BARRIERS
	.align		4
        /*0070*/ 	.byte	0x02, 0x4c
        /*0072*/ 	.byte	0x01
	.zero		1


	//----- nvinfo : EIATTR_MERCURY_ISA_VERSION
	.align		4
        /*0074*/ 	.byte	0x03, 0x5f
        /*0076*/ 	.short	0x0101


	//----- nvinfo : EIATTR_COOP_GROUP_MASK_REGIDS
	.align		4
        /*0078*/ 	.byte	0x04, 0x29
        /*007a*/ 	.short	(.L_456 - .L_455)


	//   ....[0]....
.L_455:
        /*007c*/ 	.word	0xffffffff


	//----- nvinfo : EIATTR_COOP_GROUP_INSTR_OFFSETS
	.align		4
.L_456:
        /*0080*/ 	.byte	0x04, 0x28
        /*0082*/ 	.short	(.L_458 - .L_457)


	//   ....[0]....
.L_457:
        /*0084*/ 	.word	0x00001970


	//----- nvinfo : EIATTR_VRC_CTA_INIT_COUNT
	.align		4
.L_458:
        /*0088*/ 	.byte	0x02, 0x4a
	.zero		1
	.zero		1


	//----- nvinfo : EIATTR_MBARRIER_INSTR_OFFSETS
	.align		4
        /*008c*/ 	.byte	0x04, 0x39
        /*008e*/ 	.short	(.L_460 - .L_459)


	//   ....[0]....
.L_459:
        /*0090*/ 	.word	0x00000270
        /*0094*/ 	.word	0x000000ff
        /*0098*/ 	.word	0x00000000
        /*009c*/ 	.short	0x0100
        /*009e*/ 	.byte	0x0f
	.zero		1


	//   ....[1]....
        /*00a0*/ 	.word	0x00000420
        /*00a4*/ 	.word	0x000000ff
        /*00a8*/ 	.word	0x00000000
        /*00ac*/ 	.short	0x010a
        /*00ae*/ 	.byte	0x04
	.zero		1


	//----- nvinfo : EIATTR_NUM_MBARRIERS
	.align		4
.L_460:
        /*00b0*/ 	.byte	0x03, 0x38
        /*00b2*/ 	.short	0x0001


	//----- nvinfo : EIATTR_EXIT_INSTR_OFFSETS
	.align		4
        /*00b4*/ 	.byte	0x04, 0x1c
        /*00b6*/ 	.short	(.L_462 - .L_461)


	//   ....[0]....
.L_461:
        /*00b8*/ 	.word	0x000019c0


	//   ....[1]....
        /*00bc*/ 	.word	0x00001b50


	//   ....[2]....
        /*00c0*/ 	.word	0x00001bc0


	//   ....[3]....
        /*00c4*/ 	.word	0x00001da0


	//----- nvinfo : EIATTR_MAX_THREADS
	.align		4
.L_462:
        /*00c8*/ 	.byte	0x04, 0x05
        /*00ca*/ 	.short	(.L_464 - .L_463)
.L_463:
        /*00cc*/ 	.word	0x00000080
        /*00d0*/ 	.word	0x00000001
        /*00d4*/ 	.word	0x00000001


	//----- nvinfo : EIATTR_CRS_STACK_SIZE
	.align		4
.L_464:
        /*00d8*/ 	.byte	0x04, 0x1e
        /*00da*/ 	.short	(.L_466 - .L_465)
.L_465:
        /*00dc*/ 	.word	0x00000000


	//----- nvinfo : EIATTR_CBANK_PARAM_SIZE
	.align		4
.L_466:
        /*00e0*/ 	.byte	0x03, 0x19
        /*00e2*/ 	.short	0x0038


	//----- nvinfo : EIATTR_PARAM_CBANK
	.align		4
        /*00e4*/ 	.byte	0x04, 0x0a
        /*00e6*/ 	.short	(.L_468 - .L_467)
	.align		4
.L_467:
        /*00e8*/ 	.word	index@(.nv.constant0._ZN3cub18CUB_300001_SM_10006detail9transform16transform_kernelINS2_10policy_hubILb0EN4cuda3std3__45tupleIJN6thrust24THRUST_300001_SM_1000_NS6detail15normal_iteratorINSA_10device_ptrIdEEEESF_EEEE10policy1000EiNS7_10multipliesIdEESF_JPdSL_EEEvT0_iT1_T2_DpNS2_10kernel_argIT3_EE)
        /*00ec*/ 	.short	0x0380
        /*00ee*/ 	.short	0x0038


	//----- nvinfo : EIATTR_SW_WAR
	.align		4
.L_468:
        /*00f0*/ 	.byte	0x04, 0x36
        /*00f2*/ 	.short	(.L_470 - .L_469)
.L_469:
        /*00f4*/ 	.word	0x00000008
.L_470:


//--------------------- .nv.info._ZN3cub18CUB_300001_SM_10006detail11EmptyKernelIvEEvv --------------------------
	.section	.nv.info._ZN3cub18CUB_300001_SM_10006detail11EmptyKernelIvEEvv,"",@"SHT_CUDA_INFO"
	.sectionflags	@""
	.align	4


	//----- nvinfo : EIATTR_CUDA_API_VERSION
	.align		4
        /*0000*/ 	.byte	0x04, 0x37
        /*0002*/ 	.short	(.L_472 - .L_471)
.L_471:
        /*0004*/ 	.word	0x00000082


	//----- nvinfo : EIATTR_SPARSE_MMA_MASK
	.align		4
.L_472:
        /*0008*/ 	.byte	0x03, 0x50
        /*000a*/ 	.short	0x0000


	//----- nvinfo : EIATTR_MAXREG_COUNT
	.align		4
        /*000c*/ 	.byte	0x03, 0x1b
        /*000e*/ 	.short	0x00ff


	//----- nvinfo : EIATTR_MERCURY_ISA_VERSION
	.align		4
        /*0010*/ 	.byte	0x03, 0x5f
        /*0012*/ 	.short	0x0101


	//----- nvinfo : EIATTR_VRC_CTA_INIT_COUNT
	.align		4
        /*0014*/ 	.byte	0x02, 0x4a
	.zero		1
	.zero		1


	//----- nvinfo : EIATTR_EXIT_INSTR_OFFSETS
	.align		4
        /*0018*/ 	.byte	0x04, 0x1c
        /*001a*/ 	.short	(.L_474 - .L_473)


	//   ....[0]....
.L_473:
        /*001c*/ 	.word	0x00000010


	//----- nvinfo : EIATTR_SW_WAR
	.align		4
.L_474:
        /*0020*/ 	.byte	0x04, 0x36
        /*0022*/ 	.short	(.L_476 - .L_475)
.L_475:
        /*0024*/ 	.word	0x00000008
.L_476:


//--------------------- .nv.info._Z21scalar_product_kernelPdS_S_i --------------------------
	.section	.nv.info._Z21scalar_product_kernelPdS_S_i,"",@"SHT_CUDA_INFO"
	.sectionflags	@""
	.align	4


	//----- nvinfo : EIATTR_CUDA_API_VERSION
	.align		4
        /*0000*/ 	.byte	0x04, 0x37
        /*0002*/ 	.short	(.L_478 - .L_477)
.L_477:
        /*0004*/ 	.word	0x00000082


	//----- nvinfo : EIATTR_KPARAM_INFO
	.align		4
.L_478:
        /*0008*/ 	.byte	0x04, 0x17
        /*000a*/ 	.short	(.L_480 - .L_479)
.L_479:
        /*000c*/ 	.word	0x00000000
        /*0010*/ 	.short	0x0003
        /*0012*/ 	.short	0x0018
        /*0014*/ 	.byte	0x00, 0xf0, 0x11, 0x00


	//----- nvinfo : EIATTR_KPARAM_INFO
	.align		4
.L_480:
        /*0018*/ 	.byte	0x04, 0x17
        /*001a*/ 	.short	(.L_482 - .L_481)
.L_481:
        /*001c*/ 	.word	0x00000000
        /*0020*/ 	.short	0x0002
        /*0022*/ 	.short	0x0010
        /*0024*/ 	.byte	0x00, 0xf5, 0x21, 0x00


	//----- nvinfo : EIATTR_KPARAM_INFO
	.align		4
.L_482:
        /*0028*/ 	.byte	0x04, 0x17
        /*002a*/ 	.short	(.L_484 - .L_483)
.L_483:
        /*002c*/ 	.word	0x00000000
        /*0030*/ 	.short	0x0001
        /*0032*/ 	.short	0x0008
        /*0034*/ 	.byte	0x00, 0xf5, 0x21, 0x00


	//----- nvinfo : EIATTR_KPARAM_INFO
	.align		4
.L_484:
        /*0038*/ 	.byte	0x04, 0x17
        /*003a*/ 	.short	(.L_486 - .L_485)
.L_485:
        /*003c*/ 	.word	0x00000000
        /*0040*/ 	.short	0x0000
        /*0042*/ 	.short	0x0000
        /*0044*/ 	.byte	0x00, 0xf5, 0x21, 0x00


	//----- nvinfo : EIATTR_SPARSE_MMA_MASK
	.align		4
.L_486:
        /*0048*/ 	.byte	0x03, 0x50
        /*004a*/ 	.short	0x0000


	//----- nvinfo : EIATTR_MAXREG_COUNT
	.align		4
        /*004c*/ 	.byte	0x03, 0x1b
        /*004e*/ 	.short	0x00ff


	//----- nvinfo : EIATTR_NUM_BARRIERS
	.align		4
        /*0050*/ 	.byte	0x02, 0x4c
        /*0052*/ 	.byte	0x01
	.zero		1


	//----- nvinfo : EIATTR_MERCURY_ISA_VERSION
	.align		4
        /*0054*/ 	.byte	0x03, 0x5f
        /*0056*/ 	.short	0x0101


	//----- nvinfo : EIATTR_VRC_CTA_INIT_COUNT
	.align		4
        /*0058*/ 	.byte	0x02, 0x4a
	.zero		1
	.zero		1


	//----- nvinfo : EIATTR_EXIT_INSTR_OFFSETS
	.align		4
        /*005c*/ 	.byte	0x04, 0x1c
        /*005e*/ 	.short	(.L_488 - .L_487)


	//   ....[0]....
.L_487:
        /*0060*/ 	.word	0x000002f0


	//   ....[1]....
        /*0064*/ 	.word	0x00000370


	//----- nvinfo : EIATTR_CRS_STACK_SIZE
	.align		4
.L_488:
        /*0068*/ 	.byte	0x04, 0x1e
        /*006a*/ 	.short	(.L_490 - .L_489)
.L_489:
        /*006c*/ 	.word	0x00000000


	//----- nvinfo : EIATTR_CBANK_PARAM_SIZE
	.align		4
.L_490:
        /*0070*/ 	.byte	0x03, 0x19
        /*0072*/ 	.short	0x001c


	//----- nvinfo : EIATTR_PARAM_CBANK
	.align		4
        /*0074*/ 	.byte	0x04, 0x0a
        /*0076*/ 	.short	(.L_492 - .L_491)
	.align		4
.L_491:
        /*0078*/ 	.word	index@(.nv.constant0._Z21scalar_product_kernelPdS_S_i)
        /*007c*/ 	.short	0x0380
        /*007e*/ 	.short	0x001c


	//----- nvinfo : EIATTR_SW_WAR
	.align		4
.L_492:
        /*0080*/ 	.byte	0x04, 0x36
        /*0082*/ 	.short	(.L_494 - .L_493)
.L_493:
        /*0084*/ 	.word	0x00000008
.L_494:


//--------------------- .nv.callgraph             --------------------------
	.section	.nv.callgraph,"",@"SHT_CUDA_CALLGRAPH"
	.align	4
	.sectionentsize	8
	.align		4
        /*0000*/ 	.word	0x00000000
	.align		4
        /*0004*/ 	.word	0xffffffff
	.align		4
        /*0008*/ 	.word	0x00000000
	.align		4
        /*000c*/ 	.word	0xfffffffe
	.align		4
        /*0010*/ 	.word	0x00000000
	.align		4
        /*0014*/ 	.word	0xfffffffd
	.align		4
        /*0018*/ 	.word	0x00000000
	.align		4
        /*001c*/ 	.word	0xfffffffc


//--------------------- .nv.constant4             --------------------------
	.section	.nv.constant4,"a",@progbits
	.align	8
	.align		8
.nv.constant4:
        /*0000*/ 	.dword	_ZN34_INTERNAL_65f196a8_4_k_cu_943881734cuda3std3__45__cpo5beginE
	.align		8
        /*0008*/ 	.dword	_ZN34_INTERNAL_65f196a8_4_k_cu_943881734cuda3std3__45__cpo3endE
	.align		8
        /*0010*/ 	.dword	_ZN34_INTERNAL_65f196a8_4_k_cu_943881734cuda3std3__45__cpo6cbeginE
	.align		8
        /*0018*/ 	.dword	_ZN34_INTERNAL_65f196a8_4_k_cu_943881734cuda3std3__45__cpo4cendE
	.align		8
        /*0020*/ 	.dword	_ZN34_INTERNAL_65f196a8_4_k_cu_943881734cuda3std3__45__cpo6rbeginE
	.align		8
        /*0028*/ 	.dword	_ZN34_INTERNAL_65f196a8_4_k_cu_943881734cuda3std3__45__cpo4rendE
	.align		8
        /*0030*/ 	.dword	_ZN34_INTERNAL_65f196a8_4_k_cu_943881734cuda3std3__45__cpo7crbeginE
	.align		8
        /*0038*/ 	.dword	_ZN34_INTERNAL_65f196a8_4_k_cu_943881734cuda3std3__45__cpo5crendE
	.align		8
        /*0040*/ 	.dword	_ZN34_INTERNAL_65f196a8_4_k_cu_943881734cuda3std3__436_GLOBAL__N__65f196a8_4_k_cu_943881736ignoreE
	.align		8
        /*0048*/ 	.dword	_ZN34_INTERNAL_65f196a8_4_k_cu_943881734cuda3std3__419piecewise_constructE
	.align		8
        /*0050*/ 	.dword	_ZN34_INTERNAL_65f196a8_4_k_cu_943881734cuda3std3__48in_placeE
	.align		8
        /*0058*/ 	.dword	_ZN34_INTERNAL_65f196a8_4_k_cu_943881734cuda3std3__420unreachable_sentinelE
	.align		8
        /*0060*/ 	.dword	_ZN34_INTERNAL_65f196a8_4_k_cu_943881734cuda3std3__47nulloptE
	.align		8
        /*0068*/ 	.dword	_ZN34_INTERNAL_65f196a8_4_k_cu_943881734cuda3std3__48unexpectE
	.align		8
        /*0070*/ 	.dword	_ZN34_INTERNAL_65f196a8_4_k_cu_943881734cuda3std6ranges3__45__cpo4swapE
	.align		8
        /*0078*/ 	.dword	_ZN34_INTERNAL_65f196a8_4_k_cu_943881734cuda3std6ranges3__45__cpo9iter_moveE
	.align		8
        /*0080*/ 	.dword	_ZN34_INTERNAL_65f196a8_4_k_cu_943881734cuda3std6ranges3__45__cpo5beginE
	.align		8
        /*0088*/ 	.dword	_ZN34_INTERNAL_65f196a8_4_k_cu_943881734cuda3std6ranges3__45__cpo3endE
	.align		8
        /*0090*/ 	.dword	_ZN34_INTERNAL_65f196a8_4_k_cu_943881734cuda3std6ranges3__45__cpo6cbeginE
	.align		8
        /*0098*/ 	.dword	_ZN34_INTERNAL_65f196a8_4_k_cu_943881734cuda3std6ranges3__45__cpo4cendE
	.align		8
        /*00a0*/ 	.dword	_ZN34_INTERNAL_65f196a8_4_k_cu_943881734cuda3std6ranges3__45__cpo7advanceE
	.align		8
        /*00a8*/ 	.dword	_ZN34_INTERNAL_65f196a8_4_k_cu_943881734cuda3std6ranges3__45__cpo9iter_swapE
	.align		8
        /*00b0*/ 	.dword	_ZN34_INTERNAL_65f196a8_4_k_cu_943881734cuda3std6ranges3__45__cpo4nextE
	.align		8
        /*00b8*/ 	.dword	_ZN34_INTERNAL_65f196a8_4_k_cu_943881734cuda3std6ranges3__45__cpo4prevE
	.align		8
        /*00c0*/ 	.dword	_ZN34_INTERNAL_65f196a8_4_k_cu_943881734cuda3std6ranges3__45__cpo4dataE
	.align		8
        /*00c8*/ 	.dword	_ZN34_INTERNAL_65f196a8_4_k_cu_943881734cuda3std6ranges3__45__cpo5cdataE
	.align		8
        /*00d0*/ 	.dword	_ZN34_INTERNAL_65f196a8_4_k_cu_943881734cuda3std6ranges3__45__cpo4sizeE
	.align		8
        /*00d8*/ 	.dword	_ZN34_INTERNAL_65f196a8_4_k_cu_943881734cuda3std6ranges3__45__cpo5ssizeE
	.align		8
        /*00e0*/ 	.dword	_ZN34_INTERNAL_65f196a8_4_k_cu_943881734cuda3std6ranges3__45__cpo8distanceE
	.align		8
        /*00e8*/ 	.dword	_ZN34_INTERNAL_65f196a8_4_k_cu_943881736thrust24THRUST_300001_SM_1000_NS8cuda_cub3parE
	.align		8
        /*00f0*/ 	.dword	_ZN34_INTERNAL_65f196a8_4_k_cu_943881736thrust24THRUST_300001_SM_1000_NS8cuda_cub10par_nosyncE
	.align		8
        /*00f8*/ 	.dword	_ZN34_INTERNAL_65f196a8_4_k_cu_943881736thrust24THRUST_300001_SM_1000_NS6system6detail10sequential3seqE
	.align		8
        /*0100*/ 	.dword	_ZN34_INTERNAL_65f196a8_4_k_cu_943881736thrust24THRUST_300001_SM_1000_NS12placeholders2_1E
	.align		8
        /*0108*/ 	.dword	_ZN34_INTERNAL_65f196a8_4_k_cu_943881736thrust24THRUST_300001_SM_1000_NS12placeholders2_2E
	.align		8
        /*0110*/ 	.dword	_ZN34_INTERNAL_65f196a8_4_k_cu_943881736thrust24THRUST_300001_SM_1000_NS12placeholders2_3E
	.align		8
        /*0118*/ 	.dword	_ZN34_INTERNAL_65f196a8_4_k_cu_943881736thrust24THRUST_300001_SM_1000_NS12placeholders2_4E
	.align		8
        /*0120*/ 	.dword	_ZN34_INTERNAL_65f196a8_4_k_cu_943881736thrust24THRUST_300001_SM_1000_NS12placeholders2_5E
	.align		8
        /*0128*/ 	.dword	_ZN34_INTERNAL_65f196a8_4_k_cu_943881736thrust24THRUST_300001_SM_1000_NS12placeholders2_6E
	.align		8
        /*0130*/ 	.dword	_ZN34_INTERNAL_65f196a8_4_k_cu_943881736thrust24THRUST_300001_SM_1000_NS12placeholders2_7E
	.align		8
        /*0138*/ 	.dword	_ZN34_INTERNAL_65f196a8_4_k_cu_943881736thrust24THRUST_300001_SM_1000_NS12placeholders2_8E
	.align		8
        /*0140*/ 	.dword	_ZN34_INTERNAL_65f196a8_4_k_cu_943881736thrust24THRUST_300001_SM_1000_NS12placeholders2_9E
	.align		8
        /*0148*/ 	.dword	_ZN34_INTERNAL_65f196a8_4_k_cu_943881736thrust24THRUST_300001_SM_1000_NS12placeholders3_10E
	.align		8
        /*0150*/ 	.dword	_ZN34_INTERNAL_65f196a8_4_k_cu_943881736thrust24THRUST_300001_SM_1000_NS3seqE


//--------------------- .text._ZN3cub18CUB_300001_SM_10006detail6reduce18DeviceReduceKernelINS2_10policy_hubIdyN4cuda3std3__44plusIdEEE10Policy1000EN6thrust24THRUST_300001_SM_1000_NS6detail15normal_iteratorINSD_10device_ptrIdEEEEyS9_dNS7_10__identityEEEvT0_PT3_T1_NS0_13GridEvenShareISN_EET2_T4_ --------------------------
	.section	.text._ZN3cub18CUB_300001_SM_10006detail6reduce18DeviceReduceKernelINS2_10policy_hubIdyN4cuda3std3__44plusIdEEE10Policy1000EN6thrust24THRUST_300001_SM_1000_NS6detail15normal_iteratorINSD_10device_ptrIdEEEEyS9_dNS7_10__identityEEEvT0_PT3_T1_NS0_13GridEvenShareISN_EET2_T4_,"ax",@progbits
	.align	128
        .global         _ZN3cub18CUB_300001_SM_10006detail6reduce18DeviceReduceKernelINS2_10policy_hubIdyN4cuda3std3__44plusIdEEE10Policy1000EN6thrust24THRUST_300001_SM_1000_NS6detail15normal_iteratorINSD_10device_ptrIdEEEEyS9_dNS7_10__identityEEEvT0_PT3_T1_NS0_13GridEvenShareISN_EET2_T4_
        .type           _ZN3cub18CUB_300001_SM_10006detail6reduce18DeviceReduceKernelINS2_10policy_hubIdyN4cuda3std3__44plusIdEEE10Policy1000EN6thrust24THRUST_300001_SM_1000_NS6detail15normal_iteratorINSD_10device_ptrIdEEEEyS9_dNS7_10__identityEEEvT0_PT3_T1_NS0_13GridEvenShareISN_EET2_T4_,@function
        .size           _ZN3cub18CUB_300001_SM_10006detail6reduce18DeviceReduceKernelINS2_10policy_hubIdyN4cuda3std3__44plusIdEEE10Policy1000EN6thrust24THRUST_300001_SM_1000_NS6detail15normal_iteratorINSD_10device_ptrIdEEEEyS9_dNS7_10__identityEEEvT0_PT3_T1_NS0_13GridEvenShareISN_EET2_T4_,(.L_x_365 - _ZN3cub18CUB_300001_SM_10006detail6reduce18DeviceReduceKernelINS2_10policy_hubIdyN4cuda3std3__44plusIdEEE10Policy1000EN6thrust24THRUST_300001_SM_1000_NS6detail15normal_iteratorINSD_10device_ptrIdEEEEyS9_dNS7_10__identityEEEvT0_PT3_T1_NS0_13GridEvenShareISN_EET2_T4_)
        .other          _ZN3cub18CUB_300001_SM_10006detail6reduce18DeviceReduceKernelINS2_10policy_hubIdyN4cuda3std3__44plusIdEEE10Policy1000EN6thrust24THRUST_300001_SM_1000_NS6detail15normal_iteratorINSD_10device_ptrIdEEEEyS9_dNS7_10__identityEEEvT0_PT3_T1_NS0_13GridEvenShareISN_EET2_T4_,@"STO_CUDA_ENTRY STV_DEFAULT"
_ZN3cub18CUB_300001_SM_10006detail6reduce18DeviceReduceKernelINS2_10policy_hubIdyN4cuda3std3__44plusIdEEE10Policy1000EN6thrust24THRUST_300001_SM_1000_NS6detail15normal_iteratorINSD_10device_ptrIdEEEEyS9_dNS7_10__identityEEEvT0_PT3_T1_NS0_13GridEvenShareISN_EET2_T4_:
.text._ZN3cub18CUB_300001_SM_10006detail6reduce18DeviceReduceKernelINS2_10policy_hubIdyN4cuda3std3__44plusIdEEE10Policy1000EN6thrust24THRUST_300001_SM_1000_NS6detail15normal_iteratorINSD_10device_ptrIdEEEEyS9_dNS7_10__identityEEEvT0_PT3_T1_NS0_13GridEvenShareISN_EET2_T4_:
[----:B------:R-:W-:Y:S08]  /*0000*/  LDC R1, c[0x0][0x37c] ;  /* 0x0000df00ff017b82 */ /* 0x000ff00000000800 */
[----:B------:R-:W0:Y:S01]  /*0010*/  S2UR UR18, SR_CTAID.X ;  /* 0x00000000001279c3 */ /* 0x000e220000002500 */
[----:B------:R-:W1:Y:S01]  /*0020*/  LDCU.64 UR4, c[0x0][0x3b8] ;  /* 0x00007700ff0477ac */ /* 0x000e620008000a00 */
[----:B------:R-:W-:Y:S01]  /*0030*/  BSSY.RECONVERGENT B0, `(.L_x_0) ;  /* 0x0000277000007945 */ /* 0x000fe20003800200 */
[----:B------:R-:W2:Y:S01]  /*0040*/  LDCU UR11, c[0x0][0x3c0] ;  /* 0x00007800ff0b77ac */ /* 0x000ea20008000800 */
[----:B------:R-:W3:Y:S01]  /*0050*/  LDCU.64 UR16, c[0x0][0x358] ;  /* 0x00006b00ff1077ac */ /* 0x000ee20008000a00 */
[----:B-1----:R-:W-:-:S02]  /*0060*/  IMAD.U32 R12, RZ, RZ, UR4 ;  /* 0x00000004ff0c7e24 */ /* 0x002fc4000f8e00ff */
[----:B------:R-:W-:Y:S01]  /*0070*/  IMAD.U32 R3, RZ, RZ, UR5 ;  /* 0x00000005ff037e24 */ /* 0x000fe2000f8e00ff */
[----:B--2---:R-:W-:Y:S02]  /*0080*/  UIMAD UR5, UR11, 0xe00, URZ ;  /* 0x00000e000b0578a4 */ /* 0x004fe4000f8e02ff */
[----:B0-----:R-:W-:Y:S02]  /*0090*/  UIMAD UR9, UR18, 0xe00, URZ ;  /* 0x00000e00120978a4 */ /* 0x001fe4000f8e02ff */
[----:B------:R-:W-:-:S04]  /*00a0*/  USHF.R.S32.HI UR4, URZ, 0x1f, UR5 ;  /* 0x0000001fff047899 */ /* 0x000fc80008011405 */
[----:B------:R-:W-:-:S04]  /*00b0*/  IADD3 R13, P1, PT, R12, -UR9, RZ ;  /* 0x800000090c0d7c10 */ /* 0x000fc8000ff3e0ff */
[----:B------:R-:W-:Y:S02]  /*00c0*/  ISETP.GT.U32.AND P0, PT, R13, 0xdff, PT ;  /* 0x00000dff0d00780c */ /* 0x000fe40003f04070 */
[----:B------:R-:W-:-:S04]  /*00d0*/  IADD3.X R2, PT, PT, R3, -0x1, RZ, P1, !PT ;  /* 0xffffffff03027810 */ /* 0x000fc80000ffe4ff */
[----:B------:R-:W-:-:S13]  /*00e0*/  ISETP.GT.U32.AND.EX P0, PT, R2, RZ, PT, P0 ;  /* 0x000000ff0200720c */ /* 0x000fda0003f04100 */
[----:B---3--:R-:W-:Y:S05]  /*00f0*/  @P0 BRA `(.L_x_1) ;  /* 0x0000001400280947 */ /* 0x008fea0003800000 */
[----:B------:R-:W0:Y:S01]  /*0100*/  S2R R0, SR_TID.X ;  /* 0x0000000000007919 */ /* 0x000e220000002100 */
[----:B------:R-:W-:Y:S01]  /*0110*/  VIADD R3, R12, -UR9 ;  /* 0x800000090c037c36 */ /* 0x000fe20008000000 */
[----:B------:R-:W-:Y:S01]  /*0120*/  BSSY.RECONVERGENT B1, `(.L_x_2) ;  /* 0x000000a000017945 */ /* 0x000fe20003800200 */
[----:B------:R-:W-:-:S03]  /*0130*/  CS2R R8, SRZ ;  /* 0x0000000000087805 */ /* 0x000fc6000001ff00 */
[----:B0-----:R-:W-:Y:S01]  /*0140*/  ISETP.GE.AND P0, PT, R0, R3, PT ;  /* 0x000000030000720c */ /* 0x001fe20003f06270 */
[----:B------:R-:W-:-:S12]  /*0150*/  IMAD.MOV.U32 R2, RZ, RZ, R0 ;  /* 0x000000ffff027224 */ /* 0x000fd800078e0000 */
[----:B------:R-:W-:Y:S05]  /*0160*/  @P0 BRA `(.L_x_3) ;  /* 0x0000000000140947 */ /* 0x000fea0003800000 */
[----:B------:R-:W0:Y:S01]  /*0170*/  LDC.64 R8, c[0x0][0x380] ;  /* 0x0000e000ff087b82 */ /* 0x000e220000000a00 */
[----:B------:R-:W-:-:S04]  /*0180*/  VIADD R5, R0, UR9 ;  /* 0x0000000900057c36 */ /* 0x000fc80008000000 */
[----:B0-----:R-:W-:-:S06]  /*0190*/  IMAD.WIDE.U32 R8, R5, 0x8, R8 ;  /* 0x0000000805087825 */ /* 0x001fcc00078e0008 */
[----:B------:R-:W5:Y:S01]  /*01a0*/  LDG.E.64 R8, desc[UR16][R8.64] ;  /* 0x0000001008087981 */ /* 0x000f62000c1e1b00 */
[----:B------:R-:W-:-:S07]  /*01b0*/  VIADD R2, R0, 0x200 ;  /* 0x0000020000027836 */ /* 0x000fce0000000000 */
.L_x_3:
[----:B------:R-:W-:Y:S05]  /*01c0*/  BSYNC.RECONVERGENT B1 ;  /* 0x0000000000017941 */ /* 0x000fea0003800200 */
.L_x_2:
[----:B------:R-:W-:Y:S01]  /*01d0*/  ISETP.GE.AND P0, PT, R2, R3, PT ;  /* 0x000000030200720c */ /* 0x000fe20003f06270 */
[----:B------:R-:W-:-:S12]  /*01e0*/  BSSY.RECONVERGENT B1, `(.L_x_4) ;  /* 0x0000078000017945 */ /* 0x000fd80003800200 */
[----:B------:R-:W-:Y:S05]  /*01f0*/  @P0 BRA `(.L_x_5) ;  /* 0x0000000400d80947 */ /* 0x000fea0003800000 */
[----:B------:R-:W-:Y:S01]  /*0200*/  LOP3.LUT R5, RZ, R2, RZ, 0x33, !PT ;  /* 0x00000002ff057212 */ /* 0x000fe200078e33ff */
[----:B------:R-:W-:Y:S03]  /*0210*/  BSSY.RECONVERGENT B2, `(.L_x_6) ;  /* 0x0000036000027945 */ /* 0x000fe60003800200 */
[----:B------:R-:W-:-:S04]  /*0220*/  IADD3 R12, PT, PT, R12, -UR9, R5 ;  /* 0x800000090c0c7c10 */ /* 0x000fc8000fffe005 */
[C---:B------:R-:W-:Y:S02]  /*0230*/  ISETP.GE.U32.AND P1, PT, R12.reuse, 0x1e00, PT ;  /* 0x00001e000c00780c */ /* 0x040fe40003f26070 */
[----:B------:R-:W-:-:S04]  /*0240*/  LEA.HI R4, R12, 0x1, RZ, 0x17 ;  /* 0x000000010c047811 */ /* 0x000fc800078fb8ff */
[----:B------:R-:W-:-:S04]  /*0250*/  LOP3.LUT R5, R4, 0xf, RZ, 0xc0, !PT ;  /* 0x0000000f04057812 */ /* 0x000fc800078ec0ff */
[----:B------:R-:W-:-:S03]  /*0260*/  ISETP.NE.AND P0, PT, R5, RZ, PT ;  /* 0x000000ff0500720c */ /* 0x000fc60003f05270 */
[----:B------:R-:W-:Y:S10]  /*0270*/  @!P1 BRA `(.L_x_7) ;  /* 0x0000000000bc9947 */ /* 0x000ff40003800000 */
[----:B------:R-:W0:Y:S01]  /*0280*/  LDCU.64 UR4, c[0x0][0x380] ;  /* 0x00007000ff0477ac */ /* 0x000e220008000a00 */
[----:B------:R-:W-:Y:S01]  /*0290*/  IMAD.WIDE.U32 R6, R2, 0x8, RZ ;  /* 0x0000000802067825 */ /* 0x000fe200078e00ff */
[----:B------:R-:W-:-:S03]  /*02a0*/  LOP3.LUT R26, R4, 0xfffff0, RZ, 0xc0, !PT ;  /* 0x00fffff0041a7812 */ /* 0x000fc600078ec0ff */
[----:B------:R-:W-:Y:S02]  /*02b0*/  IMAD.U32 R11, RZ, RZ, UR18 ;  /* 0x00000012ff0b7e24 */ /* 0x000fe4000f8e00ff */
[----:B------:R-:W-:Y:S02]  /*02c0*/  IMAD.MOV R26, RZ, RZ, -R26 ;  /* 0x000000ffff1a7224 */ /* 0x000fe400078e0a1a */
[----:B------:R-:W-:-:S03]  /*02d0*/  IMAD.WIDE.U32 R6, R11, 0x7000, R6 ;  /* 0x000070000b067825 */ /* 0x000fc600078e0006 */
[----:B0-----:R-:W-:-:S04]  /*02e0*/  IADD3 R6, P1, PT, R6, UR4, RZ ;  /* 0x0000000406067c10 */ /* 0x001fc8000ff3e0ff */
[----:B------:R-:W-:-:S04]  /*02f0*/  IADD3 R6, P2, PT, R6, 0x8000, RZ ;  /* 0x0000800006067810 */ /* 0x000fc80007f5e0ff */
[----:B------:R-:W-:-:S09]  /*0300*/  IADD3.X R7, PT, PT, RZ, UR5, R7, P2, P1 ;  /* 0x00000005ff077c10 */ /* 0x000fd200097e2407 */
.L_x_8:
[----:B------:R-:W2:Y:S04]  /*0310*/  LDG.E.64 R10, desc[UR16][R6.64+-0x8000] ;  /* 0xff800010060a7981 */ /* 0x000ea8000c1e1b00 */
[----:B------:R-:W3:Y:S04]  /*0320*/  LDG.E.64 R12, desc[UR16][R6.64+-0x7000] ;  /* 0xff900010060c7981 */ /* 0x000ee8000c1e1b00 */
[----:B------:R-:W4:Y:S04]  /*0330*/  LDG.E.64 R14, desc[UR16][R6.64+-0x6000] ;  /* 0xffa00010060e7981 */ /* 0x000f28000c1e1b00 */
[----:B------:R-:W4:Y:S04]  /*0340*/  LDG.E.64 R16, desc[UR16][R6.64+-0x5000] ;  /* 0xffb0001006107981 */ /* 0x000f28000c1e1b00 */
[----:B------:R-:W4:Y:S04]  /*0350*/  LDG.E.64 R18, desc[UR16][R6.64+-0x4000] ;  /* 0xffc0001006127981 */ /* 0x000f28000c1e1b00 */
[----:B------:R-:W4:Y:S04]  /*0360*/  LDG.E.64 R20, desc[UR16][R6.64+-0x3000] ;  /* 0xffd0001006147981 */ /* 0x000f28000c1e1b00 */
[----:B------:R-:W4:Y:S04]  /*0370*/  LDG.E.64 R24, desc[UR16][R6.64+-0x2000] ;  /* 0xffe0001006187981 */ /* 0x000f28000c1e1b00 */
[----:B------:R-:W4:Y:S01]  /*0380*/  LDG.E.64 R22, desc[UR16][R6.64+-0x1000] ;  /* 0xfff0001006167981 */ /* 0x000f22000c1e1b00 */
[----:B--2--5:R-:W-:-:S03]  /*0390*/  DADD R10, R10, R8 ;  /* 0x000000000a0a7229 */ /* 0x024fc60000000008 */
[----:B------:R-:W2:Y:S05]  /*03a0*/  LDG.E.64 R8, desc[UR16][R6.64] ;  /* 0x0000001006087981 */ /* 0x000eaa000c1e1b00 */
[----:B---3--:R-:W-:Y:S02]  /*03b0*/  DADD R12, R10, R12 ;  /* 0x000000000a0c7229 */ /* 0x008fe4000000000c */
[----:B------:R-:W3:Y:S06]  /*03c0*/  LDG.E.64 R10, desc[UR16][R6.64+0x1000] ;  /* 0x00100010060a7981 */ /* 0x000eec000c1e1b00 */
[----:B----4-:R-:W-:-:S02]  /*03d0*/  DADD R14, R12, R14 ;  /* 0x000000000c0e7229 */ /* 0x010fc4000000000e */
[----:B------:R-:W4:Y:S06]  /*03e0*/  LDG.E.64 R12, desc[UR16][R6.64+0x2000] ;  /* 0x00200010060c7981 */ /* 0x000f2c000c1e1b00 */
[----:B------:R-:W-:Y:S02]  /*03f0*/  DADD R16, R14, R16 ;  /* 0x000000000e107229 */ /* 0x000fe40000000010 */
[----:B------:R-:W4:Y:S06]  /*0400*/  LDG.E.64 R14, desc[UR16][R6.64+0x3000] ;  /* 0x00300010060e7981 */ /* 0x000f2c000c1e1b00 */
[----:B------:R-:W-:-:S02]  /*0410*/  DADD R18, R16, R18 ;  /* 0x0000000010127229 */ /* 0x000fc40000000012 */
[----:B------:R-:W4:Y:S06]  /*0420*/  LDG.E.64 R16, desc[UR16][R6.64+0x4000] ;  /* 0x0040001006107981 */ /* 0x000f2c000c1e1b00 */
[----:B------:R-:W-:Y:S02]  /*0430*/  DADD R20, R18, R20 ;  /* 0x0000000012147229 */ /* 0x000fe40000000014 */
[----:B------:R-:W4:Y:S06]  /*0440*/  LDG.E.64 R18, desc[UR16][R6.64+0x5000] ;  /* 0x0050001006127981 */ /* 0x000f2c000c1e1b00 */
[----:B------:R-:W-:-:S02]  /*0450*/  DADD R24, R20, R24 ;  /* 0x0000000014187229 */ /* 0x000fc40000000018 */
[----:B------:R-:W4:Y:S06]  /*0460*/  LDG.E.64 R20, desc[UR16][R6.64+0x6000] ;  /* 0x0060001006147981 */ /* 0x000f2c000c1e1b00 */
[----:B------:R-:W-:Y:S02]  /*0470*/  DADD R22, R24, R22 ;  /* 0x0000000018167229 */ /* 0x000fe40000000016 */
[----:B------:R0:W4:Y:S01]  /*0480*/  LDG.E.64 R24, desc[UR16][R6.64+0x7000] ;  /* 0x0070001006187981 */ /* 0x000122000c1e1b00 */
[----:B------:R-:W-:Y:S02]  /*0490*/  VIADD R26, R26, 0x10 ;  /* 0x000000101a1a7836 */ /* 0x000fe40000000000 */
[----:B------:R-:W-:-:S03]  /*04a0*/  VIADD R2, R2, 0x2000 ;  /* 0x0000200002027836 */ /* 0x000fc60000000000 */
[----:B------:R-:W-:Y:S02]  /*04b0*/  ISETP.NE.AND P1, PT, R26, RZ, PT ;  /* 0x000000ff1a00720c */ /* 0x000fe40003f25270 */
[----:B0-----:R-:W-:-:S05]  /*04c0*/  IADD3 R6, P2, PT, R6, 0x10000, RZ ;  /* 0x0001000006067810 */ /* 0x001fca0007f5e0ff */
[----:B------:R-:W-:Y:S01]  /*04d0*/  IMAD.X R7, RZ, RZ, R7, P2 ;  /* 0x000000ffff077224 */ /* 0x000fe200010e0607 */
[----:B--2---:R-:W-:-:S08]  /*04e0*/  DADD R8, R22, R8 ;  /* 0x0000000016087229 */ /* 0x004fd00000000008 */
[----:B---3--:R-:W-:-:S08]  /*04f0*/  DADD R8, R8, R10 ;  /* 0x0000000008087229 */ /* 0x008fd0000000000a */
[----:B----4-:R-:W-:-:S08]  /*0500*/  DADD R8, R8, R12 ;  /* 0x0000000008087229 */ /* 0x010fd0000000000c */
[----:B------:R-:W-:-:S08]  /*0510*/  DADD R8, R8, R14 ;  /* 0x0000000008087229 */ /* 0x000fd0000000000e */
[----:B------:R-:W-:-:S08]  /*0520*/  DADD R8, R8, R16 ;  /* 0x0000000008087229 */ /* 0x000fd00000000010 */
[----:B------:R-:W-:-:S08]  /*0530*/  DADD R8, R8, R18 ;  /* 0x0000000008087229 */ /* 0x000fd00000000012 */
[----:B------:R-:W-:-:S08]  /*0540*/  DADD R8, R8, R20 ;  /* 0x0000000008087229 */ /* 0x000fd00000000014 */
[----:B------:R-:W-:Y:S01]  /*0550*/  DADD R8, R8, R24 ;  /* 0x0000000008087229 */ /* 0x000fe20000000018 */
[----:B------:R-:W-:Y:S10]  /*0560*/  @P1 BRA `(.L_x_8) ;  /* 0xfffffffc00681947 */ /* 0x000ff4000383ffff */
.L_x_7:
[----:B------:R-:W-:Y:S05]  /*0570*/  BSYNC.RECONVERGENT B2 ;  /* 0x0000000000027941 */ /* 0x000fea0003800200 */
.L_x_6:
[----:B------:R-:W-:Y:S05]  /*0580*/  @!P0 BRA `(.L_x_5) ;  /* 0x0000000000f48947 */ /* 0x000fea0003800000 */
[----:B------:R-:W-:Y:S01]  /*0590*/  ISETP.GE.U32.AND P1, PT, R5, 0x8, PT ;  /* 0x000000080500780c */ /* 0x000fe20003f26070 */
[----:B------:R-:W-:Y:S01]  /*05a0*/  BSSY.RECONVERGENT B2, `(.L_x_9) ;  /* 0x000001a000027945 */ /* 0x000fe20003800200 */
[----:B------:R-:W-:-:S04]  /*05b0*/  LOP3.LUT R26, R4, 0x7, RZ, 0xc0, !PT ;  /* 0x00000007041a7812 */ /* 0x000fc800078ec0ff */
[----:B------:R-:W-:-:S07]  /*05c0*/  ISETP.NE.AND P0, PT, R26, RZ, PT ;  /* 0x000000ff1a00720c */ /* 0x000fce0003f05270 */
[----:B------:R-:W-:Y:S06]  /*05d0*/  @!P1 BRA `(.L_x_10) ;  /* 0x0000000000589947 */ /* 0x000fec0003800000 */
[----:B------:R-:W0:Y:S01]  /*05e0*/  LDCU.64 UR4, c[0x0][0x380] ;  /* 0x00007000ff0477ac */ /* 0x000e220008000a00 */
[----:B------:R-:W-:-:S04]  /*05f0*/  IADD3 R5, P1, PT, R2, UR9, RZ ;  /* 0x0000000902057c10 */ /* 0x000fc8000ff3e0ff */
[----:B------:R-:W-:Y:S02]  /*0600*/  LEA.HI.X.SX32 R6, R2, RZ, 0x1, P1 ;  /* 0x000000ff02067211 */ /* 0x000fe400008f0eff */
[----:B0-----:R-:W-:-:S04]  /*0610*/  LEA R24, P1, R5, UR4, 0x3 ;  /* 0x0000000405187c11 */ /* 0x001fc8000f8218ff */
[----:B------:R-:W-:-:S05]  /*0620*/  LEA.HI.X R25, R5, UR5, R6, 0x3, P1 ;  /* 0x0000000505197c11 */ /* 0x000fca00088f1c06 */
        /* <DEDUP_REMOVED lines=8> */
[----:B------:R-:W-:Y:S01]  /*06b0*/  VIADD R2, R2, 0x1000 ;  /* 0x0000100002027836 */ /* 0x000fe20000000000 */
[----:B--2--5:R-:W-:-:S08]  /*06c0*/  DADD R20, R8, R20 ;  /* 0x0000000008147229 */ /* 0x024fd00000000014 */
[----:B---3--:R-:W-:-:S08]  /*06d0*/  DADD R18, R20, R18 ;  /* 0x0000000014127229 */ /* 0x008fd00000000012 */
[----:B----4-:R-:W-:-:S08]  /*06e0*/  DADD R16, R18, R16 ;  /* 0x0000000012107229 */ /* 0x010fd00000000010 */
[----:B------:R-:W-:-:S08]  /*06f0*/  DADD R14, R16, R14 ;  /* 0x00000000100e7229 */ /* 0x000fd0000000000e */
[----:B------:R-:W-:-:S08]  /*0700*/  DADD R12, R14, R12 ;  /* 0x000000000e0c7229 */ /* 0x000fd0000000000c */
[----:B------:R-:W-:-:S08]  /*0710*/  DADD R10, R12, R10 ;  /* 0x000000000c0a7229 */ /* 0x000fd0000000000a */
[----:B------:R-:W-:-:S08]  /*0720*/  DADD R6, R10, R6 ;  /* 0x000000000a067229 */ /* 0x000fd00000000006 */
[----:B------:R-:W-:-:S11]  /*0730*/  DADD R8, R6, R22 ;  /* 0x0000000006087229 */ /* 0x000fd60000000016 */
.L_x_10:
[----:B------:R-:W-:Y:S05]  /*0740*/  BSYNC.RECONVERGENT B2 ;  /* 0x0000000000027941 */ /* 0x000fea0003800200 */
.L_x_9:
        /* <DEDUP_REMOVED lines=14> */
[----:B------:R-:W4:Y:S01]  /*0830*/  LDG.E.64 R14, desc[UR16][R4.64+0x3000] ;  /* 0x00300010040e7981 */ /* 0x000f22000c1e1b00 */
[----:B------:R-:W-:Y:S01]  /*0840*/  VIADD R2, R2, 0x800 ;  /* 0x0000080002027836 */ /* 0x000fe20000000000 */
[----:B--2--5:R-:W-:-:S08]  /*0850*/  DADD R6, R8, R6 ;  /* 0x0000000008067229 */ /* 0x024fd00000000006 */
[----:B---3--:R-:W-:-:S08]  /*0860*/  DADD R6, R6, R10 ;  /* 0x0000000006067229 */ /* 0x008fd0000000000a */
[----:B----4-:R-:W-:-:S08]  /*0870*/  DADD R6, R6, R12 ;  /* 0x0000000006067229 */ /* 0x010fd0000000000c */
[----:B------:R-:W-:-:S11]  /*0880*/  DADD R8, R6, R14 ;  /* 0x0000000006087229 */ /* 0x000fd6000000000e */
.L_x_12:
[----:B------:R-:W-:Y:S05]  /*0890*/  BSYNC.RECONVERGENT B2 ;  /* 0x0000000000027941 */ /* 0x000fea0003800200 */
.L_x_11:
[----:B------:R-:W-:Y:S05]  /*08a0*/  @!P0 BRA `(.L_x_5) ;  /* 0x00000000002c8947 */ /* 0x000fea0003800000 */
[----:B------:R-:W0:Y:S01]  /*08b0*/  LDC.64 R4, c[0x0][0x380] ;  /* 0x0000e000ff047b82 */ /* 0x000e220000000a00 */
[----:B------:R-:W-:Y:S02]  /*08c0*/  IMAD.U32 R7, RZ, RZ, UR18 ;  /* 0x00000012ff077e24 */ /* 0x000fe4000f8e00ff */
[----:B------:R-:W-:Y:S02]  /*08d0*/  IMAD.MOV R10, RZ, RZ, -R16 ;  /* 0x000000ffff0a7224 */ /* 0x000fe400078e0a10 */
[----:B0-----:R-:W-:-:S07]  /*08e0*/  IMAD.WIDE.U32 R4, R7, 0x7000, R4 ;  /* 0x0000700007047825 */ /* 0x001fce00078e0004 */
.L_x_13:
[----:B------:R-:W-:-:S06]  /*08f0*/  IMAD.WIDE R6, R2, 0x8, R4 ;  /* 0x0000000802067825 */ /* 0x000fcc00078e0204 */
[----:B------:R-:W2:Y:S01]  /*0900*/  LDG.E.64 R6, desc[UR16][R6.64] ;  /* 0x0000001006067981 */ /* 0x000ea2000c1e1b00 */
[----:B------:R-:W-:Y:S02]  /*0910*/  VIADD R10, R10, 0x1 ;  /* 0x000000010a0a7836 */ /* 0x000fe40000000000 */
[----:B------:R-:W-:-:S03]  /*0920*/  VIADD R2, R2, 0x200 ;  /* 0x0000020002027836 */ /* 0x000fc60000000000 */
[----:B------:R-:W-:Y:S01]  /*0930*/  ISETP.NE.AND P0, PT, R10, RZ, PT ;  /* 0x000000ff0a00720c */ /* 0x000fe20003f05270 */
[----:B--2--5:R-:W-:-:S12]  /*0940*/  DADD R8, R6, R8 ;  /* 0x0000000006087229 */ /* 0x024fd80000000008 */
[----:B------:R-:W-:Y:S05]  /*0950*/  @P0 BRA `(.L_x_13) ;  /* 0xfffffffc00e40947 */ /* 0x000fea000383ffff */
.L_x_5:
[----:B------:R-:W-:Y:S05]  /*0960*/  BSYNC.RECONVERGENT B1 ;  /* 0x0000000000017941 */ /* 0x000fea0003800200 */
.L_x_4:
[----:B------:R-:W-:-:S13]  /*0970*/  ISETP.GE.AND P0, PT, R3, 0x200, PT ;  /* 0x000002000300780c */ /* 0x000fda0003f06270 */
[----:B------:R-:W-:Y:S05]  /*0980*/  @!P0 BRA `(.L_x_14) ;  /* 0x0000000400148947 */ /* 0x000fea0003800000 */
[----:B------:R-:W0:Y:S01]  /*0990*/  S2R R2, SR_LANEID ;  /* 0x0000000000027919 */ /* 0x000e220000000000 */
[----:B-----5:R-:W-:Y:S04]  /*09a0*/  SHFL.DOWN PT, R4, R8, 0x1, 0x1f ;  /* 0x08201f0008047f89 */ /* 0x020fe800000e0000 */
[----:B------:R-:W1:Y:S02]  /*09b0*/  SHFL.DOWN PT, R5, R9, 0x1, 0x1f ;  /* 0x08201f0009057f89 */ /* 0x000e6400000e0000 */
[----:B-1----:R-:W-:Y:S01]  /*09c0*/  DADD R4, R4, R8 ;  /* 0x0000000004047229 */ /* 0x002fe20000000008 */
[C---:B0-----:R-:W-:Y:S02]  /*09d0*/  ISETP.GT.AND P0, PT, R2.reuse, 0x1e, PT ;  /* 0x0000001e0200780c */ /* 0x041fe40003f04270 */
[----:B------:R-:W-:-:S07]  /*09e0*/  ISETP.NE.AND P1, PT, R2, RZ, PT ;  /* 0x000000ff0200720c */ /* 0x000fce0003f25270 */
[----:B------:R-:W-:Y:S02]  /*09f0*/  FSEL R6, R8, R4, P0 ;  /* 0x0000000408067208 */ /* 0x000fe40000000000 */
[----:B------:R-:W-:Y:S02]  /*0a00*/  FSEL R7, R9, R5, P0 ;  /* 0x0000000509077208 */ /* 0x000fe40000000000 */
[----:B------:R-:W-:Y:S01]  /*0a10*/  ISETP.GT.AND P0, PT, R2, 0x1d, PT ;  /* 0x0000001d0200780c */ /* 0x000fe20003f04270 */
[----:B------:R-:W-:Y:S01]  /*0a20*/  SHFL.DOWN PT, R4, R6, 0x2, 0x1f ;  /* 0x08401f0006047f89 */ /* 0x000fe200000e0000 */
[----:B------:R-:W-:-:S03]  /*0a30*/  @!P1 SHF.R.U32.HI R3, RZ, 0x2, R0 ;  /* 0x00000002ff039819 */ /* 0x000fc60000011600 */
[----:B------:R-:W0:Y:S01]  /*0a40*/  SHFL.DOWN PT, R5, R7, 0x2, 0x1f ;  /* 0x08401f0007057f89 */ /* 0x000e2200000e0000 */
[----:B------:R-:W-:Y:S01]  /*0a50*/  @!P1 LOP3.LUT R3, R3, 0xf8, RZ, 0xc0, !PT ;  /* 0x000000f803039812 */ /* 0x000fe200078ec0ff */
[----:B------:R-:W1:Y:S01]  /*0a60*/  @!P1 S2R R13, SR_CgaCtaId ;  /* 0x00000000000d9919 */ /* 0x000e620000008800 */
[----:B0-----:R-:W-:-:S10]  /*0a70*/  DADD R4, R4, R6 ;  /* 0x0000000004047229 */ /* 0x001fd40000000006 */
[----:B------:R-:W-:Y:S02]  /*0a80*/  FSEL R10, R6, R4, P0 ;  /* 0x00000004060a7208 */ /* 0x000fe40000000000 */
[----:B------:R-:W-:Y:S02]  /*0a90*/  FSEL R11, R7, R5, P0 ;  /* 0x00000005070b7208 */ /* 0x000fe40000000000 */
[----:B------:R-:W-:Y:S01]  /*0aa0*/  ISETP.GT.AND P0, PT, R2, 0x1b, PT ;  /* 0x0000001b0200780c */ /* 0x000fe20003f04270 */
[----:B------:R-:W-:Y:S04]  /*0ab0*/  SHFL.DOWN PT, R4, R10, 0x4, 0x1f ;  /* 0x08801f000a047f89 */ /* 0x000fe800000e0000 */
[----:B------:R-:W0:Y:S02]  /*0ac0*/  SHFL.DOWN PT, R5, R11, 0x4, 0x1f ;  /* 0x08801f000b057f89 */ /* 0x000e2400000e0000 */
[----:B0-----:R-:W-:-:S10]  /*0ad0*/  DADD R4, R4, R10 ;  /* 0x0000000004047229 */ /* 0x001fd4000000000a */
[----:B------:R-:W-:Y:S02]  /*0ae0*/  FSEL R8, R10, R4, P0 ;  /* 0x000000040a087208 */ /* 0x000fe40000000000 */
[----:B------:R-:W-:Y:S02]  /*0af0*/  FSEL R9, R11, R5, P0 ;  /* 0x000000050b097208 */ /* 0x000fe40000000000 */
[----:B------:R-:W-:Y:S01]  /*0b00*/  ISETP.GT.AND P0, PT, R2, 0x17, PT ;  /* 0x000000170200780c */ /* 0x000fe20003f04270 */
[----:B------:R-:W-:Y:S01]  /*0b10*/  SHFL.DOWN PT, R4, R8, 0x8, 0x1f ;  /* 0x09001f0008047f89 */ /* 0x000fe200000e0000 */
[----:B------:R-:W-:-:S03]  /*0b20*/  @!P1 MOV R10, 0x400 ;  /* 0x00000400000a9802 */ /* 0x000fc60000000f00 */
[----:B------:R-:W0:Y:S01]  /*0b30*/  SHFL.DOWN PT, R5, R9, 0x8, 0x1f ;  /* 0x09001f0009057f89 */ /* 0x000e2200000e0000 */
[----:B-1----:R-:W-:-:S05]  /*0b40*/  @!P1 LEA R10, R13, R10, 0x18 ;  /* 0x0000000a0d0a9211 */ /* 0x002fca00078ec0ff */
[----:B------:R-:W-:Y:S01]  /*0b50*/  @!P1 IMAD.IADD R3, R3, 0x1, R10 ;  /* 0x0000000103039824 */ /* 0x000fe200078e020a */
[----:B0-----:R-:W-:-:S10]  /*0b60*/  DADD R4, R4, R8 ;  /* 0x0000000004047229 */ /* 0x001fd40000000008 */
[----:B------:R-:W-:Y:S02]  /*0b70*/  FSEL R6, R8, R4, P0 ;  /* 0x0000000408067208 */ /* 0x000fe40000000000 */
[----:B------:R-:W-:Y:S02]  /*0b80*/  FSEL R7, R9, R5, P0 ;  /* 0x0000000509077208 */ /* 0x000fe40000000000 */
[----:B------:R-:W-:Y:S01]  /*0b90*/  ISETP.NE.AND P0, PT, R0, RZ, PT ;  /* 0x000000ff0000720c */ /* 0x000fe20003f05270 */
[----:B------:R-:W-:Y:S04]  /*0ba0*/  SHFL.DOWN PT, R4, R6, 0x10, 0x1f ;  /* 0x0a001f0006047f89 */ /* 0x000fe800000e0000 */
[----:B------:R-:W0:Y:S02]  /*0bb0*/  SHFL.DOWN PT, R5, R7, 0x10, 0x1f ;  /* 0x0a001f0007057f89 */ /* 0x000e2400000e0000 */
[----:B0-----:R-:W-:-:S07]  /*0bc0*/  DADD R4, R4, R6 ;  /* 0x0000000004047229 */ /* 0x001fce0000000006 */
[----:B------:R2:W-:Y:S01]  /*0bd0*/  @!P1 STS.64 [R3+0x10], R4 ;  /* 0x0000100403009388 */ /* 0x0005e20000000a00 */
[----:B------:R-:W-:Y:S01]  /*0be0*/  BAR.SYNC.DEFER_BLOCKING 0x0 ;  /* 0x0000000000007b1d */ /* 0x000fe20000010000 */
[----:B------:R-:W-:-:S04]  /*0bf0*/  ISETP.GT.AND P1, PT, R2, 0xf, PT ;  /* 0x0000000f0200780c */ /* 0x000fc80003f24270 */
[----:B------:R-:W-:Y:S02]  /*0c00*/  FSEL R8, R6, R4, P1 ;  /* 0x0000000406087208 */ /* 0x000fe40000800000 */
[----:B------:R-:W-:Y:S01]  /*0c10*/  FSEL R9, R7, R5, P1 ;  /* 0x0000000507097208 */ /* 0x000fe20000800000 */
[----:B------:R-:W-:Y:S06]  /*0c20*/  @P0 BRA `(.L_x_15) ;  /* 0x0000001800dc0947 */ /* 0x000fec0003800000 */
[----:B------:R-:W0:Y:S01]  /*0c30*/  S2UR UR5, SR_CgaCtaId ;  /* 0x00000000000579c3 */ /* 0x000e220000008800 */
[----:B------:R-:W-:Y:S02]  /*0c40*/  UMOV UR4, 0x400 ;  /* 0x0000040000047882 */ /* 0x000fe40000000000 */
[----:B0-----:R-:W-:-:S09]  /*0c50*/  ULEA UR4, UR5, UR4, 0x18 ;  /* 0x0000000405047291 */ /* 0x001fd2000f8ec0ff */
[----:B--2---:R-:W0:Y:S04]  /*0c60*/  LDS.64 R2, [UR4+0x18] ;  /* 0x00001804ff027984 */ /* 0x004e280008000a00 */
[----:B------:R-:W1:Y:S04]  /*0c70*/  LDS.128 R12, [UR4+0x20] ;  /* 0x00002004ff0c7984 */ /* 0x000e680008000c00 */
[----:B------:R-:W2:Y:S01]  /*0c80*/  LDS.128 R4, [UR4+0x30] ;  /* 0x00003004ff047984 */ /* 0x000ea20008000c00 */
[----:B0-----:R-:W-:-:S03]  /*0c90*/  DADD R2, R8, R2 ;  /* 0x0000000008027229 */ /* 0x001fc60000000002 */
[----:B------:R-:W0:Y:S05]  /*0ca0*/  LDS.128 R8, [UR4+0x40] ;  /* 0x00004004ff087984 */ /* 0x000e2a0008000c00 */
[----:B-1----:R-:W-:-:S08]  /*0cb0*/  DADD R2, R2, R12 ;  /* 0x0000000002027229 */ /* 0x002fd0000000000c */
[----:B------:R-:W-:Y:S01]  /*0cc0*/  DADD R2, R2, R14 ;  /* 0x0000000002027229 */ /* 0x000fe2000000000e */
[----:B------:R-:W1:Y:S07]  /*0cd0*/  LDS.128 R12, [UR4+0x50] ;  /* 0x00005004ff0c7984 */ /* 0x000e6e0008000c00 */
[----:B--2---:R-:W-:-:S08]  /*0ce0*/  DADD R2, R2, R4 ;  /* 0x0000000002027229 */ /* 0x004fd00000000004 */
[----:B------:R-:W-:Y:S01]  /*0cf0*/  DADD R2, R2, R6 ;  /* 0x0000000002027229 */ /* 0x000fe20000000006 */
[----:B------:R-:W2:Y:S07]  /*0d00*/  LDS.128 R4, [UR4+0x60] ;  /* 0x00006004ff047984 */ /* 0x000eae0008000c00 */
[----:B0-----:R-:W-:-:S08]  /*0d10*/  DADD R2, R2, R8 ;  /* 0x0000000002027229 */ /* 0x001fd00000000008 */
[----:B------:R-:W-:Y:S01]  /*0d20*/  DADD R2, R2, R10 ;  /* 0x0000000002027229 */ /* 0x000fe2000000000a */
[----:B------:R-:W0:Y:S07]  /*0d30*/  LDS.128 R8, [UR4+0x70] ;  /* 0x00007004ff087984 */ /* 0x000e2e0008000c00 */
[----:B-1----:R-:W-:-:S08]  /*0d40*/  DADD R2, R2, R12 ;  /* 0x0000000002027229 */ /* 0x002fd0000000000c */
[----:B------:R-:W-:Y:S01]  /*0d50*/  DADD R2, R2, R14 ;  /* 0x0000000002027229 */ /* 0x000fe2000000000e */
[----:B------:R-:W1:Y:S07]  /*0d60*/  LDS.128 R12, [UR4+0x80] ;  /* 0x00008004ff0c7984 */ /* 0x000e6e0008000c00 */
[----:B--2---:R-:W-:-:S08]  /*0d70*/  DADD R2, R2, R4 ;  /* 0x0000000002027229 */ /* 0x004fd00000000004 */
[----:B------:R-:W-:-:S08]  /*0d80*/  DADD R2, R2, R6 ;  /* 0x0000000002027229 */ /* 0x000fd00000000006 */
[----:B0-----:R-:W-:-:S08]  /*0d90*/  DADD R2, R2, R8 ;  /* 0x0000000002027229 */ /* 0x001fd00000000008 */
[----:B------:R-:W-:-:S08]  /*0da0*/  DADD R2, R2, R10 ;  /* 0x0000000002027229 */ /* 0x000fd0000000000a */
[----:B-1----:R-:W-:-:S08]  /*0db0*/  DADD R2, R2, R12 ;  /* 0x0000000002027229 */ /* 0x002fd0000000000c */
[----:B------:R-:W-:Y:S01]  /*0dc0*/  DADD R8, R2, R14 ;  /* 0x0000000002087229 */ /* 0x000fe2000000000e */
[----:B------:R-:W-:Y:S10]  /*0dd0*/  BRA `(.L_x_15) ;  /* 0x0000001800707947 */ /* 0x000ff40003800000 */
.L_x_14:
[----:B------:R-:W-:-:S05]  /*0de0*/  LOP3.LUT R2, R0, 0x3e0, RZ, 0xc0, !PT ;  /* 0x000003e000027812 */ /* 0x000fca00078ec0ff */
[----:B------:R-:W-:Y:S01]  /*0df0*/  VIADD R4, R2, 0x20 ;  /* 0x0000002002047836 */ /* 0x000fe20000000000 */
[----:B------:R-:W-:-:S04]  /*0e00*/  LOP3.LUT R2, RZ, R2, RZ, 0x33, !PT ;  /* 0x00000002ff027212 */ /* 0x000fc800078e33ff */
[----:B------:R-:W-:Y:S01]  /*0e10*/  ISETP.GT.AND P0, PT, R4, R3, PT ;  /* 0x000000030400720c */ /* 0x000fe20003f04270 */
[----:B------:R-:W-:-:S05]  /*0e20*/  IMAD.IADD R2, R3, 0x1, R2 ;  /* 0x0000000103027824 */ /* 0x000fca00078e0202 */
[----:B------:R-:W-:Y:S02]  /*0e30*/  SEL R5, R2, 0x1f, P0 ;  /* 0x0000001f02057807 */ /* 0x000fe40000000000 */
[----:B------:R-:W0:Y:S03]  /*0e40*/  S2R R2, SR_LANEID ;  /* 0x0000000000027919 */ /* 0x000e260000000000 */
[----:B-----5:R-:W-:Y:S04]  /*0e50*/  SHFL.DOWN PT, R6, R8, 0x1, R5 ;  /* 0x0820000008067989 */ /* 0x020fe800000e0005 */
[----:B------:R-:W1:Y:S02]  /*0e60*/  SHFL.DOWN PT, R7, R9, 0x1, R5 ;  /* 0x0820000009077989 */ /* 0x000e6400000e0005 */
[----:B-1----:R-:W-:Y:S01]  /*0e70*/  DADD R6, R6, R8 ;  /* 0x0000000006067229 */ /* 0x002fe20000000008 */
[C---:B0-----:R-:W-:Y:S01]  /*0e80*/  ISETP.GE.AND P0, PT, R2.reuse, R5, PT ;  /* 0x000000050200720c */ /* 0x041fe20003f06270 */
[C---:B------:R-:W-:Y:S01]  /*0e90*/  VIADD R4, R2.reuse, 0x2 ;  /* 0x0000000202047836 */ /* 0x040fe20000000000 */
[----:B------:R-:W-:-:S07]  /*0ea0*/  ISETP.NE.AND P1, PT, R2, RZ, PT ;  /* 0x000000ff0200720c */ /* 0x000fce0003f25270 */
[----:B------:R-:W-:Y:S02]  /*0eb0*/  FSEL R10, R6, R8, !P0 ;  /* 0x00000008060a7208 */ /* 0x000fe40004000000 */
[----:B------:R-:W-:Y:S02]  /*0ec0*/  FSEL R11, R7, R9, !P0 ;  /* 0x00000009070b7208 */ /* 0x000fe40004000000 */
[----:B------:R-:W-:Y:S01]  /*0ed0*/  ISETP.GT.AND P0, PT, R4, R5, PT ;  /* 0x000000050400720c */ /* 0x000fe20003f04270 */
[----:B------:R-:W-:Y:S01]  /*0ee0*/  SHFL.DOWN PT, R6, R10, 0x2, R5 ;  /* 0x084000000a067989 */ /* 0x000fe200000e0005 */
[----:B------:R-:W-:-:S03]  /*0ef0*/  VIADD R4, R2, 0x4 ;  /* 0x0000000402047836 */ /* 0x000fc60000000000 */
[----:B------:R-:W0:Y:S02]  /*0f00*/  SHFL.DOWN PT, R7, R11, 0x2, R5 ;  /* 0x084000000b077989 */ /* 0x000e2400000e0005 */
[----:B0-----:R-:W-:-:S10]  /*0f10*/  DADD R6, R6, R10 ;  /* 0x0000000006067229 */ /* 0x001fd4000000000a */
[----:B------:R-:W-:Y:S02]  /*0f20*/  FSEL R12, R10, R6, P0 ;  /* 0x000000060a0c7208 */ /* 0x000fe40000000000 */
[----:B------:R-:W-:Y:S02]  /*0f30*/  FSEL R13, R11, R7, P0 ;  /* 0x000000070b0d7208 */ /* 0x000fe40000000000 */
[----:B------:R-:W-:Y:S01]  /*0f40*/  ISETP.GT.AND P0, PT, R4, R5, PT ;  /* 0x000000050400720c */ /* 0x000fe20003f04270 */
[----:B------:R-:W-:Y:S01]  /*0f50*/  SHFL.DOWN PT, R6, R12, 0x4, R5 ;  /* 0x088000000c067989 */ /* 0x000fe200000e0005 */
[C---:B------:R-:W-:Y:S02]  /*0f60*/  VIADD R4, R2.reuse, 0x8 ;  /* 0x0000000802047836 */ /* 0x040fe40000000000 */
[----:B------:R-:W-:Y:S01]  /*0f70*/  VIADD R2, R2, 0x10 ;  /* 0x0000001002027836 */ /* 0x000fe20000000000 */
[----:B------:R-:W0:Y:S02]  /*0f80*/  SHFL.DOWN PT, R7, R13, 0x4, R5 ;  /* 0x088000000d077989 */ /* 0x000e2400000e0005 */
[----:B0-----:R-:W-:-:S10]  /*0f90*/  DADD R6, R6, R12 ;  /* 0x0000000006067229 */ /* 0x001fd4000000000c */
[----:B------:R-:W-:Y:S02]  /*0fa0*/  FSEL R8, R12, R6, P0 ;  /* 0x000000060c087208 */ /* 0x000fe40000000000 */
[----:B------:R-:W-:Y:S02]  /*0fb0*/  FSEL R9, R13, R7, P0 ;  /* 0x000000070d097208 */ /* 0x000fe40000000000 */
[----:B------:R-:W-:Y:S01]  /*0fc0*/  ISETP.GT.AND P0, PT, R4, R5, PT ;  /* 0x000000050400720c */ /* 0x000fe20003f04270 */
[----:B------:R-:W-:Y:S01]  /*0fd0*/  SHFL.DOWN PT, R6, R8, 0x8, R5 ;  /* 0x0900000008067989 */ /* 0x000fe200000e0005 */
[----:B------:R-:W-:-:S03]  /*0fe0*/  @!P1 SHF.R.U32.HI R4, RZ, 0x2, R0 ;  /* 0x00000002ff049819 */ /* 0x000fc60000011600 */
[----:B------:R-:W0:Y:S01]  /*0ff0*/  SHFL.DOWN PT, R7, R9, 0x8, R5 ;  /* 0x0900000009077989 */ /* 0x000e2200000e0005 */
[----:B------:R-:W-:Y:S01]  /*1000*/  @!P1 LOP3.LUT R4, R4, 0xf8, RZ, 0xc0, !PT ;  /* 0x000000f804049812 */ /* 0x000fe200078ec0ff */
[----:B------:R-:W1:Y:S01]  /*1010*/  @!P1 S2R R13, SR_CgaCtaId ;  /* 0x00000000000d9919 */ /* 0x000e620000008800 */
[----:B0-----:R-:W-:-:S10]  /*1020*/  DADD R6, R6, R8 ;  /* 0x0000000006067229 */ /* 0x001fd40000000008 */
[----:B------:R-:W-:Y:S02]  /*1030*/  FSEL R10, R8, R6, P0 ;  /* 0x00000006080a7208 */ /* 0x000fe40000000000 */
[----:B------:R-:W-:Y:S02]  /*1040*/  FSEL R11, R9, R7, P0 ;  /* 0x00000007090b7208 */ /* 0x000fe40000000000 */
[----:B------:R-:W-:Y:S01]  /*1050*/  @!P1 MOV R8, 0x400 ;  /* 0x0000040000089802 */ /* 0x000fe20000000f00 */
[----:B------:R-:W-:Y:S01]  /*1060*/  SHFL.DOWN PT, R6, R10, 0x10, R5 ;  /* 0x0a0000000a067989 */ /* 0x000fe200000e0005 */
[----:B------:R-:W-:Y:S02]  /*1070*/  ISETP.GT.AND P0, PT, R2, R5, PT ;  /* 0x000000050200720c */ /* 0x000fe40003f04270 */
[----:B-1----:R-:W-:Y:S01]  /*1080*/  @!P1 LEA R13, R13, R8, 0x18 ;  /* 0x000000080d0d9211 */ /* 0x002fe200078ec0ff */
[----:B------:R-:W0:Y:S04]  /*1090*/  SHFL.DOWN PT, R7, R11, 0x10, R5 ;  /* 0x0a0000000b077989 */ /* 0x000e2800000e0005 */
[----:B------:R-:W-:Y:S01]  /*10a0*/  @!P1 IMAD.IADD R13, R4, 0x1, R13 ;  /* 0x00000001040d9824 */ /* 0x000fe200078e020d */
[----:B0-----:R-:W-:-:S10]  /*10b0*/  DADD R6, R6, R10 ;  /* 0x0000000006067229 */ /* 0x001fd4000000000a */
[----:B------:R-:W-:Y:S02]  /*10c0*/  FSEL R8, R10, R6, P0 ;  /* 0x000000060a087208 */ /* 0x000fe40000000000 */
[----:B------:R-:W-:Y:S02]  /*10d0*/  FSEL R9, R11, R7, P0 ;  /* 0x000000070b097208 */ /* 0x000fe40000000000 */
[----:B------:R-:W-:-:S03]  /*10e0*/  ISETP.NE.AND P0, PT, R0, RZ, PT ;  /* 0x000000ff0000720c */ /* 0x000fc60003f05270 */
[----:B------:R1:W-:Y:S01]  /*10f0*/  @!P1 STS.64 [R13+0x10], R8 ;  /* 0x000010080d009388 */ /* 0x0003e20000000a00 */
[----:B------:R-:W-:Y:S09]  /*1100*/  BAR.SYNC.DEFER_BLOCKING 0x0 ;  /* 0x0000000000007b1d */ /* 0x000ff20000010000 */
[----:B------:R-:W-:Y:S05]  /*1110*/  @P0 BRA `(.L_x_15) ;  /* 0x0000001400a00947 */ /* 0x000fea0003800000 */
[----:B------:R-:W0:Y:S01]  /*1120*/  S2UR UR5, SR_CgaCtaId ;  /* 0x00000000000579c3 */ /* 0x000e220000008800 */
[----:B------:R-:W-:Y:S01]  /*1130*/  UMOV UR4, 0x400 ;  /* 0x0000040000047882 */ /* 0x000fe20000000000 */
[----:B------:R-:W-:Y:S01]  /*1140*/  ISETP.GT.AND P1, PT, R3, 0x20, PT ;  /* 0x000000200300780c */ /* 0x000fe20003f24270 */
[----:B0-----:R-:W-:-:S09]  /*1150*/  ULEA UR4, UR5, UR4, 0x18 ;  /* 0x0000000405047291 */ /* 0x001fd2000f8ec0ff */
[----:B------:R-:W0:Y:S04]  /*1160*/  LDS.64 R10, [UR4+0x18] ;  /* 0x00001804ff0a7984 */ /* 0x000e280008000a00 */
[----:B------:R-:W2:Y:S01]  /*1170*/  LDS.128 R4, [UR4+0x20] ;  /* 0x00002004ff047984 */ /* 0x000ea20008000c00 */
[----:B0-----:R-:W-:-:S10]  /*1180*/  DADD R10, R8, R10 ;  /* 0x00000000080a7229 */ /* 0x001fd4000000000a */
[----:B------:R-:W-:Y:S02]  /*1190*/  FSEL R12, R10, R8, P1 ;  /* 0x000000080a0c7208 */ /* 0x000fe40000800000 */
[----:B-1----:R-:W-:Y:S02]  /*11a0*/  FSEL R13, R11, R9, P1 ;  /* 0x000000090b0d7208 */ /* 0x002fe40000800000 */
[----:B------:R-:W0:Y:S01]  /*11b0*/  LDS.128 R8, [UR4+0x30] ;  /* 0x00003004ff087984 */ /* 0x000e220008000c00 */
[----:B------:R-:W-:-:S03]  /*11c0*/  ISETP.GT.AND P1, PT, R3, 0x40, PT ;  /* 0x000000400300780c */ /* 0x000fc60003f24270 */
[----:B--2---:R-:W-:-:S10]  /*11d0*/  DADD R4, R4, R12 ;  /* 0x0000000004047229 */ /* 0x004fd4000000000c */
[----:B------:R-:W-:Y:S02]  /*11e0*/  FSEL R4, R4, R12, P1 ;  /* 0x0000000c04047208 */ /* 0x000fe40000800000 */
[----:B------:R-:W-:Y:S02]  /*11f0*/  FSEL R5, R5, R13, P1 ;  /* 0x0000000d05057208 */ /* 0x000fe40000800000 */
[----:B------:R-:W-:-:S04]  /*1200*/  ISETP.GT.AND P1, PT, R3, 0x60, PT ;  /* 0x000000600300780c */ /* 0x000fc80003f24270 */
[----:B------:R-:W-:-:S10]  /*1210*/  DADD R6, R4, R6 ;  /* 0x0000000004067229 */ /* 0x000fd40000000006 */
[----:B------:R-:W-:Y:S02]  /*1220*/  FSEL R12, R6, R4, P1 ;  /* 0x00000004060c7208 */ /* 0x000fe40000800000 */
[----:B------:R-:W-:Y:S02]  /*1230*/  FSEL R13, R7, R5, P1 ;  /* 0x00000005070d7208 */ /* 0x000fe40000800000 */
[----:B------:R-:W1:Y:S01]  /*1240*/  LDS.128 R4, [UR4+0x40] ;  /* 0x00004004ff047984 */ /* 0x000e620008000c00 */
[----:B------:R-:W-:-:S03]  /*1250*/  ISETP.GT.AND P1, PT, R3, 0x80, PT ;  /* 0x000000800300780c */ /* 0x000fc60003f24270 */
[----:B0-----:R-:W-:-:S10]  /*1260*/  DADD R8, R8, R12 ;  /* 0x0000000008087229 */ /* 0x001fd4000000000c */
[----:B------:R-:W-:Y:S02]  /*1270*/  FSEL R8, R8, R12, P1 ;  /* 0x0000000c08087208 */ /* 0x000fe40000800000 */
[----:B------:R-:W-:Y:S02]  /*1280*/  FSEL R9, R9, R13, P1 ;  /* 0x0000000d09097208 */ /* 0x000fe40000800000 */
[----:B------:R-:W-:-:S04]  /*1290*/  ISETP.GT.AND P1, PT, R3, 0xa0, PT ;  /* 0x000000a00300780c */ /* 0x000fc80003f24270 */
[----:B------:R-:W-:-:S10]  /*12a0*/  DADD R10, R8, R10 ;  /* 0x00000000080a7229 */ /* 0x000fd4000000000a */
[----:B------:R-:W-:Y:S02]  /*12b0*/  FSEL R12, R10, R8, P1 ;  /* 0x000000080a0c7208 */ /* 0x000fe40000800000 */
[----:B------:R-:W-:Y:S02]  /*12c0*/  FSEL R13, R11, R9, P1 ;  /* 0x000000090b0d7208 */ /* 0x000fe40000800000 */
[----:B------:R-:W0:Y:S01]  /*12d0*/  LDS.128 R8, [UR4+0x50] ;  /* 0x00005004ff087984 */ /* 0x000e220008000c00 */
[----:B------:R-:W-:-:S03]  /*12e0*/  ISETP.GT.AND P1, PT, R3, 0xc0, PT ;  /* 0x000000c00300780c */ /* 0x000fc60003f24270 */
[----:B-1----:R-:W-:-:S10]  /*12f0*/  DADD R4, R4, R12 ;  /* 0x0000000004047229 */ /* 0x002fd4000000000c */
        /* <DEDUP_REMOVED lines=33> */
[----:B------:R-:W-:-:S04]  /*1510*/  ISETP.GT.AND P1, PT, R3, 0x1c0, PT ;  /* 0x000001c00300780c */ /* 0x000fc80003f24270 */
[----:B-1----:R-:W-:-:S10]  /*1520*/  DADD R4, R4, R8 ;  /* 0x0000000004047229 */ /* 0x002fd40000000008 */
[----:B------:R-:W-:Y:S02]  /*1530*/  FSEL R4, R4, R8, P1 ;  /* 0x0000000804047208 */ /* 0x000fe40000800000 */
[----:B------:R-:W-:Y:S02]  /*1540*/  FSEL R5, R5, R9, P1 ;  /* 0x0000000905057208 */ /* 0x000fe40000800000 */
[----:B------:R-:W-:-:S04]  /*1550*/  ISETP.GT.AND P1, PT, R3, 0x1e0, PT ;  /* 0x000001e00300780c */ /* 0x000fc80003f24270 */
[----:B------:R-:W-:-:S10]  /*1560*/  DADD R6, R4, R6 ;  /* 0x0000000004067229 */ /* 0x000fd40000000006 */
[----:B------:R-:W-:Y:S02]  /*1570*/  FSEL R8, R6, R4, P1 ;  /* 0x0000000406087208 */ /* 0x000fe40000800000 */
[----:B------:R-:W-:Y:S01]  /*1580*/  FSEL R9, R7, R5, P1 ;  /* 0x0000000507097208 */ /* 0x000fe20000800000 */
[----:B------:R-:W-:Y:S06]  /*1590*/  BRA `(.L_x_15) ;  /* 0x0000001000807947 */ /* 0x000fec0003800000 */
.L_x_1:
[----:B------:R-:W0:Y:S01]  /*15a0*/  S2R R0, SR_TID.X ;  /* 0x0000000000007919 */ /* 0x000e220000002100 */
[----:B------:R-:W1:Y:S01]  /*15b0*/  LDC.64 R4, c[0x0][0x380] ;  /* 0x0000e000ff047b82 */ /* 0x000e620000000a00 */
[----:B0-----:R-:W-:-:S04]  /*15c0*/  VIADD R21, R0, UR9 ;  /* 0x0000000900157c36 */ /* 0x001fc80008000000 */
[----:B-1----:R-:W-:-:S05]  /*15d0*/  IMAD.WIDE.U32 R20, R21, 0x8, R4 ;  /* 0x0000000815147825 */ /* 0x002fca00078e0004 */
[----:B------:R-:W2:Y:S04]  /*15e0*/  LDG.E.64 R14, desc[UR16][R20.64] ;  /* 0x00000010140e7981 */ /* 0x000ea8000c1e1b00 */
[----:B------:R-:W2:Y:S04]  /*15f0*/  LDG.E.64 R16, desc[UR16][R20.64+0x1000] ;  /* 0x0010001014107981 */ /* 0x000ea8000c1e1b00 */
[----:B------:R-:W3:Y:S04]  /*1600*/  LDG.E.64 R18, desc[UR16][R20.64+0x2000] ;  /* 0x0020001014127981 */ /* 0x000ee8000c1e1b00 */
[----:B------:R-:W4:Y:S04]  /*1610*/  LDG.E.64 R10, desc[UR16][R20.64+0x3000] ;  /* 0x00300010140a7981 */ /* 0x000f28000c1e1b00 */
[----:B------:R-:W5:Y:S04]  /*1620*/  LDG.E.64 R6, desc[UR16][R20.64+0x4000] ;  /* 0x0040001014067981 */ /* 0x000f68000c1e1b00 */
[----:B------:R-:W5:Y:S04]  /*1630*/  LDG.E.64 R4, desc[UR16][R20.64+0x5000] ;  /* 0x0050001014047981 */ /* 0x000f68000c1e1b00 */
[----:B------:R-:W5:Y:S01]  /*1640*/  LDG.E.64 R8, desc[UR16][R20.64+0x6000] ;  /* 0x0060001014087981 */ /* 0x000f62000c1e1b00 */
[----:B------:R-:W-:-:S04]  /*1650*/  ISETP.GE.U32.AND P0, PT, R13, UR5, PT ;  /* 0x000000050d007c0c */ /* 0x000fc8000bf06070 */
[----:B------:R-:W-:Y:S01]  /*1660*/  ISETP.GE.U32.AND.EX P0, PT, R2, UR4, PT, P0 ;  /* 0x0000000402007c0c */ /* 0x000fe2000bf06100 */
[----:B--2---:R-:W-:-:S08]  /*1670*/  DADD R14, R14, R16 ;  /* 0x000000000e0e7229 */ /* 0x004fd00000000010 */
[----:B---3--:R-:W-:-:S08]  /*1680*/  DADD R14, R18, R14 ;  /* 0x00000000120e7229 */ /* 0x008fd0000000000e */
[----:B----4-:R-:W-:-:S08]  /*1690*/  DADD R10, R10, R14 ;  /* 0x000000000a0a7229 */ /* 0x010fd0000000000e */
[----:B-----5:R-:W-:-:S08]  /*16a0*/  DADD R6, R6, R10 ;  /* 0x0000000006067229 */ /* 0x020fd0000000000a */
[----:B------:R-:W-:-:S08]  /*16b0*/  DADD R4, R4, R6 ;  /* 0x0000000004047229 */ /* 0x000fd00000000006 */
[----:B------:R-:W-:Y:S01]  /*16c0*/  DADD R8, R8, R4 ;  /* 0x0000000008087229 */ /* 0x000fe20000000004 */
[----:B------:R-:W-:Y:S10]  /*16d0*/  @!P0 BRA `(.L_x_16) ;  /* 0x0000000c001c8947 */ /* 0x000ff40003800000 */
[----:B------:R-:W-:Y:S01]  /*16e0*/  UIADD3 UR7, UP0, UPT, UR5, UR9, URZ ;  /* 0x0000000905077290 */ /* 0x000fe2000ff1e0ff */
[----:B------:R-:W-:Y:S01]  /*16f0*/  IADD3 R23, P1, PT, R12, -0xe00, RZ ;  /* 0xfffff2000c177810 */ /* 0x000fe20007f3e0ff */
[----:B------:R-:W0:Y:S01]  /*1700*/  LDCU.64 UR12, c[0x0][0x380] ;  /* 0x00007000ff0c77ac */ /* 0x000e220008000a00 */
[----:B------:R-:W-:Y:S02]  /*1710*/  LOP3.LUT R5, RZ, R0, RZ, 0x33, !PT ;  /* 0x00000000ff057212 */ /* 0x000fe400078e33ff */
[----:B------:R-:W-:Y:S01]  /*1720*/  IADD3.X R22, PT, PT, R3, -0x1, RZ, P1, !PT ;  /* 0xffffffff03167810 */ /* 0x000fe20000ffe4ff */
[----:B------:R-:W-:Y:S01]  /*1730*/  UIADD3.X UR8, UPT, UPT, URZ, UR4, URZ, UP0, !UPT ;  /* 0x00000004ff087290 */ /* 0x000fe200087fe4ff */
[----:B------:R-:W-:Y:S01]  /*1740*/  ISETP.LT.U32.AND P0, PT, R23, UR7, PT ;  /* 0x0000000717007c0c */ /* 0x000fe2000bf01070 */
[----:B------:R-:W-:Y:S01]  /*1750*/  UMOV UR6, UR5 ;  /* 0x0000000500067c82 */ /* 0x000fe20008000000 */
[----:B------:R-:W-:Y:S01]  /*1760*/  IADD3 R7, P2, PT, R0, UR7, RZ ;  /* 0x0000000700077c10 */ /* 0x000fe2000ff5e0ff */
[----:B------:R-:W-:Y:S01]  /*1770*/  UMOV UR4, URZ ;  /* 0x000000ff00047c82 */ /* 0x000fe20008000000 */
[----:B------:R-:W-:Y:S01]  /*1780*/  IADD3 R5, PT, PT, R12, -UR5, R5 ;  /* 0x800000050c057c10 */ /* 0x000fe2000fffe005 */
[----:B------:R-:W-:Y:S01]  /*1790*/  IMAD.U32 R11, RZ, RZ, UR8 ;  /* 0x00000008ff0b7e24 */ /* 0x000fe2000f8e00ff */
[----:B------:R-:W-:Y:S01]  /*17a0*/  UMOV UR10, UR8 ;  /* 0x00000008000a7c82 */ /* 0x000fe20008000000 */
[----:B------:R-:W-:-:S03]  /*17b0*/  IMAD.X R0, RZ, RZ, UR8, P2 ;  /* 0x00000008ff007e24 */ /* 0x000fc600090e06ff */
[----:B------:R-:W-:Y:S02]  /*17c0*/  ISETP.GT.U32.AND.EX P0, PT, R11, R22, PT, P0 ;  /* 0x000000160b00720c */ /* 0x000fe40003f04100 */
[----:B0-----:R-:W-:-:S04]  /*17d0*/  LEA R6, P1, R7, UR12, 0x3 ;  /* 0x0000000c07067c11 */ /* 0x001fc8000f8218ff */
[----:B------:R-:W-:Y:S02]  /*17e0*/  IADD3 R6, P2, PT, R6, 0x8000, RZ ;  /* 0x0000800006067810 */ /* 0x000fe40007f5e0ff */
[----:B------:R-:W-:Y:S01]  /*17f0*/  LEA.HI.X R7, R7, UR13, R0, 0x3, P1 ;  /* 0x0000000d07077c11 */ /* 0x000fe200088f1c00 */
[----:B------:R-:W-:Y:S01]  /*1800*/  VIADD R0, R5, -UR9 ;  /* 0x8000000905007c36 */ /* 0x000fe20008000000 */
[----:B------:R-:W-:-:S03]  /*1810*/  UMOV UR9, UR7 ;  /* 0x0000000700097c82 */ /* 0x000fc60008000000 */
[----:B------:R-:W-:Y:S01]  /*1820*/  IMAD.X R7, RZ, RZ, R7, P2 ;  /* 0x000000ffff077224 */ /* 0x000fe200010e0607 */
[----:B------:R-:W-:Y:S06]  /*1830*/  @P0 BRA `(.L_x_17) ;  /* 0x0000000000b80947 */ /* 0x000fec0003800000 */
[----:B------:R-:W0:Y:S01]  /*1840*/  LDC.64 R2, c[0x0][0x3b8] ;  /* 0x0000ee00ff027b82 */ /* 0x000e220000000a00 */
[----:B------:R-:W1:Y:S01]  /*1850*/  LDCU UR11, c[0x0][0x3c0] ;  /* 0x00007800ff0b77ac */ /* 0x000e620008000800 */
[----:B------:R-:W2:Y:S01]  /*1860*/  LDCU.64 UR12, c[0x0][0x380] ;  /* 0x00007000ff0c77ac */ /* 0x000ea20008000a00 */
[----:B------:R-:W-:Y:S01]  /*1870*/  NOP ;  /* 0x0000000000007918 */ /* 0x000fe20000000000 */
.L_x_18:
[----:B------:R-:W3:Y:S02]  /*1880*/  S2R R4, SR_TID.X ;  /* 0x0000000000047919 */ /* 0x000ee40000002100 */
[----:B---3--:R-:W-:-:S05]  /*1890*/  IADD3 R4, P0, PT, R4, UR7, RZ ;  /* 0x0000000704047c10 */ /* 0x008fca000ff1e0ff */
[----:B------:R-:W-:Y:S01]  /*18a0*/  IMAD.X R5, RZ, RZ, UR8, P0 ;  /* 0x00000008ff057e24 */ /* 0x000fe200080e06ff */
[----:B--2---:R-:W-:-:S04]  /*18b0*/  LEA R24, P0, R4, UR12, 0x3 ;  /* 0x0000000c04187c11 */ /* 0x004fc8000f8018ff */
[----:B------:R-:W-:-:S05]  /*18c0*/  LEA.HI.X R25, R4, UR13, R5, 0x3, P0 ;  /* 0x0000000d04197c11 */ /* 0x000fca00080f1c05 */
[----:B------:R-:W2:Y:S04]  /*18d0*/  LDG.E.64 R12, desc[UR16][R24.64] ;  /* 0x00000010180c7981 */ /* 0x000ea8000c1e1b00 */
[----:B------:R-:W3:Y:S04]  /*18e0*/  LDG.E.64 R14, desc[UR16][R24.64+0x1000] ;  /* 0x00100010180e7981 */ /* 0x000ee8000c1e1b00 */
[----:B------:R-:W4:Y:S04]  /*18f0*/  LDG.E.64 R16, desc[UR16][R24.64+0x2000] ;  /* 0x0020001018107981 */ /* 0x000f28000c1e1b00 */
[----:B------:R-:W5:Y:S04]  /*1900*/  LDG.E.64 R18, desc[UR16][R24.64+0x3000] ;  /* 0x0030001018127981 */ /* 0x000f68000c1e1b00 */
[----:B------:R-:W5:Y:S04]  /*1910*/  LDG.E.64 R20, desc[UR16][R24.64+0x4000] ;  /* 0x0040001018147981 */ /* 0x000f68000c1e1b00 */
[----:B------:R-:W5:Y:S04]  /*1920*/  LDG.E.64 R4, desc[UR16][R24.64+0x5000] ;  /* 0x0050001018047981 */ /* 0x000f68000c1e1b00 */
[----:B------:R-:W5:Y:S01]  /*1930*/  LDG.E.64 R10, desc[UR16][R24.64+0x6000] ;  /* 0x00600010180a7981 */ /* 0x000f62000c1e1b00 */
[----:B-1----:R-:W-:-:S04]  /*1940*/  UIMAD UR14, UR11, 0xe00, URZ ;  /* 0x00000e000b0e78a4 */ /* 0x002fc8000f8e02ff */
[----:B------:R-:W-:Y:S02]  /*1950*/  USHF.R.S32.HI UR15, URZ, 0x1f, UR14 ;  /* 0x0000001fff0f7899 */ /* 0x000fe4000801140e */
[----:B------:R-:W-:-:S04]  /*1960*/  UIADD3 UR5, UP0, UPT, UR14, UR9, URZ ;  /* 0x000000090e057290 */ /* 0x000fc8000ff1e0ff */
[----:B------:R-:W-:Y:S01]  /*1970*/  UIADD3.X UR6, UPT, UPT, UR15, UR10, URZ, UP0, !UPT ;  /* 0x0000000a0f067290 */ /* 0x000fe200087fe4ff */
[----:B--2---:R-:W-:-:S08]  /*1980*/  DADD R12, R12, R8 ;  /* 0x000000000c0c7229 */ /* 0x004fd00000000008 */
[----:B---3--:R-:W-:-:S08]  /*1990*/  DADD R12, R14, R12 ;  /* 0x000000000e0c7229 */ /* 0x008fd0000000000c */
[----:B----4-:R-:W-:-:S08]  /*19a0*/  DADD R12, R16, R12 ;  /* 0x00000000100c7229 */ /* 0x010fd0000000000c */
[----:B-----5:R-:W-:-:S08]  /*19b0*/  DADD R12, R18, R12 ;  /* 0x00000000120c7229 */ /* 0x020fd0000000000c */
[----:B------:R-:W-:Y:S01]  /*19c0*/  DADD R20, R20, R12 ;  /* 0x0000000014147229 */ /* 0x000fe2000000000c */
[----:B0-----:R-:W-:-:S05]  /*19d0*/  IMAD.MOV.U32 R12, RZ, RZ, R2 ;  /* 0x000000ffff0c7224 */ /* 0x001fca00078e0002 */
[----:B------:R-:W-:Y:S02]  /*19e0*/  IADD3 R8, P1, PT, R12, -UR7, RZ ;  /* 0x800000070c087c10 */ /* 0x000fe4000ff3e0ff */
[----:B------:R-:W-:Y:S02]  /*19f0*/  DADD R4, R4, R20 ;  /* 0x0000000004047229 */ /* 0x000fe40000000014 */
[----:B------:R-:W-:Y:S02]  /*1a00*/  ISETP.GE.U32.AND P0, PT, R8, UR14, PT ;  /* 0x0000000e08007c0c */ /* 0x000fe4000bf06070 */
[----:B------:R-:W-:-:S04]  /*1a10*/  IADD3.X R8, PT, PT, R3, ~UR8, RZ, P1, !PT ;  /* 0x8000000803087c10 */ /* 0x000fc80008ffe4ff */
[----:B------:R-:W-:Y:S01]  /*1a20*/  ISETP.GE.U32.AND.EX P0, PT, R8, UR15, PT, P0 ;  /* 0x0000000f08007c0c */ /* 0x000fe2000bf06100 */
[----:B------:R-:W-:-:S12]  /*1a30*/  DADD R8, R10, R4 ;  /* 0x000000000a087229 */ /* 0x000fd80000000004 */
[----:B------:R-:W-:Y:S05]  /*1a40*/  @!P0 BRA `(.L_x_16) ;  /* 0x0000000800408947 */ /* 0x000fea0003800000 */
[----:B------:R-:W-:Y:S02]  /*1a50*/  UIADD3 UR7, UP0, UPT, UR14, UR7, URZ ;  /* 0x000000070e077290 */ /* 0x000fe4000ff1e0ff */
[----:B------:R-:W-:Y:S01]  /*1a60*/  IMAD.U32 R5, RZ, RZ, UR14 ;  /* 0x0000000eff057e24 */ /* 0x000fe2000f8e00ff */
[----:B------:R-:W-:Y:S01]  /*1a70*/  UIADD3 UR4, UPT, UPT, UR4, 0x1, URZ ;  /* 0x0000000104047890 */ /* 0x000fe2000fffe0ff */
[----:B------:R-:W-:Y:S01]  /*1a80*/  VIADD R0, R0, -UR14 ;  /* 0x8000000e00007c36 */ /* 0x000fe20008000000 */
[----:B------:R-:W-:Y:S01]  /*1a90*/  UIADD3.X UR8, UPT, UPT, UR15, UR8, URZ, UP0, !UPT ;  /* 0x000000080f087290 */ /* 0x000fe200087fe4ff */
[----:B------:R-:W-:Y:S01]  /*1aa0*/  IMAD.WIDE R6, R5, 0x8, R6 ;  /* 0x0000000805067825 */ /* 0x000fe200078e0206 */
[----:B------:R-:W-:Y:S01]  /*1ab0*/  ISETP.LT.U32.AND P0, PT, R23, UR7, PT ;  /* 0x0000000717007c0c */ /* 0x000fe2000bf01070 */
[----:B------:R-:W-:Y:S01]  /*1ac0*/  UMOV UR9, UR5 ;  /* 0x0000000500097c82 */ /* 0x000fe20008000000 */
[----:B------:R-:W-:Y:S02]  /*1ad0*/  UMOV UR10, UR6 ;  /* 0x00000006000a7c82 */ /* 0x000fe40008000000 */
[----:B------:R-:W-:-:S05]  /*1ae0*/  IMAD.U32 R11, RZ, RZ, UR8 ;  /* 0x00000008ff0b7e24 */ /* 0x000fca000f8e00ff */
[----:B------:R-:W-:-:S13]  /*1af0*/  ISETP.GT.U32.AND.EX P0, PT, R11, R22, PT, P0 ;  /* 0x000000160b00720c */ /* 0x000fda0003f04100 */
[----:B------:R-:W-:Y:S05]  /*1b00*/  @!P0 BRA `(.L_x_18) ;  /* 0xfffffffc005c8947 */ /* 0x000fea000383ffff */
[----:B------:R-:W-:-:S05]  /*1b10*/  UMOV UR6, UR14 ;  /* 0x0000000e00067c82 */ /* 0x000fca0008000000 */
.L_x_17:
[----:B------:R-:W0:Y:S01]  /*1b20*/  S2R R11, SR_TID.X ;  /* 0x00000000000b7919 */ /* 0x000e220000002100 */
[C---:B------:R-:W-:Y:S01]  /*1b30*/  VIADD R2, R12.reuse, -UR7 ;  /* 0x800000070c027c36 */ /* 0x040fe20008000000 */
[----:B------:R-:W-:Y:S01]  /*1b40*/  ISETP.LE.U32.AND P1, PT, R12, UR7, PT ;  /* 0x000000070c007c0c */ /* 0x000fe2000bf23070 */
[----:B------:R-:W-:Y:S01]  /*1b50*/  IMAD.U32 R4, RZ, RZ, UR8 ;  /* 0x00000008ff047e24 */ /* 0x000fe2000f8e00ff */
[----:B------:R-:W-:Y:S02]  /*1b60*/  BSSY.RECONVERGENT B1, `(.L_x_16) ;  /* 0x000007e000017945 */ /* 0x000fe40003800200 */
[----:B0-----:R-:W-:-:S04]  /*1b70*/  ISETP.GE.AND P0, PT, R11, R2, PT ;  /* 0x000000020b00720c */ /* 0x001fc80003f06270 */
[----:B------:R-:W-:-:S13]  /*1b80*/  ISETP.GE.U32.OR.EX P0, PT, R4, R3, P0, P1 ;  /* 0x000000030400720c */ /* 0x000fda0000706510 */
[----:B------:R-:W-:Y:S05]  /*1b90*/  @P0 BRA `(.L_x_19) ;  /* 0x0000000400e80947 */ /* 0x000fea0003800000 */
[----:B------:R-:W-:Y:S01]  /*1ba0*/  UIMAD UR5, UR18, 0xe00, URZ ;  /* 0x00000e00120578a4 */ /* 0x000fe2000f8e02ff */
[----:B------:R-:W-:Y:S01]  /*1bb0*/  LOP3.LUT R3, RZ, R11, RZ, 0x33, !PT ;  /* 0x0000000bff037212 */ /* 0x000fe200078e33ff */
[----:B------:R-:W-:Y:S01]  /*1bc0*/  UIMAD UR14, UR4, UR11, URZ ;  /* 0x0000000b040e72a4 */ /* 0x000fe2000f8e02ff */
[----:B------:R-:W-:Y:S01]  /*1bd0*/  BSSY.RECONVERGENT B2, `(.L_x_20) ;  /* 0x0000035000027945 */ /* 0x000fe20003800200 */
[----:B------:R-:W-:Y:S01]  /*1be0*/  UIADD3 UR5, UPT, UPT, UR5, UR6, URZ ;  /* 0x0000000605057290 */ /* 0x000fe2000fffe0ff */
[----:B------:R-:W-:-:S03]  /*1bf0*/  IMAD.MOV.U32 R2, RZ, RZ, R11 ;  /* 0x000000ffff027224 */ /* 0x000fc600078e000b */
[----:B------:R-:W-:Y:S02]  /*1c00*/  IMAD.U32 R5, RZ, RZ, UR14 ;  /* 0x0000000eff057e24 */ /* 0x000fe4000f8e00ff */
[----:B------:R-:W-:-:S05]  /*1c10*/  IADD3 R12, PT, PT, R12, -UR5, R3 ;  /* 0x800000050c0c7c10 */ /* 0x000fca000fffe003 */
[----:B------:R-:W-:-:S05]  /*1c20*/  IMAD R12, R5, -0xe00, R12 ;  /* 0xfffff200050c7824 */ /* 0x000fca00078e020c */
[C---:B------:R-:W-:Y:S02]  /*1c30*/  ISETP.GE.U32.AND P1, PT, R12.reuse, 0x1e00, PT ;  /* 0x00001e000c00780c */ /* 0x040fe40003f26070 */
[----:B------:R-:W-:-:S04]  /*1c40*/  LEA.HI R3, R12, 0x1, RZ, 0x17 ;  /* 0x000000010c037811 */ /* 0x000fc800078fb8ff */
[----:B------:R-:W-:-:S04]  /*1c50*/  LOP3.LUT R4, R3, 0xf, RZ, 0xc0, !PT ;  /* 0x0000000f03047812 */ /* 0x000fc800078ec0ff */
[----:B------:R-:W-:-:S03]  /*1c60*/  ISETP.NE.AND P0, PT, R4, RZ, PT ;  /* 0x000000ff0400720c */ /* 0x000fc60003f05270 */
[----:B------:R-:W-:Y:S10]  /*1c70*/  @!P1 BRA `(.L_x_21) ;  /* 0x0000000000a89947 */ /* 0x000ff40003800000 */
[----:B------:R-:W-:-:S04]  /*1c80*/  LEA.HI R2, R0, 0x1, RZ, 0x17 ;  /* 0x0000000100027811 */ /* 0x000fc800078fb8ff */
[----:B------:R-:W-:Y:S01]  /*1c90*/  LOP3.LUT R5, R2, 0xfffff0, RZ, 0xc0, !PT ;  /* 0x00fffff002057812 */ /* 0x000fe200078ec0ff */
[----:B------:R-:W-:-:S04]  /*1ca0*/  IMAD.MOV.U32 R2, RZ, RZ, R11 ;  /* 0x000000ffff027224 */ /* 0x000fc800078e000b */
[----:B------:R-:W-:-:S07]  /*1cb0*/  IMAD.MOV R5, RZ, RZ, -R5 ;  /* 0x000000ffff057224 */ /* 0x000fce00078e0a05 */
.L_x_22:
[----:B------:R-:W2:Y:S04]  /*1cc0*/  LDG.E.64 R20, desc[UR16][R6.64+-0x8000] ;  /* 0xff80001006147981 */ /* 0x000ea8000c1e1b00 */
[----:B------:R-:W3:Y:S04]  /*1cd0*/  LDG.E.64 R18, desc[UR16][R6.64+-0x7000] ;  /* 0xff90001006127981 */ /* 0x000ee8000c1e1b00 */
[----:B------:R-:W4:Y:S04]  /*1ce0*/  LDG.E.64 R16, desc[UR16][R6.64+-0x6000] ;  /* 0xffa0001006107981 */ /* 0x000f28000c1e1b00 */
[----:B------:R-:W5:Y:S04]  /*1cf0*/  LDG.E.64 R14, desc[UR16][R6.64+-0x5000] ;  /* 0xffb00010060e7981 */ /* 0x000f68000c1e1b00 */
[----:B------:R-:W5:Y:S04]  /*1d00*/  LDG.E.64 R12, desc[UR16][R6.64+-0x4000] ;  /* 0xffc00010060c7981 */ /* 0x000f68000c1e1b00 */
[----:B------:R-:W5:Y:S04]  /*1d10*/  LDG.E.64 R10, desc[UR16][R6.64+-0x3000] ;  /* 0xffd00010060a7981 */ /* 0x000f68000c1e1b00 */
[----:B------:R-:W5:Y:S04]  /*1d20*/  LDG.E.64 R24, desc[UR16][R6.64+-0x2000] ;  /* 0xffe0001006187981 */ /* 0x000f68000c1e1b00 */
[----:B------:R-:W5:Y:S01]  /*1d30*/  LDG.E.64 R22, desc[UR16][R6.64+-0x1000] ;  /* 0xfff0001006167981 */ /* 0x000f62000c1e1b00 */
[----:B--2---:R-:W-:-:S03]  /*1d40*/  DADD R20, R20, R8 ;  /* 0x0000000014147229 */ /* 0x004fc60000000008 */
[----:B------:R-:W2:Y:S05]  /*1d50*/  LDG.E.64 R8, desc[UR16][R6.64] ;  /* 0x0000001006087981 */ /* 0x000eaa000c1e1b00 */
[----:B---3--:R-:W-:Y:S02]  /*1d60*/  DADD R18, R20, R18 ;  /* 0x0000000014127229 */ /* 0x008fe40000000012 */
[----:B------:R-:W3:Y:S06]  /*1d70*/  LDG.E.64 R20, desc[UR16][R6.64+0x1000] ;  /* 0x0010001006147981 */ /* 0x000eec000c1e1b00 */
[----:B----4-:R-:W-:-:S02]  /*1d80*/  DADD R16, R18, R16 ;  /* 0x0000000012107229 */ /* 0x010fc40000000010 */
[----:B------:R-:W4:Y:S06]  /*1d90*/  LDG.E.64 R18, desc[UR16][R6.64+0x2000] ;  /* 0x0020001006127981 */ /* 0x000f2c000c1e1b00 */
[----:B-----5:R-:W-:Y:S02]  /*1da0*/  DADD R14, R16, R14 ;  /* 0x00000000100e7229 */ /* 0x020fe4000000000e */
[----:B------:R-:W5:Y:S06]  /*1db0*/  LDG.E.64 R16, desc[UR16][R6.64+0x3000] ;  /* 0x0030001006107981 */ /* 0x000f6c000c1e1b00 */
[----:B------:R-:W-:-:S02]  /*1dc0*/  DADD R12, R14, R12 ;  /* 0x000000000e0c7229 */ /* 0x000fc4000000000c */
[----:B------:R-:W5:Y:S06]  /*1dd0*/  LDG.E.64 R14, desc[UR16][R6.64+0x4000] ;  /* 0x00400010060e7981 */ /* 0x000f6c000c1e1b00 */
[----:B------:R-:W-:Y:S02]  /*1de0*/  DADD R10, R12, R10 ;  /* 0x000000000c0a7229 */ /* 0x000fe4000000000a */
[----:B------:R-:W5:Y:S06]  /*1df0*/  LDG.E.64 R12, desc[UR16][R6.64+0x5000] ;  /* 0x00500010060c7981 */ /* 0x000f6c000c1e1b00 */
[----:B------:R-:W-:-:S02]  /*1e00*/  DADD R24, R10, R24 ;  /* 0x000000000a187229 */ /* 0x000fc40000000018 */
[----:B------:R-:W5:Y:S06]  /*1e10*/  LDG.E.64 R10, desc[UR16][R6.64+0x6000] ;  /* 0x00600010060a7981 */ /* 0x000f6c000c1e1b00 */
[----:B------:R-:W-:Y:S02]  /*1e20*/  DADD R22, R24, R22 ;  /* 0x0000000018167229 */ /* 0x000fe40000000016 */
[----:B------:R0:W5:Y:S01]  /*1e30*/  LDG.E.64 R24, desc[UR16][R6.64+0x7000] ;  /* 0x0070001006187981 */ /* 0x000162000c1e1b00 */
        /* <DEDUP_REMOVED lines=8> */
[----:B-----5:R-:W-:-:S08]  /*1ec0*/  DADD R8, R8, R16 ;  /* 0x0000000008087229 */ /* 0x020fd00000000010 */
[----:B------:R-:W-:-:S08]  /*1ed0*/  DADD R8, R8, R14 ;  /* 0x0000000008087229 */ /* 0x000fd0000000000e */
[----:B------:R-:W-:-:S08]  /*1ee0*/  DADD R8, R8, R12 ;  /* 0x0000000008087229 */ /* 0x000fd0000000000c */
[----:B------:R-:W-:-:S08]  /*1ef0*/  DADD R8, R8, R10 ;  /* 0x0000000008087229 */ /* 0x000fd0000000000a */
[----:B------:R-:W-:Y:S01]  /*1f00*/  DADD R8, R8, R24 ;  /* 0x0000000008087229 */ /* 0x000fe20000000018 */
[----:B------:R-:W-:Y:S10]  /*1f10*/  @P1 BRA `(.L_x_22) ;  /* 0xfffffffc00681947 */ /* 0x000ff4000383ffff */
.L_x_21:
[----:B------:R-:W-:Y:S05]  /*1f20*/  BSYNC.RECONVERGENT B2 ;  /* 0x0000000000027941 */ /* 0x000fea0003800200 */
.L_x_20:
[----:B------:R-:W-:Y:S05]  /*1f30*/  @!P0 BRA `(.L_x_19) ;  /* 0x0000000400008947 */ /* 0x000fea0003800000 */
[----:B------:R-:W-:Y:S01]  /*1f40*/  ISETP.GE.U32.AND P1, PT, R4, 0x8, PT ;  /* 0x000000080400780c */ /* 0x000fe20003f26070 */
[----:B------:R-:W-:Y:S01]  /*1f50*/  BSSY.RECONVERGENT B2, `(.L_x_23) ;  /* 0x0000019000027945 */ /* 0x000fe20003800200 */
[----:B------:R-:W-:-:S04]  /*1f60*/  LOP3.LUT R24, R3, 0x7, RZ, 0xc0, !PT ;  /* 0x0000000703187812 */ /* 0x000fc800078ec0ff */
[----:B------:R-:W-:-:S07]  /*1f70*/  ISETP.NE.AND P0, PT, R24, RZ, PT ;  /* 0x000000ff1800720c */ /* 0x000fce0003f05270 */
[----:B------:R-:W-:Y:S06]  /*1f80*/  @!P1 BRA `(.L_x_24) ;  /* 0x0000000000549947 */ /* 0x000fec0003800000 */
[----:B------:R-:W-:-:S05]  /*1f90*/  IADD3 R4, P1, PT, R2, UR7, RZ ;  /* 0x0000000702047c10 */ /* 0x000fca000ff3e0ff */
[----:B------:R-:W-:Y:S01]  /*1fa0*/  IMAD.X R5, RZ, RZ, UR8, P1 ;  /* 0x00000008ff057e24 */ /* 0x000fe200088e06ff */
[----:B------:R-:W-:-:S04]  /*1fb0*/  LEA R20, P1, R4, UR12, 0x3 ;  /* 0x0000000c04147c11 */ /* 0x000fc8000f8218ff */
[----:B------:R-:W-:-:S05]  /*1fc0*/  LEA.HI.X R21, R4, UR13, R5, 0x3, P1 ;  /* 0x0000000d04157c11 */ /* 0x000fca00088f1c05 */
        /* <DEDUP_REMOVED lines=8> */
[----:B------:R-:W-:Y:S01]  /*2050*/  VIADD R2, R2, 0x1000 ;  /* 0x0000100002027836 */ /* 0x000fe20000000000 */
[----:B--2---:R-:W-:-:S08]  /*2060*/  DADD R22, R8, R22 ;  /* 0x0000000008167229 */ /* 0x004fd00000000016 */
[----:B---3--:R-:W-:-:S08]  /*2070*/  DADD R16, R22, R16 ;  /* 0x0000000016107229 */ /* 0x008fd00000000010 */
[----:B----4-:R-:W-:-:S08]  /*2080*/  DADD R14, R16, R14 ;  /* 0x00000000100e7229 */ /* 0x010fd0000000000e */
[----:B-----5:R-:W-:-:S08]  /*2090*/  DADD R12, R14, R12 ;  /* 0x000000000e0c7229 */ /* 0x020fd0000000000c */
[----:B------:R-:W-:-:S08]  /*20a0*/  DADD R10, R12, R10 ;  /* 0x000000000c0a7229 */ /* 0x000fd0000000000a */
[----:B------:R-:W-:-:S08]  /*20b0*/  DADD R6, R10, R6 ;  /* 0x000000000a067229 */ /* 0x000fd00000000006 */
[----:B------:R-:W-:-:S08]  /*20c0*/  DADD R4, R6, R4 ;  /* 0x0000000006047229 */ /* 0x000fd00000000004 */
[----:B------:R-:W-:-:S11]  /*20d0*/  DADD R8, R4, R18 ;  /* 0x0000000004087229 */ /* 0x000fd60000000012 */
.L_x_24:
[----:B------:R-:W-:Y:S05]  /*20e0*/  BSYNC.RECONVERGENT B2 ;  /* 0x0000000000027941 */ /* 0x000fea0003800200 */
.L_x_23:
[----:B------:R-:W-:Y:S05]  /*20f0*/  @!P0 BRA `(.L_x_19) ;  /* 0x0000000000908947 */ /* 0x000fea0003800000 */
[----:B------:R-:W-:Y:S01]  /*2100*/  ISETP.GE.U32.AND P1, PT, R24, 0x4, PT ;  /* 0x000000041800780c */ /* 0x000fe20003f26070 */
[----:B------:R-:W-:Y:S01]  /*2110*/  BSSY.RECONVERGENT B2, `(.L_x_25) ;  /* 0x0000010000027945 */ /* 0x000fe20003800200 */
[----:B------:R-:W-:-:S11]  /*2120*/  LOP3.LUT P0, RZ, R3, 0x3, RZ, 0xc0, !PT ;  /* 0x0000000303ff7812 */ /* 0x000fd6000780c0ff */
[----:B------:R-:W-:Y:S05]  /*2130*/  @!P1 BRA `(.L_x_26) ;  /* 0x0000000000349947 */ /* 0x000fea0003800000 */
[----:B------:R-:W-:-:S05]  /*2140*/  IADD3 R3, P1, PT, R2, UR7, RZ ;  /* 0x0000000702037c10 */ /* 0x000fca000ff3e0ff */
[----:B------:R-:W-:Y:S01]  /*2150*/  IMAD.X R6, RZ, RZ, UR8, P1 ;  /* 0x00000008ff067e24 */ /* 0x000fe200088e06ff */
[----:B------:R-:W-:-:S04]  /*2160*/  LEA R4, P1, R3, UR12, 0x3 ;  /* 0x0000000c03047c11 */ /* 0x000fc8000f8218ff */
[----:B------:R-:W-:-:S05]  /*2170*/  LEA.HI.X R5, R3, UR13, R6, 0x3, P1 ;  /* 0x0000000d03057c11 */ /* 0x000fca00088f1c06 */
[----:B------:R-:W2:Y:S04]  /*2180*/  LDG.E.64 R6, desc[UR16][R4.64] ;  /* 0x0000001004067981 */ /* 0x000ea8000c1e1b00 */
[----:B------:R-:W3:Y:S04]  /*2190*/  LDG.E.64 R10, desc[UR16][R4.64+0x1000] ;  /* 0x00100010040a7981 */ /* 0x000ee8000c1e1b00 */
[----:B------:R-:W4:Y:S04]  /*21a0*/  LDG.E.64 R12, desc[UR16][R4.64+0x2000] ;  /* 0x00200010040c7981 */ /* 0x000f28000c1e1b00 */
[----:B------:R-:W5:Y:S01]  /*21b0*/  LDG.E.64 R14, desc[UR16][R4.64+0x3000] ;  /* 0x00300010040e7981 */ /* 0x000f62000c1e1b00 */
[----:B------:R-:W-:Y:S01]  /*21c0*/  VIADD R2, R2, 0x800 ;  /* 0x0000080002027836 */ /* 0x000fe20000000000 */
[----:B--2---:R-:W-:-:S08]  /*21d0*/  DADD R6, R8, R6 ;  /* 0x0000000008067229 */ /* 0x004fd00000000006 */
[----:B---3--:R-:W-:-:S08]  /*21e0*/  DADD R6, R6, R10 ;  /* 0x0000000006067229 */ /* 0x008fd0000000000a */
[----:B----4-:R-:W-:-:S08]  /*21f0*/  DADD R6, R6, R12 ;  /* 0x0000000006067229 */ /* 0x010fd0000000000c */
[----:B-----5:R-:W-:-:S11]  /*2200*/  DADD R8, R6, R14 ;  /* 0x0000000006087229 */ /* 0x020fd6000000000e */
.L_x_26:
[----:B------:R-:W-:Y:S05]  /*2210*/  BSYNC.RECONVERGENT B2 ;  /* 0x0000000000027941 */ /* 0x000fea0003800200 */
.L_x_25:
[----:B------:R-:W-:Y:S05]  /*2220*/  @!P0 BRA `(.L_x_19) ;  /* 0x0000000000448947 */ /* 0x000fea0003800000 */
[----:B------:R-:W-:Y:S02]  /*2230*/  LOP3.LUT R0, R0, 0xffff, RZ, 0xc0, !PT ;  /* 0x0000ffff00007812 */ /* 0x000fe400078ec0ff */
[----:B------:R-:W-:Y:S02]  /*2240*/  IADD3 R2, P0, PT, R2, UR9, RZ ;  /* 0x0000000902027c10 */ /* 0x000fe4000ff1e0ff */
[----:B------:R-:W-:Y:S02]  /*2250*/  LEA.HI R0, R0, 0x1, RZ, 0x17 ;  /* 0x0000000100007811 */ /* 0x000fe400078fb8ff */
[----:B------:R-:W-:Y:S01]  /*2260*/  LEA R4, P1, R2, UR12, 0x3 ;  /* 0x0000000c02047c11 */ /* 0x000fe2000f8218ff */
[----:B------:R-:W-:Y:S01]  /*2270*/  IMAD.X R5, RZ, RZ, UR10, P0 ;  /* 0x0000000aff057e24 */ /* 0x000fe200080e06ff */
[----:B------:R-:W-:-:S04]  /*2280*/  LOP3.LUT R0, R0, 0x3, RZ, 0xc0, !PT ;  /* 0x0000000300007812 */ /* 0x000fc800078ec0ff */
[----:B------:R-:W-:Y:S01]  /*2290*/  LEA.HI.X R5, R2, UR13, R5, 0x3, P1 ;  /* 0x0000000d02057c11 */ /* 0x000fe200088f1c05 */
[----:B------:R-:W-:-:S07]  /*22a0*/  IMAD.MOV R0, RZ, RZ, -R0 ;  /* 0x000000ffff007224 */ /* 0x000fce00078e0a00 */
.L_x_27:
[----:B------:R-:W-:Y:S02]  /*22b0*/  IMAD.MOV.U32 R2, RZ, RZ, R4 ;  /* 0x000000ffff027224 */ /* 0x000fe400078e0004 */
[----:B------:R-:W-:-:S06]  /*22c0*/  IMAD.MOV.U32 R3, RZ, RZ, R5 ;  /* 0x000000ffff037224 */ /* 0x000fcc00078e0005 */
[----:B------:R-:W2:Y:S01]  /*22d0*/  LDG.E.64 R2, desc[UR16][R2.64] ;  /* 0x0000001002027981 */ /* 0x000ea2000c1e1b00 */
[----:B------:R-:W-:Y:S01]  /*22e0*/  VIADD R0, R0, 0x1 ;  /* 0x0000000100007836 */ /* 0x000fe20000000000 */
[----:B------:R-:W-:-:S04]  /*22f0*/  IADD3 R4, P1, PT, R4, 0x1000, RZ ;  /* 0x0000100004047810 */ /* 0x000fc80007f3e0ff */
[----:B------:R-:W-:Y:S01]  /*2300*/  ISETP.NE.AND P0, PT, R0, RZ, PT ;  /* 0x000000ff0000720c */ /* 0x000fe20003f05270 */
[----:B------:R-:W-:Y:S01]  /*2310*/  IMAD.X R5, RZ, RZ, R5, P1 ;  /* 0x000000ffff057224 */ /* 0x000fe200008e0605 */
[----:B--2---:R-:W-:-:S11]  /*2320*/  DADD R8, R2, R8 ;  /* 0x0000000002087229 */ /* 0x004fd60000000008 */
[----:B------:R-:W-:Y:S05]  /*2330*/  @P0 BRA `(.L_x_27) ;  /* 0xfffffffc00dc0947 */ /* 0x000fea000383ffff */
.L_x_19:
[----:B------:R-:W-:Y:S05]  /*2340*/  BSYNC.RECONVERGENT B1 ;  /* 0x0000000000017941 */ /* 0x000fea0003800200 */
.L_x_16:
[----:B------:R-:W0:Y:S01]  /*2350*/  S2R R0, SR_LANEID ;  /* 0x0000000000007919 */ /* 0x000e220000000000 */
[----:B------:R-:W-:Y:S04]  /*2360*/  SHFL.DOWN PT, R2, R8, 0x1, 0x1f ;  /* 0x08201f0008027f89 */ /* 0x000fe800000e0000 */
[----:B------:R-:W1:Y:S01]  /*2370*/  SHFL.DOWN PT, R3, R9, 0x1, 0x1f ;  /* 0x08201f0009037f89 */ /* 0x000e6200000e0000 */
[----:B------:R-:W2:Y:S01]  /*2380*/  S2R R11, SR_TID.X ;  /* 0x00000000000b7919 */ /* 0x000ea20000002100 */
[----:B-1----:R-:W-:Y:S01]  /*2390*/  DADD R2, R2, R8 ;  /* 0x0000000002027229 */ /* 0x002fe20000000008 */
[C---:B0-----:R-:W-:Y:S02]  /*23a0*/  ISETP.GT.AND P0, PT, R0.reuse, 0x1e, PT ;  /* 0x0000001e0000780c */ /* 0x041fe40003f04270 */
[----:B------:R-:W-:-:S07]  /*23b0*/  ISETP.NE.AND P1, PT, R0, RZ, PT ;  /* 0x000000ff0000720c */ /* 0x000fce0003f25270 */
[----:B------:R-:W-:Y:S02]  /*23c0*/  FSEL R4, R8, R2, P0 ;  /* 0x0000000208047208 */ /* 0x000fe40000000000 */
[----:B------:R-:W-:Y:S02]  /*23d0*/  FSEL R5, R9, R3, P0 ;  /* 0x0000000309057208 */ /* 0x000fe40000000000 */
[----:B------:R-:W-:Y:S01]  /*23e0*/  ISETP.GT.AND P0, PT, R0, 0x1d, PT ;  /* 0x0000001d0000780c */ /* 0x000fe20003f04270 */
[----:B------:R-:W-:Y:S04]  /*23f0*/  SHFL.DOWN PT, R2, R4, 0x2, 0x1f ;  /* 0x08401f0004027f89 */ /* 0x000fe800000e0000 */
[----:B------:R-:W0:Y:S01]  /*2400*/  SHFL.DOWN PT, R3, R5, 0x2, 0x1f ;  /* 0x08401f0005037f89 */ /* 0x000e2200000e0000 */
        /* <DEDUP_REMOVED lines=12> */
[----:B------:R-:W-:Y:S02]  /*24d0*/  @!P1 MOV R7, 0x400 ;  /* 0x0000040000079802 */ /* 0x000fe40000000f00 */
[----:B--2---:R-:W-:Y:S01]  /*24e0*/  @!P1 SHF.R.U32.HI R6, RZ, 0x2, R11 ;  /* 0x00000002ff069819 */ /* 0x004fe2000001160b */
[----:B------:R-:W0:Y:S01]  /*24f0*/  SHFL.DOWN PT, R3, R9, 0x8, 0x1f ;  /* 0x09001f0009037f89 */ /* 0x000e2200000e0000 */
[----:B-1----:R-:W-:-:S02]  /*2500*/  @!P1 LEA R7, R10, R7, 0x18 ;  /* 0x000000070a079211 */ /* 0x002fc400078ec0ff */
[----:B------:R-:W-:-:S05]  /*2510*/  @!P1 LOP3.LUT R6, R6, 0xf8, RZ, 0xc0, !PT ;  /* 0x000000f806069812 */ /* 0x000fca00078ec0ff */
        /* <DEDUP_REMOVED lines=14> */
[----:B------:R-:W1:Y:S01]  /*2600*/  S2UR UR5, SR_CgaCtaId ;  /* 0x00000000000579c3 */ /* 0x000e620000008800 */
[----:B------:R-:W-:Y:S02]  /*2610*/  UMOV UR4, 0x400 ;  /* 0x0000040000047882 */ /* 0x000fe40000000000 */
[----:B-1----:R-:W-:-:S09]  /*2620*/  ULEA UR4, UR5, UR4, 0x18 ;  /* 0x0000000405047291 */ /* 0x002fd2000f8ec0ff */
[----:B0-----:R-:W0:Y:S04]  /*2630*/  LDS.64 R2, [UR4+0x18] ;  /* 0x00001804ff027984 */ /* 0x001e280008000a00 */
        /* <DEDUP_REMOVED lines=21> */
[----:B------:R-:W-:-:S11]  /*2790*/  DADD R8, R2, R14 ;  /* 0x0000000002087229 */ /* 0x000fd6000000000e */
.L_x_15:
[----:B------:R-:W-:Y:S05]  /*27a0*/  BSYNC.RECONVERGENT B0 ;  /* 0x0000000000007941 */ /* 0x000fea0003800200 */
.L_x_0:
[----:B------:R-:W-:Y:S05]  /*27b0*/  @P0 EXIT ;  /* 0x000000000000094d */ /* 0x000fea0003800000 */
[----:B------:R-:W3:Y:S02]  /*27c0*/  LDCU.64 UR4, c[0x0][0x388] ;  /* 0x00007100ff0477ac */ /* 0x000ee40008000a00 */
[----:B---3--:R-:W-:-:S06]  /*27d0*/  UIMAD.WIDE.U32 UR4, UR18, 0x8, UR4 ;  /* 0x00000008120478a5 */ /* 0x008fcc000f8e0004 */
[----:B0-----:R-:W-:Y:S02]  /*27e0*/  IMAD.U32 R2, RZ, RZ, UR4 ;  /* 0x00000004ff027e24 */ /* 0x001fe4000f8e00ff */
[----:B--2---:R-:W-:-:S05]  /*27f0*/  IMAD.U32 R3, RZ, RZ, UR5 ;  /* 0x00000005ff037e24 */ /* 0x004fca000f8e00ff */
[----:B------:R-:W-:Y:S01]  /*2800*/  STG.E.64 desc[UR16][R2.64], R8 ;  /* 0x0000000802007986 */ /* 0x000fe2000c101b10 */
[----:B------:R-:W-:Y:S05]  /*2810*/  EXIT ;  /* 0x000000000000794d */ /* 0x000fea0003800000 */
.L_x_28:
[----:B------:R-:W-:-:S00]  /*2820*/  BRA `(.L_x_28) ;  /* 0xfffffffc00fc7947 */ /* 0x000fc0000383ffff */
[----:B------:R-:W-:-:S00]  /*2830*/  NOP ;  /* 0x0000000000007918 */ /* 0x000fc00000000000 */
        /* <DEDUP_REMOVED lines=12> */
.L_x_365:


//--------------------- .text._ZN3cub18CUB_300001_SM_10006detail6reduce28DeviceReduceSingleTileKernelINS2_10policy_hubIdyN4cuda3std3__44plusIdEEE10Policy1000EN6thrust24THRUST_300001_SM_1000_NS6detail15normal_iteratorINSD_10device_ptrIdEEEEPdyS9_ddNS7_10__identityEEEvT0_T1_T2_T3_T4_T6_ --------------------------
	.section	.text._ZN3cub18CUB_300001_SM_10006detail6reduce28DeviceReduceSingleTileKernelINS2_10policy_hubIdyN4cuda3std3__44plusIdEEE10Policy1000EN6thrust24THRUST_300001_SM_1000_NS6detail15normal_iteratorINSD_10device_ptrIdEEEEPdyS9_ddNS7_10__identityEEEvT0_T1_T2_T3_T4_T6_,"ax",@progbits
	.align	128
        .global         _ZN3cub18CUB_300001_SM_10006detail6reduce28DeviceReduceSingleTileKernelINS2_10policy_hubIdyN4cuda3std3__44plusIdEEE10Policy1000EN6thrust24THRUST_300001_SM_1000_NS6detail15normal_iteratorINSD_10device_ptrIdEEEEPdyS9_ddNS7_10__identityEEEvT0_T1_T2_T3_T4_T6_
        .type           _ZN3cub18CUB_300001_SM_10006detail6reduce28DeviceReduceSingleTileKernelINS2_10policy_hubIdyN4cuda3std3__44plusIdEEE10Policy1000EN6thrust24THRUST_300001_SM_1000_NS6detail15normal_iteratorINSD_10device_ptrIdEEEEPdyS9_ddNS7_10__identityEEEvT0_T1_T2_T3_T4_T6_,@function
        .size           _ZN3cub18CUB_300001_SM_10006detail6reduce28DeviceReduceSingleTileKernelINS2_10policy_hubIdyN4cuda3std3__44plusIdEEE10Policy1000EN6thrust24THRUST_300001_SM_1000_NS6detail15normal_iteratorINSD_10device_ptrIdEEEEPdyS9_ddNS7_10__identityEEEvT0_T1_T2_T3_T4_T6_,(.L_x_366 - _ZN3cub18CUB_300001_SM_10006detail6reduce28DeviceReduceSingleTileKernelINS2_10policy_hubIdyN4cuda3std3__44plusIdEEE10Policy1000EN6thrust24THRUST_300001_SM_1000_NS6detail15normal_iteratorINSD_10device_ptrIdEEEEPdyS9_ddNS7_10__identityEEEvT0_T1_T2_T3_T4_T6_)
        .other          _ZN3cub18CUB_300001_SM_10006detail6reduce28DeviceReduceSingleTileKernelINS2_10policy_hubIdyN4cuda3std3__44plusIdEEE10Policy1000EN6thrust24THRUST_300001_SM_1000_NS6detail15normal_iteratorINSD_10device_ptrIdEEEEPdyS9_ddNS7_10__identityEEEvT0_T1_T2_T3_T4_T6_,@"STO_CUDA_ENTRY STV_DEFAULT"
_ZN3cub18CUB_300001_SM_10006detail6reduce28DeviceReduceSingleTileKernelINS2_10policy_hubIdyN4cuda3std3__44plusIdEEE10Policy1000EN6thrust24THRUST_300001_SM_1000_NS6detail15normal_iteratorINSD_10device_ptrIdEEEEPdyS9_ddNS7_10__identityEEEvT0_T1_T2_T3_T4_T6_:
.text._ZN3cub18CUB_300001_SM_10006detail6reduce28DeviceReduceSingleTileKernelINS2_10policy_hubIdyN4cuda3std3__44plusIdEEE10Policy1000EN6thrust24THRUST_300001_SM_1000_NS6detail15normal_iteratorINSD_10device_ptrIdEEEEPdyS9_ddNS7_10__identityEEEvT0_T1_T2_T3_T4_T6_:
[----:B------:R-:W-:Y:S01]  /*0000*/  LDC R1, c[0x0][0x37c] ;  /* 0x0000df00ff017b82 */ /* 0x000fe20000000800 */
[----:B------:R-:W0:Y:S01]  /*0010*/  LDCU.64 UR4, c[0x0][0x390] ;  /* 0x00007200ff0477ac */ /* 0x000e220008000a00 */
[----:B------:R-:W1:Y:S01]  /*0020*/  LDCU.64 UR6, c[0x0][0x358] ;  /* 0x00006b00ff0677ac */ /* 0x000e620008000a00 */
[----:B0-----:R-:W-:Y:S02]  /*0030*/  IMAD.U32 R8, RZ, RZ, UR4 ;  /* 0x00000004ff087e24 */ /* 0x001fe4000f8e00ff */
[----:B------:R-:W-:-:S03]  /*0040*/  IMAD.U32 R9, RZ, RZ, UR5 ;  /* 0x00000005ff097e24 */ /* 0x000fc6000f8e00ff */
[----:B------:R-:W-:-:S04]  /*0050*/  ISETP.NE.U32.AND P0, PT, R8, RZ, PT ;  /* 0x000000ff0800720c */ /* 0x000fc80003f05070 */
[----:B------:R-:W-:-:S13]  /*0060*/  ISETP.NE.AND.EX P0, PT, R9, RZ, PT, P0 ;  /* 0x000000ff0900720c */ /* 0x000fda0003f05300 */
[----:B-1----:R-:W-:Y:S05]  /*0070*/  @P0 BRA `(.L_x_29) ;  /* 0x00000000001c0947 */ /* 0x002fea0003800000 */
[----:B------:R-:W0:Y:S02]  /*0080*/  S2R R0, SR_TID.X ;  /* 0x0000000000007919 */ /* 0x000e240000002100 */
[----:B0-----:R-:W-:-:S13]  /*0090*/  ISETP.NE.AND P0, PT, R0, RZ, PT ;  /* 0x000000ff0000720c */ /* 0x001fda0003f05270 */
[----:B------:R-:W-:Y:S05]  /*00a0*/  @P0 EXIT ;  /* 0x000000000000094d */ /* 0x000fea0003800000 */
[----:B------:R-:W0:Y:S08]  /*00b0*/  LDC.64 R2, c[0x0][0x388] ;  /* 0x0000e200ff027b82 */ /* 0x000e300000000a00 */
[----:B------:R-:W0:Y:S02]  /*00c0*/  LDC.64 R4, c[0x0][0x3a0] ;  /* 0x0000e800ff047b82 */ /* 0x000e240000000a00 */
[----:B0-----:R-:W-:Y:S01]  /*00d0*/  STG.E.64 desc[UR6][R2.64], R4 ;  /* 0x0000000402007986 */ /* 0x001fe2000c101b06 */
[----:B------:R-:W-:Y:S05]  /*00e0*/  EXIT ;  /* 0x000000000000794d */ /* 0x000fea0003800000 */
.L_x_29:
[----:B------:R-:W-:Y:S01]  /*00f0*/  ISETP.GT.U32.AND P0, PT, R8, 0xdff, PT ;  /* 0x00000dff0800780c */ /* 0x000fe20003f04070 */
[----:B------:R-:W-:Y:S03]  /*0100*/  BSSY.RECONVERGENT B0, `(.L_x_30) ;  /* 0x000024d000007945 */ /* 0x000fe60003800200 */
[----:B------:R-:W-:-:S13]  /*0110*/  ISETP.GT.U32.AND.EX P0, PT, R9, RZ, PT, P0 ;  /* 0x000000ff0900720c */ /* 0x000fda0003f04100 */
[----:B------:R-:W-:Y:S05]  /*0120*/  @P0 BRA `(.L_x_31) ;  /* 0x0000001400340947 */ /* 0x000fea0003800000 */
[----:B------:R-:W0:Y:S01]  /*0130*/  S2R R0, SR_TID.X ;  /* 0x0000000000007919 */ /* 0x000e220000002100 */
[----:B------:R-:W-:Y:S01]  /*0140*/  BSSY.RECONVERGENT B1, `(.L_x_32) ;  /* 0x0000009000017945 */ /* 0x000fe20003800200 */
[----:B------:R-:W-:Y:S02]  /*0150*/  CS2R R4, SRZ ;  /* 0x0000000000047805 */ /* 0x000fe4000001ff00 */
[----:B0-----:R-:W-:Y:S01]  /*0160*/  ISETP.GE.U32.AND P0, PT, R0, R8, PT ;  /* 0x000000080000720c */ /* 0x001fe20003f06070 */
[----:B------:R-:W-:-:S12]  /*0170*/  IMAD.MOV.U32 R2, RZ, RZ, R0 ;  /* 0x000000ffff027224 */ /* 0x000fd800078e0000 */
[----:B------:R-:W-:Y:S05]  /*0180*/  @P0 BRA `(.L_x_33) ;  /* 0x0000000000100947 */ /* 0x000fea0003800000 */
[----:B------:R-:W0:Y:S02]  /*0190*/  LDC.64 R4, c[0x0][0x380] ;  /* 0x0000e000ff047b82 */ /* 0x000e240000000a00 */
[----:B0-----:R-:W-:-:S06]  /*01a0*/  IMAD.WIDE.U32 R4, R0, 0x8, R4 ;  /* 0x0000000800047825 */ /* 0x001fcc00078e0004 */
[----:B------:R-:W5:Y:S01]  /*01b0*/  LDG.E.64 R4, desc[UR6][R4.64] ;  /* 0x0000000604047981 */ /* 0x000f62000c1e1b00 */
[----:B------:R-:W-:-:S07]  /*01c0*/  VIADD R2, R0, 0x200 ;  /* 0x0000020000027836 */ /* 0x000fce0000000000 */
.L_x_33:
[----:B------:R-:W-:Y:S05]  /*01d0*/  BSYNC.RECONVERGENT B1 ;  /* 0x0000000000017941 */ /* 0x000fea0003800200 */
.L_x_32:
[----:B------:R-:W-:Y:S01]  /*01e0*/  ISETP.GE.U32.AND P0, PT, R2, R8, PT ;  /* 0x000000080200720c */ /* 0x000fe20003f06070 */
[----:B------:R-:W-:-:S12]  /*01f0*/  BSSY.RECONVERGENT B1, `(.L_x_34) ;  /* 0x000006d000017945 */ /* 0x000fd80003800200 */
[----:B------:R-:W-:Y:S05]  /*0200*/  @P0 BRA `(.L_x_35) ;  /* 0x0000000400ac0947 */ /* 0x000fea0003800000 */
[----:B------:R-:W-:Y:S01]  /*0210*/  LOP3.LUT R3, RZ, R2, RZ, 0x33, !PT ;  /* 0x00000002ff037212 */ /* 0x000fe200078e33ff */
[----:B------:R-:W-:Y:S04]  /*0220*/  BSSY.RECONVERGENT B2, `(.L_x_36) ;  /* 0x0000033000027945 */ /* 0x000fe80003800200 */
[----:B------:R-:W-:-:S05]  /*0230*/  IMAD.IADD R6, R3, 0x1, R8 ;  /* 0x0000000103067824 */ /* 0x000fca00078e0208 */
[C---:B------:R-:W-:Y:S02]  /*0240*/  ISETP.GE.U32.AND P1, PT, R6.reuse, 0x1e00, PT ;  /* 0x00001e000600780c */ /* 0x040fe40003f26070 */
[----:B------:R-:W-:-:S04]  /*0250*/  LEA.HI R3, R6, 0x1, RZ, 0x17 ;  /* 0x0000000106037811 */ /* 0x000fc800078fb8ff */
[----:B------:R-:W-:-:S04]  /*0260*/  LOP3.LUT R43, R3, 0xf, RZ, 0xc0, !PT ;  /* 0x0000000f032b7812 */ /* 0x000fc800078ec0ff */
[----:B------:R-:W-:-:S03]  /*0270*/  ISETP.NE.AND P0, PT, R43, RZ, PT ;  /* 0x000000ff2b00720c */ /* 0x000fc60003f05270 */
[----:B------:R-:W-:Y:S10]  /*0280*/  @!P1 BRA `(.L_x_37) ;  /* 0x0000000000b09947 */ /* 0x000ff40003800000 */
[----:B------:R-:W0:Y:S01]  /*0290*/  LDC.64 R6, c[0x0][0x380] ;  /* 0x0000e000ff067b82 */ /* 0x000e220000000a00 */
[----:B------:R-:W-:-:S05]  /*02a0*/  LOP3.LUT R42, R3, 0xfffff0, RZ, 0xc0, !PT ;  /* 0x00fffff0032a7812 */ /* 0x000fca00078ec0ff */
[----:B------:R-:W-:Y:S02]  /*02b0*/  IMAD.MOV R42, RZ, RZ, -R42 ;  /* 0x000000ffff2a7224 */ /* 0x000fe400078e0a2a */
[----:B0-----:R-:W-:-:S03]  /*02c0*/  IMAD.WIDE.U32 R6, R2, 0x8, R6 ;  /* 0x0000000802067825 */ /* 0x001fc600078e0006 */
[----:B------:R-:W-:-:S05]  /*02d0*/  IADD3 R6, P1, PT, R6, 0x8000, RZ ;  /* 0x0000800006067810 */ /* 0x000fca0007f3e0ff */
[----:B------:R-:W-:-:S08]  /*02e0*/  IMAD.X R7, RZ, RZ, R7, P1 ;  /* 0x000000ffff077224 */ /* 0x000fd000008e0607 */
.L_x_38:
[----:B------:R-:W2:Y:S04]  /*02f0*/  LDG.E.64 R10, desc[UR6][R6.64+-0x8000] ;  /* 0xff800006060a7981 */ /* 0x000ea8000c1e1b00 */
[----:B------:R-:W3:Y:S04]  /*0300*/  LDG.E.64 R12, desc[UR6][R6.64+-0x7000] ;  /* 0xff900006060c7981 */ /* 0x000ee8000c1e1b00 */
[----:B------:R-:W4:Y:S04]  /*0310*/  LDG.E.64 R14, desc[UR6][R6.64+-0x6000] ;  /* 0xffa00006060e7981 */ /* 0x000f28000c1e1b00 */
        /* <DEDUP_REMOVED lines=12> */
[----:B------:R0:W4:Y:S01]  /*03e0*/  LDG.E.64 R40, desc[UR6][R6.64+0x7000] ;  /* 0x0070000606287981 */ /* 0x000122000c1e1b00 */
[----:B------:R-:W-:-:S02]  /*03f0*/  VIADD R42, R42, 0x10 ;  /* 0x000000102a2a7836 */ /* 0x000fc40000000000 */
[----:B------:R-:W-:-:S03]  /*0400*/  VIADD R2, R2, 0x2000 ;  /* 0x0000200002027836 */ /* 0x000fc60000000000 */
[----:B------:R-:W-:Y:S02]  /*0410*/  ISETP.NE.AND P1, PT, R42, RZ, PT ;  /* 0x000000ff2a00720c */ /* 0x000fe40003f25270 */
[----:B0-----:R-:W-:-:S05]  /*0420*/  IADD3 R6, P2, PT, R6, 0x10000, RZ ;  /* 0x0001000006067810 */ /* 0x001fca0007f5e0ff */
[----:B------:R-:W-:Y:S01]  /*0430*/  IMAD.X R7, RZ, RZ, R7, P2 ;  /* 0x000000ffff077224 */ /* 0x000fe200010e0607 */
[----:B--2--5:R-:W-:-:S08]  /*0440*/  DADD R10, R10, R4 ;  /* 0x000000000a0a7229 */ /* 0x024fd00000000004 */
[----:B---3--:R-:W-:-:S08]  /*0450*/  DADD R10, R10, R12 ;  /* 0x000000000a0a7229 */ /* 0x008fd0000000000c */
[----:B----4-:R-:W-:-:S08]  /*0460*/  DADD R10, R10, R14 ;  /* 0x000000000a0a7229 */ /* 0x010fd0000000000e */
[----:B------:R-:W-:-:S08]  /*0470*/  DADD R10, R10, R16 ;  /* 0x000000000a0a7229 */ /* 0x000fd00000000010 */
        /* <DEDUP_REMOVED lines=11> */
[----:B------:R-:W-:Y:S01]  /*0530*/  DADD R4, R10, R40 ;  /* 0x000000000a047229 */ /* 0x000fe20000000028 */
[----:B------:R-:W-:Y:S10]  /*0540*/  @P1 BRA `(.L_x_38) ;  /* 0xfffffffc00681947 */ /* 0x000ff4000383ffff */
.L_x_37:
[----:B------:R-:W-:Y:S05]  /*0550*/  BSYNC.RECONVERGENT B2 ;  /* 0x0000000000027941 */ /* 0x000fea0003800200 */
.L_x_36:
[----:B------:R-:W-:Y:S05]  /*0560*/  @!P0 BRA `(.L_x_35) ;  /* 0x0000000000d48947 */ /* 0x000fea0003800000 */
[----:B------:R-:W-:Y:S01]  /*0570*/  ISETP.GE.U32.AND P0, PT, R43, 0x8, PT ;  /* 0x000000082b00780c */ /* 0x000fe20003f06070 */
[----:B------:R-:W-:Y:S01]  /*0580*/  BSSY.RECONVERGENT B2, `(.L_x_39) ;  /* 0x0000017000027945 */ /* 0x000fe20003800200 */
[----:B------:R-:W-:-:S04]  /*0590*/  LOP3.LUT R26, R3, 0x7, RZ, 0xc0, !PT ;  /* 0x00000007031a7812 */ /* 0x000fc800078ec0ff */
[----:B------:R-:W-:-:S07]  /*05a0*/  ISETP.NE.AND P1, PT, R26, RZ, PT ;  /* 0x000000ff1a00720c */ /* 0x000fce0003f25270 */
[----:B------:R-:W-:Y:S06]  /*05b0*/  @!P0 BRA `(.L_x_40) ;  /* 0x00000000004c8947 */ /* 0x000fec0003800000 */
[----:B------:R-:W0:Y:S02]  /*05c0*/  LDC.64 R6, c[0x0][0x380] ;  /* 0x0000e000ff067b82 */ /* 0x000e240000000a00 */
[----:B0-----:R-:W-:-:S05]  /*05d0*/  IMAD.WIDE R6, R2, 0x8, R6 ;  /* 0x0000000802067825 */ /* 0x001fca00078e0206 */
        /* <DEDUP_REMOVED lines=17> */
.L_x_40:
[----:B------:R-:W-:Y:S05]  /*06f0*/  BSYNC.RECONVERGENT B2 ;  /* 0x0000000000027941 */ /* 0x000fea0003800200 */
.L_x_39:
        /* <DEDUP_REMOVED lines=17> */
.L_x_42:
[----:B------:R-:W-:Y:S05]  /*0810*/  BSYNC.RECONVERGENT B2 ;  /* 0x0000000000027941 */ /* 0x000fea0003800200 */
.L_x_41:
[----:B------:R-:W-:Y:S05]  /*0820*/  @!P1 BRA `(.L_x_35) ;  /* 0x0000000000249947 */ /* 0x000fea0003800000 */
[----:B------:R-:W0:Y:S01]  /*0830*/  LDC.64 R10, c[0x0][0x380] ;  /* 0x0000e000ff0a7b82 */ /* 0x000e220000000a00 */
[----:B------:R-:W-:-:S07]  /*0840*/  IMAD.MOV R3, RZ, RZ, -R3 ;  /* 0x000000ffff037224 */ /* 0x000fce00078e0a03 */
.L_x_43:
[----:B0-----:R-:W-:-:S06]  /*0850*/  IMAD.WIDE R6, R2, 0x8, R10 ;  /* 0x0000000802067825 */ /* 0x001fcc00078e020a */
[----:B------:R-:W2:Y:S01]  /*0860*/  LDG.E.64 R6, desc[UR6][R6.64] ;  /* 0x0000000606067981 */ /* 0x000ea2000c1e1b00 */
[----:B------:R-:W-:Y:S02]  /*0870*/  VIADD R3, R3, 0x1 ;  /* 0x0000000103037836 */ /* 0x000fe40000000000 */
[----:B------:R-:W-:-:S03]  /*0880*/  VIADD R2, R2, 0x200 ;  /* 0x0000020002027836 */ /* 0x000fc60000000000 */
[----:B------:R-:W-:Y:S01]  /*0890*/  ISETP.NE.AND P0, PT, R3, RZ, PT ;  /* 0x000000ff0300720c */ /* 0x000fe20003f05270 */
[----:B--2--5:R-:W-:-:S12]  /*08a0*/  DADD R4, R6, R4 ;  /* 0x0000000006047229 */ /* 0x024fd80000000004 */
[----:B------:R-:W-:Y:S05]  /*08b0*/  @P0 BRA `(.L_x_43) ;  /* 0xfffffffc00e40947 */ /* 0x000fea000383ffff */
.L_x_35:
[----:B------:R-:W-:Y:S05]  /*08c0*/  BSYNC.RECONVERGENT B1 ;  /* 0x0000000000017941 */ /* 0x000fea0003800200 */
.L_x_34:
[----:B------:R-:W-:-:S04]  /*08d0*/  ISETP.GE.U32.AND P0, PT, R8, 0x200, PT ;  /* 0x000002000800780c */ /* 0x000fc80003f06070 */
[----:B------:R-:W-:-:S13]  /*08e0*/  ISETP.GE.U32.AND.EX P0, PT, R9, RZ, PT, P0 ;  /* 0x000000ff0900720c */ /* 0x000fda0003f06100 */
        /* <DEDUP_REMOVED lines=26> */
[----:B-1----:R-:W-:Y:S01]  /*0a90*/  @!P1 LEA R9, R11, R8, 0x18 ;  /* 0x000000080b099211 */ /* 0x002fe200078ec0ff */
[----:B0-----:R-:W-:-:S10]  /*0aa0*/  DADD R2, R2, R4 ;  /* 0x0000000002027229 */ /* 0x001fd40000000004 */
[----:B------:R-:W-:Y:S02]  /*0ab0*/  FSEL R6, R4, R2, P0 ;  /* 0x0000000204067208 */ /* 0x000fe40000000000 */
[----:B------:R-:W-:Y:S02]  /*0ac0*/  FSEL R7, R5, R3, P0 ;  /* 0x0000000305077208 */ /* 0x000fe40000000000 */
[----:B------:R-:W-:Y:S01]  /*0ad0*/  @!P1 SHF.R.U32.HI R4, RZ, 0x2, R0 ;  /* 0x00000002ff049819 */ /* 0x000fe20000011600 */
[----:B------:R-:W-:Y:S01]  /*0ae0*/  SHFL.DOWN PT, R2, R6, 0x10, 0x1f ;  /* 0x0a001f0006027f89 */ /* 0x000fe200000e0000 */
[----:B------:R-:W-:Y:S02]  /*0af0*/  ISETP.GT.AND P0, PT, R10, 0xf, PT ;  /* 0x0000000f0a00780c */ /* 0x000fe40003f04270 */
[----:B------:R-:W-:Y:S01]  /*0b00*/  @!P1 LOP3.LUT R8, R4, 0xf8, RZ, 0xc0, !PT ;  /* 0x000000f804089812 */ /* 0x000fe200078ec0ff */
[----:B------:R-:W0:Y:S04]  /*0b10*/  SHFL.DOWN PT, R3, R7, 0x10, 0x1f ;  /* 0x0a001f0007037f89 */ /* 0x000e2800000e0000 */
[----:B------:R-:W-:Y:S01]  /*0b20*/  @!P1 IMAD.IADD R9, R8, 0x1, R9 ;  /* 0x0000000108099824 */ /* 0x000fe200078e0209 */
[----:B0-----:R-:W-:-:S07]  /*0b30*/  DADD R4, R2, R6 ;  /* 0x0000000002047229 */ /* 0x001fce0000000006 */
[----:B------:R0:W-:Y:S01]  /*0b40*/  @!P1 STS.64 [R9+0x10], R4 ;  /* 0x0000100409009388 */ /* 0x0001e20000000a00 */
[----:B------:R-:W-:Y:S01]  /*0b50*/  BAR.SYNC.DEFER_BLOCKING 0x0 ;  /* 0x0000000000007b1d */ /* 0x000fe20000010000 */
[----:B------:R-:W-:Y:S02]  /*0b60*/  ISETP.NE.AND P1, PT, R0, RZ, PT ;  /* 0x000000ff0000720c */ /* 0x000fe40003f25270 */
[----:B------:R-:W-:Y:S02]  /*0b70*/  FSEL R2, R6, R4, P0 ;  /* 0x0000000406027208 */ /* 0x000fe40000000000 */
[----:B------:R-:W-:-:S09]  /*0b80*/  FSEL R3, R7, R5, P0 ;  /* 0x0000000507037208 */ /* 0x000fd20000000000 */
[----:B0-----:R-:W-:Y:S05]  /*0b90*/  @P1 BRA `(.L_x_45) ;  /* 0x00000018008c1947 */ /* 0x001fea0003800000 */
[----:B------:R-:W0:Y:S01]  /*0ba0*/  S2UR UR5, SR_CgaCtaId ;  /* 0x00000000000579c3 */ /* 0x000e220000008800 */
[----:B------:R-:W-:Y:S02]  /*0bb0*/  UMOV UR4, 0x400 ;  /* 0x0000040000047882 */ /* 0x000fe40000000000 */
[----:B0-----:R-:W-:-:S09]  /*0bc0*/  ULEA UR4, UR5, UR4, 0x18 ;  /* 0x0000000405047291 */ /* 0x001fd2000f8ec0ff */
[----:B------:R-:W0:Y:S04]  /*0bd0*/  LDS.64 R4, [UR4+0x18] ;  /* 0x00001804ff047984 */ /* 0x000e280008000a00 */
        /* <DEDUP_REMOVED lines=23> */
.L_x_44:
[----:B------:R-:W-:Y:S01]  /*0d50*/  LOP3.LUT R2, R0, 0x3e0, RZ, 0xc0, !PT ;  /* 0x000003e000027812 */ /* 0x000fe200078ec0ff */
[----:B------:R-:W0:Y:S03]  /*0d60*/  S2R R12, SR_LANEID ;  /* 0x00000000000c7919 */ /* 0x000e260000000000 */
[----:B------:R-:W-:Y:S01]  /*0d70*/  LOP3.LUT R7, RZ, R2, RZ, 0x33, !PT ;  /* 0x00000002ff077212 */ /* 0x000fe200078e33ff */
[----:B------:R-:W-:-:S04]  /*0d80*/  VIADD R3, R2, 0x20 ;  /* 0x0000002002037836 */ /* 0x000fc80000000000 */
[----:B------:R-:W-:Y:S01]  /*0d90*/  IMAD.IADD R7, R7, 0x1, R8 ;  /* 0x0000000107077824 */ /* 0x000fe200078e0208 */
[----:B------:R-:W-:-:S04]  /*0da0*/  ISETP.GT.U32.AND P0, PT, R3, R8, PT ;  /* 0x000000080300720c */ /* 0x000fc80003f04070 */
[----:B------:R-:W-:-:S05]  /*0db0*/  SEL R13, R7, 0x1f, P0 ;  /* 0x0000001f070d7807 */ /* 0x000fca0000000000 */
[----:B-----5:R-:W-:Y:S04]  /*0dc0*/  SHFL.DOWN PT, R2, R4, 0x1, R13 ;  /* 0x0820000004027989 */ /* 0x020fe800000e000d */
[----:B------:R-:W1:Y:S01]  /*0dd0*/  SHFL.DOWN PT, R3, R5, 0x1, R13 ;  /* 0x0820000005037989 */ /* 0x000e6200000e000d */
[C---:B0-----:R-:W-:Y:S01]  /*0de0*/  ISETP.GE.AND P0, PT, R12.reuse, R13, PT ;  /* 0x0000000d0c00720c */ /* 0x041fe20003f06270 */
[C---:B------:R-:W-:Y:S01]  /*0df0*/  VIADD R10, R12.reuse, 0x2 ;  /* 0x000000020c0a7836 */ /* 0x040fe20000000000 */
[----:B------:R-:W-:Y:S01]  /*0e00*/  ISETP.NE.AND P1, PT, R12, RZ, PT ;  /* 0x000000ff0c00720c */ /* 0x000fe20003f25270 */
[----:B-1----:R-:W-:-:S10]  /*0e10*/  DADD R2, R2, R4 ;  /* 0x0000000002027229 */ /* 0x002fd40000000004 */
[----:B------:R-:W-:Y:S01]  /*0e20*/  FSEL R6, R2, R4, !P0 ;  /* 0x0000000402067208 */ /* 0x000fe20004000000 */
[----:B------:R-:W-:Y:S01]  /*0e30*/  VIADD R4, R12, 0x4 ;  /* 0x000000040c047836 */ /* 0x000fe20000000000 */
[----:B------:R-:W-:Y:S02]  /*0e40*/  FSEL R7, R3, R5, !P0 ;  /* 0x0000000503077208 */ /* 0x000fe40004000000 */
[----:B------:R-:W-:Y:S01]  /*0e50*/  ISETP.GT.AND P0, PT, R10, R13, PT ;  /* 0x0000000d0a00720c */ /* 0x000fe20003f04270 */
[----:B------:R-:W-:Y:S04]  /*0e60*/  SHFL.DOWN PT, R2, R6, 0x2, R13 ;  /* 0x0840000006027989 */ /* 0x000fe800000e000d */
[----:B------:R-:W0:Y:S02]  /*0e70*/  SHFL.DOWN PT, R3, R7, 0x2, R13 ;  /* 0x0840000007037989 */ /* 0x000e2400000e000d */
[----:B0-----:R-:W-:-:S10]  /*0e80*/  DADD R2, R2, R6 ;  /* 0x0000000002027229 */ /* 0x001fd40000000006 */
[----:B------:R-:W-:Y:S01]  /*0e90*/  FSEL R10, R6, R2, P0 ;  /* 0x00000002060a7208 */ /* 0x000fe20000000000 */
[----:B------:R-:W-:Y:S01]  /*0ea0*/  VIADD R6, R12, 0x8 ;  /* 0x000000080c067836 */ /* 0x000fe20000000000 */
[----:B------:R-:W-:Y:S02]  /*0eb0*/  FSEL R11, R7, R3, P0 ;  /* 0x00000003070b7208 */ /* 0x000fe40000000000 */
[----:B------:R-:W-:Y:S01]  /*0ec0*/  ISETP.GT.AND P0, PT, R4, R13, PT ;  /* 0x0000000d0400720c */ /* 0x000fe20003f04270 */
[----:B------:R-:W-:Y:S04]  /*0ed0*/  SHFL.DOWN PT, R2, R10, 0x4, R13 ;  /* 0x088000000a027989 */ /* 0x000fe800000e000d */
[----:B------:R-:W0:Y:S02]  /*0ee0*/  SHFL.DOWN PT, R3, R11, 0x4, R13 ;  /* 0x088000000b037989 */ /* 0x000e2400000e000d */
[----:B0-----:R-:W-:-:S10]  /*0ef0*/  DADD R2, R2, R10 ;  /* 0x0000000002027229 */ /* 0x001fd4000000000a */
[----:B------:R-:W-:Y:S02]  /*0f00*/  FSEL R4, R10, R2, P0 ;  /* 0x000000020a047208 */ /* 0x000fe40000000000 */
[----:B------:R-:W-:Y:S02]  /*0f10*/  FSEL R5, R11, R3, P0 ;  /* 0x000000030b057208 */ /* 0x000fe40000000000 */
[----:B------:R-:W-:Y:S01]  /*0f20*/  ISETP.GT.AND P0, PT, R6, R13, PT ;  /* 0x0000000d0600720c */ /* 0x000fe20003f04270 */
[----:B------:R-:W-:Y:S01]  /*0f30*/  SHFL.DOWN PT, R2, R4, 0x8, R13 ;  /* 0x0900000004027989 */ /* 0x000fe200000e000d */
[----:B------:R-:W-:-:S03]  /*0f40*/  @!P1 MOV R10, 0x400 ;  /* 0x00000400000a9802 */ /* 0x000fc60000000f00 */
[----:B------:R-:W0:Y:S01]  /*0f50*/  SHFL.DOWN PT, R3, R5, 0x8, R13 ;  /* 0x0900000005037989 */ /* 0x000e2200000e000d */
[----:B------:R-:W1:Y:S01]  /*0f60*/  @!P1 S2R R11, SR_CgaCtaId ;  /* 0x00000000000b9919 */ /* 0x000e620000008800 */
[----:B0-----:R-:W-:-:S10]  /*0f70*/  DADD R2, R2, R4 ;  /* 0x0000000002027229 */ /* 0x001fd40000000004 */
[----:B------:R-:W-:Y:S01]  /*0f80*/  FSEL R6, R4, R2, P0 ;  /* 0x0000000204067208 */ /* 0x000fe20000000000 */
[----:B------:R-:W-:Y:S01]  /*0f90*/  VIADD R4, R12, 0x10 ;  /* 0x000000100c047836 */ /* 0x000fe20000000000 */
[----:B------:R-:W-:Y:S02]  /*0fa0*/  FSEL R7, R5, R3, P0 ;  /* 0x0000000305077208 */ /* 0x000fe40000000000 */
[----:B------:R-:W-:Y:S01]  /*0fb0*/  @!P1 SHF.R.U32.HI R5, RZ, 0x2, R0 ;  /* 0x00000002ff059819 */ /* 0x000fe20000011600 */
[----:B------:R-:W-:Y:S01]  /*0fc0*/  SHFL.DOWN PT, R2, R6, 0x10, R13 ;  /* 0x0a00000006027989 */ /* 0x000fe200000e000d */
[----:B-1----:R-:W-:Y:S02]  /*0fd0*/  @!P1 LEA R10, R11, R10, 0x18 ;  /* 0x0000000a0b0a9211 */ /* 0x002fe400078ec0ff */
[----:B------:R-:W-:Y:S01]  /*0fe0*/  @!P1 LOP3.LUT R5, R5, 0xf8, RZ, 0xc0, !PT ;  /* 0x000000f805059812 */ /* 0x000fe200078ec0ff */
[----:B------:R-:W0:Y:S01]  /*0ff0*/  SHFL.DOWN PT, R3, R7, 0x10, R13 ;  /* 0x0a00000007037989 */ /* 0x000e2200000e000d */
[----:B------:R-:W-:-:S03]  /*1000*/  ISETP.GT.AND P0, PT, R4, R13, PT ;  /* 0x0000000d0400720c */ /* 0x000fc60003f04270 */
[----:B------:R-:W-:Y:S01]  /*1010*/  @!P1 IMAD.IADD R5, R5, 0x1, R10 ;  /* 0x0000000105059824 */ /* 0x000fe200078e020a */
[----:B0-----:R-:W-:-:S10]  /*1020*/  DADD R2, R2, R6 ;  /* 0x0000000002027229 */ /* 0x001fd40000000006 */
[----:B------:R-:W-:Y:S02]  /*1030*/  FSEL R2, R6, R2, P0 ;  /* 0x0000000206027208 */ /* 0x000fe40000000000 */
[----:B------:R-:W-:-:S05]  /*1040*/  FSEL R3, R7, R3, P0 ;  /* 0x0000000307037208 */ /* 0x000fca0000000000 */
[----:B------:R0:W-:Y:S01]  /*1050*/  @!P1 STS.64 [R5+0x10], R2 ;  /* 0x0000100205009388 */ /* 0x0001e20000000a00 */
[----:B------:R-:W-:Y:S01]  /*1060*/  BAR.SYNC.DEFER_BLOCKING 0x0 ;  /* 0x0000000000007b1d */ /* 0x000fe20000010000 */
[----:B------:R-:W-:-:S13]  /*1070*/  ISETP.NE.AND P1, PT, R0, RZ, PT ;  /* 0x000000ff0000720c */ /* 0x000fda0003f25270 */
[----:B0-----:R-:W-:Y:S05]  /*1080*/  @P1 BRA `(.L_x_45) ;  /* 0x0000001400501947 */ /* 0x001fea0003800000 */
[----:B------:R-:W0:Y:S01]  /*1090*/  S2UR UR5, SR_CgaCtaId ;  /* 0x00000000000579c3 */ /* 0x000e220000008800 */
[----:B------:R-:W-:Y:S01]  /*10a0*/  UMOV UR4, 0x400 ;  /* 0x0000040000047882 */ /* 0x000fe20000000000 */
[----:B------:R-:W-:-:S04]  /*10b0*/  ISETP.GT.U32.AND P0, PT, R8, 0x20, PT ;  /* 0x000000200800780c */ /* 0x000fc80003f04070 */
[----:B------:R-:W-:Y:S01]  /*10c0*/  ISETP.GT.U32.AND.EX P0, PT, R9, RZ, PT, P0 ;  /* 0x000000ff0900720c */ /* 0x000fe20003f04100 */
[----:B0-----:R-:W-:-:S09]  /*10d0*/  ULEA UR4, UR5, UR4, 0x18 ;  /* 0x0000000405047291 */ /* 0x001fd2000f8ec0ff */
[----:B------:R-:W0:Y:S04]  /*10e0*/  LDS.64 R4, [UR4+0x18] ;  /* 0x00001804ff047984 */ /* 0x000e280008000a00 */
[----:B------:R-:W1:Y:S01]  /*10f0*/  LDS.128 R12, [UR4+0x20] ;  /* 0x00002004ff0c7984 */ /* 0x000e620008000c00 */
[----:B0-----:R-:W-:-:S10]  /*1100*/  DADD R4, R2, R4 ;  /* 0x0000000002047229 */ /* 0x001fd40000000004 */
[----:B------:R-:W-:Y:S02]  /*1110*/  FSEL R2, R4, R2, P0 ;  /* 0x0000000204027208 */ /* 0x000fe40000000000 */
[----:B------:R-:W-:Y:S02]  /*1120*/  FSEL R3, R5, R3, P0 ;  /* 0x0000000305037208 */ /* 0x000fe40000000000 */
[----:B------:R-:W0:Y:S01]  /*1130*/  LDS.128 R4, [UR4+0x30] ;  /* 0x00003004ff047984 */ /* 0x000e220008000c00 */
[----:B------:R-:W-:-:S03]  /*1140*/  ISETP.GT.U32.AND P0, PT, R8, 0x40, PT ;  /* 0x000000400800780c */ /* 0x000fc60003f04070 */
[----:B-1----:R-:W-:Y:S01]  /*1150*/  DADD R12, R12, R2 ;  /* 0x000000000c0c7229 */ /* 0x002fe20000000002 */
[----:B------:R-:W-:-:S09]  /*1160*/  ISETP.GT.U32.AND.EX P0, PT, R9, RZ, PT, P0 ;  /* 0x000000ff0900720c */ /* 0x000fd20003f04100 */
[----:B------:R-:W-:Y:S02]  /*1170*/  FSEL R2, R12, R2, P0 ;  /* 0x000000020c027208 */ /* 0x000fe40000000000 */
[----:B------:R-:W-:Y:S02]  /*1180*/  FSEL R3, R13, R3, P0 ;  /* 0x000000030d037208 */ /* 0x000fe40000000000 */
[----:B------:R-:W-:-:S04]  /*1190*/  ISETP.GT.U32.AND P0, PT, R8, 0x60, PT ;  /* 0x000000600800780c */ /* 0x000fc80003f04070 */
[----:B------:R-:W-:Y:S01]  /*11a0*/  DADD R14, R2, R14 ;  /* 0x00000000020e7229 */ /* 0x000fe2000000000e */
[----:B------:R-:W-:-:S09]  /*11b0*/  ISETP.GT.U32.AND.EX P0, PT, R9, RZ, PT, P0 ;  /* 0x000000ff0900720c */ /* 0x000fd20003f04100 */
[----:B------:R-:W-:Y:S02]  /*11c0*/  FSEL R2, R14, R2, P0 ;  /* 0x000000020e027208 */ /* 0x000fe40000000000 */
[----:B------:R-:W-:Y:S02]  /*11d0*/  FSEL R3, R15, R3, P0 ;  /* 0x000000030f037208 */ /* 0x000fe40000000000 */
[----:B------:R-:W1:Y:S01]  /*11e0*/  LDS.128 R12, [UR4+0x40] ;  /* 0x00004004ff0c7984 */ /* 0x000e620008000c00 */
[----:B------:R-:W-:-:S03]  /*11f0*/  ISETP.GT.U32.AND P0, PT, R8, 0x80, PT ;  /* 0x000000800800780c */ /* 0x000fc60003f04070 */
[----:B0-----:R-:W-:Y:S01]  /*1200*/  DADD R4, R4, R2 ;  /* 0x0000000004047229 */ /* 0x001fe20000000002 */
        /* <DEDUP_REMOVED lines=52> */
[----:B------:R-:W-:-:S04]  /*1550*/  ISETP.GT.U32.AND P0, PT, R8, 0x1c0, PT ;  /* 0x000001c00800780c */ /* 0x000fc80003f04070 */
        /* <DEDUP_REMOVED lines=8> */
[----:B------:R-:W-:Y:S01]  /*15e0*/  FSEL R3, R15, R3, P0 ;  /* 0x000000030f037208 */ /* 0x000fe20000000000 */
[----:B------:R-:W-:Y:S06]  /*15f0*/  BRA `(.L_x_45) ;  /* 0x0000000c00f47947 */ /* 0x000fec0003800000 */
.L_x_31:
[----:B------:R-:W0:Y:S01]  /*1600*/  S2R R0, SR_TID.X ;  /* 0x0000000000007919 */ /* 0x000e220000002100 */
[----:B------:R-:W0:Y:S02]  /*1610*/  LDC.64 R4, c[0x0][0x380] ;  /* 0x0000e000ff047b82 */ /* 0x000e240000000a00 */
[----:B0-----:R-:W-:-:S05]  /*1620*/  IMAD.WIDE.U32 R4, R0, 0x8, R4 ;  /* 0x0000000800047825 */ /* 0x001fca00078e0004 */
[----:B------:R-:W2:Y:S04]  /*1630*/  LDG.E.64 R2, desc[UR6][R4.64] ;  /* 0x0000000604027981 */ /* 0x000ea8000c1e1b00 */
[----:B------:R-:W2:Y:S04]  /*1640*/  LDG.E.64 R6, desc[UR6][R4.64+0x1000] ;  /* 0x0010000604067981 */ /* 0x000ea8000c1e1b00 */
[----:B------:R-:W3:Y:S04]  /*1650*/  LDG.E.64 R10, desc[UR6][R4.64+0x2000] ;  /* 0x00200006040a7981 */ /* 0x000ee8000c1e1b00 */
[----:B------:R-:W4:Y:S04]  /*1660*/  LDG.E.64 R12, desc[UR6][R4.64+0x3000] ;  /* 0x00300006040c7981 */ /* 0x000f28000c1e1b00 */
[----:B------:R-:W5:Y:S04]  /*1670*/  LDG.E.64 R14, desc[UR6][R4.64+0x4000] ;  /* 0x00400006040e7981 */ /* 0x000f68000c1e1b00 */
[----:B------:R-:W5:Y:S04]  /*1680*/  LDG.E.64 R16, desc[UR6][R4.64+0x5000] ;  /* 0x0050000604107981 */ /* 0x000f68000c1e1b00 */
[----:B------:R-:W5:Y:S01]  /*1690*/  LDG.E.64 R18, desc[UR6][R4.64+0x6000] ;  /* 0x0060000604127981 */ /* 0x000f62000c1e1b00 */
[----:B--2---:R-:W-:-:S08]  /*16a0*/  DADD R2, R2, R6 ;  /* 0x0000000002027229 */ /* 0x004fd00000000006 */
[----:B---3--:R-:W-:-:S08]  /*16b0*/  DADD R2, R10, R2 ;  /* 0x000000000a027229 */ /* 0x008fd00000000002 */
[----:B----4-:R-:W-:Y:S01]  /*16c0*/  DADD R2, R12, R2 ;  /* 0x000000000c027229 */ /* 0x010fe20000000002 */
[----:B------:R-:W-:-:S04]  /*16d0*/  IADD3 R12, P1, PT, R8, -0xe00, RZ ;  /* 0xfffff200080c7810 */ /* 0x000fc80007f3e0ff */
[----:B------:R-:W-:Y:S02]  /*16e0*/  ISETP.GE.U32.AND P0, PT, R12, 0xe00, PT ;  /* 0x00000e000c00780c */ /* 0x000fe40003f06070 */
[----:B------:R-:W-:Y:S01]  /*16f0*/  IADD3.X R13, PT, PT, R9, -0x1, RZ, P1, !PT ;  /* 0xffffffff090d7810 */ /* 0x000fe20000ffe4ff */
[----:B-----5:R-:W-:-:S03]  /*1700*/  DADD R2, R14, R2 ;  /* 0x000000000e027229 */ /* 0x020fc60000000002 */
[----:B------:R-:W-:-:S05]  /*1710*/  ISETP.GE.U32.AND.EX P0, PT, R13, RZ, PT, P0 ;  /* 0x000000ff0d00720c */ /* 0x000fca0003f06100 */
[----:B------:R-:W-:-:S08]  /*1720*/  DADD R2, R16, R2 ;  /* 0x0000000010027229 */ /* 0x000fd00000000002 */
[----:B------:R-:W-:Y:S01]  /*1730*/  DADD R6, R18, R2 ;  /* 0x0000000012067229 */ /* 0x000fe20000000002 */
[----:B------:R-:W-:Y:S02]  /*1740*/  IMAD.MOV.U32 R3, RZ, RZ, 0xe00 ;  /* 0x00000e00ff037424 */ /* 0x000fe400078e00ff */
[----:B------:R-:W-:Y:S01]  /*1750*/  IMAD.MOV.U32 R2, RZ, RZ, RZ ;  /* 0x000000ffff027224 */ /* 0x000fe200078e00ff */
[----:B------:R-:W-:Y:S07]  /*1760*/  @!P0 BRA `(.L_x_46) ;  /* 0x0000000000748947 */ /* 0x000fee0003800000 */
[----:B------:R-:W0:Y:S01]  /*1770*/  LDC.64 R8, c[0x0][0x390] ;  /* 0x0000e400ff087b82 */ /* 0x000e220000000a00 */
[----:B------:R-:W-:Y:S02]  /*1780*/  IMAD.MOV.U32 R3, RZ, RZ, 0xe00 ;  /* 0x00000e00ff037424 */ /* 0x000fe400078e00ff */
[----:B------:R-:W-:-:S07]  /*1790*/  IMAD.MOV.U32 R2, RZ, RZ, RZ ;  /* 0x000000ffff027224 */ /* 0x000fce00078e00ff */
.L_x_48:
[----:B------:R-:W-:-:S04]  /*17a0*/  LEA R16, P0, R3, R4, 0x3 ;  /* 0x0000000403107211 */ /* 0x000fc800078018ff */
[----:B------:R-:W-:-:S05]  /*17b0*/  LEA.HI.X R17, R3, R5, R2, 0x3, P0 ;  /* 0x0000000503117211 */ /* 0x000fca00000f1c02 */
[----:B------:R-:W2:Y:S04]  /*17c0*/  LDG.E.64 R18, desc[UR6][R16.64] ;  /* 0x0000000610127981 */ /* 0x000ea8000c1e1b00 */
[----:B------:R-:W3:Y:S04]  /*17d0*/  LDG.E.64 R20, desc[UR6][R16.64+0x1000] ;  /* 0x0010000610147981 */ /* 0x000ee8000c1e1b00 */
[----:B------:R-:W4:Y:S04]  /*17e0*/  LDG.E.64 R22, desc[UR6][R16.64+0x2000] ;  /* 0x0020000610167981 */ /* 0x000f28000c1e1b00 */
[----:B------:R-:W5:Y:S04]  /*17f0*/  LDG.E.64 R24, desc[UR6][R16.64+0x3000] ;  /* 0x0030000610187981 */ /* 0x000f68000c1e1b00 */
[----:B------:R-:W5:Y:S04]  /*1800*/  LDG.E.64 R26, desc[UR6][R16.64+0x4000] ;  /* 0x00400006101a7981 */ /* 0x000f68000c1e1b00 */
[----:B------:R-:W5:Y:S04]  /*1810*/  LDG.E.64 R10, desc[UR6][R16.64+0x5000] ;  /* 0x00500006100a7981 */ /* 0x000f68000c1e1b00 */
[----:B------:R-:W5:Y:S01]  /*1820*/  LDG.E.64 R14, desc[UR6][R16.64+0x6000] ;  /* 0x00600006100e7981 */ /* 0x000f62000c1e1b00 */
[----:B--2---:R-:W-:Y:S01]  /*1830*/  DADD R18, R18, R6 ;  /* 0x0000000012127229 */ /* 0x004fe20000000006 */
[----:B0-----:R-:W-:-:S04]  /*1840*/  IADD3 R6, P1, PT, -R3, R8, RZ ;  /* 0x0000000803067210 */ /* 0x001fc80007f3e1ff */
[----:B------:R-:W-:Y:S01]  /*1850*/  ISETP.GE.U32.AND P0, PT, R6, 0xe00, PT ;  /* 0x00000e000600780c */ /* 0x000fe20003f06070 */
[----:B------:R-:W-:Y:S02]  /*1860*/  IMAD.X R6, R9, 0x1, ~R2, P1 ;  /* 0x0000000109067824 */ /* 0x000fe400008e0e02 */
[----:B---3--:R-:W-:-:S03]  /*1870*/  DADD R18, R20, R18 ;  /* 0x0000000014127229 */ /* 0x008fc60000000012 */
[----:B------:R-:W-:-:S05]  /*1880*/  ISETP.GE.U32.AND.EX P0, PT, R6, RZ, PT, P0 ;  /* 0x000000ff0600720c */ /* 0x000fca0003f06100 */
[----:B----4-:R-:W-:-:S08]  /*1890*/  DADD R18, R22, R18 ;  /* 0x0000000016127229 */ /* 0x010fd00000000012 */
[----:B-----5:R-:W-:-:S08]  /*18a0*/  DADD R18, R24, R18 ;  /* 0x0000000018127229 */ /* 0x020fd00000000012 */
[----:B------:R-:W-:-:S08]  /*18b0*/  DADD R18, R26, R18 ;  /* 0x000000001a127229 */ /* 0x000fd00000000012 */
[----:B------:R-:W-:-:S08]  /*18c0*/  DADD R10, R10, R18 ;  /* 0x000000000a0a7229 */ /* 0x000fd00000000012 */
[----:B------:R-:W-:Y:S01]  /*18d0*/  DADD R6, R14, R10 ;  /* 0x000000000e067229 */ /* 0x000fe2000000000a */
[----:B------:R-:W-:Y:S10]  /*18e0*/  @!P0 BRA `(.L_x_47) ;  /* 0x0000000800208947 */ /* 0x000ff40003800000 */
[----:B------:R-:W-:-:S05]  /*18f0*/  IADD3 R3, P0, PT, R3, 0xe00, RZ ;  /* 0x00000e0003037810 */ /* 0x000fca0007f1e0ff */
[----:B------:R-:W-:Y:S01]  /*1900*/  IMAD.X R2, RZ, RZ, R2, P0 ;  /* 0x000000ffff027224 */ /* 0x000fe200000e0602 */
[----:B------:R-:W-:-:S04]  /*1910*/  ISETP.GT.U32.AND P0, PT, R3, R12, PT ;  /* 0x0000000c0300720c */ /* 0x000fc80003f04070 */
[----:B------:R-:W-:-:S13]  /*1920*/  ISETP.GT.U32.AND.EX P0, PT, R2, R13, PT, P0 ;  /* 0x0000000d0200720c */ /* 0x000fda0003f04100 */
[----:B------:R-:W-:Y:S05]  /*1930*/  @!P0 BRA `(.L_x_48) ;  /* 0xfffffffc00988947 */ /* 0x000fea000383ffff */
.L_x_46:
[----:B------:R-:W-:Y:S01]  /*1940*/  IMAD.IADD R5, R8, 0x1, -R3 ;  /* 0x0000000108057824 */ /* 0x000fe200078e0a03 */
[----:B------:R-:W-:Y:S01]  /*1950*/  ISETP.GE.U32.AND P1, PT, R3, R8, PT ;  /* 0x000000080300720c */ /* 0x000fe20003f26070 */
[----:B------:R-:W-:Y:S03]  /*1960*/  BSSY.RECONVERGENT B1, `(.L_x_47) ;  /* 0x0000080000017945 */ /* 0x000fe60003800200 */
[----:B------:R-:W-:-:S04]  /*1970*/  ISETP.GE.AND P0, PT, R0, R5, PT ;  /* 0x000000050000720c */ /* 0x000fc80003f06270 */
[----:B------:R-:W-:-:S13]  /*1980*/  ISETP.GE.U32.OR.EX P0, PT, R2, R9, P0, P1 ;  /* 0x000000090200720c */ /* 0x000fda0000706510 */
[----:B------:R-:W-:Y:S05]  /*1990*/  @P0 BRA `(.L_x_49) ;  /* 0x0000000400f00947 */ /* 0x000fea0003800000 */
[----:B------:R-:W-:Y:S01]  /*19a0*/  LOP3.LUT R4, RZ, R0, RZ, 0x33, !PT ;  /* 0x00000000ff047212 */ /* 0x000fe200078e33ff */
[----:B------:R-:W-:Y:S01]  /*19b0*/  BSSY.RECONVERGENT B2, `(.L_x_50) ;  /* 0x0000038000027945 */ /* 0x000fe20003800200 */
[----:B------:R-:W-:Y:S02]  /*19c0*/  IMAD.MOV.U32 R42, RZ, RZ, R0 ;  /* 0x000000ffff2a7224 */ /* 0x000fe400078e0000 */
[----:B------:R-:W-:-:S04]  /*19d0*/  IADD3 R8, PT, PT, -R3, R8, R4 ;  /* 0x0000000803087210 */ /* 0x000fc80007ffe104 */
[C---:B------:R-:W-:Y:S02]  /*19e0*/  ISETP.GE.U32.AND P1, PT, R8.reuse, 0x1e00, PT ;  /* 0x00001e000800780c */ /* 0x040fe40003f26070 */
[----:B------:R-:W-:-:S04]  /*19f0*/  LEA.HI R4, R8, 0x1, RZ, 0x17 ;  /* 0x0000000108047811 */ /* 0x000fc800078fb8ff */
[----:B------:R-:W-:-:S04]  /*1a00*/  LOP3.LUT R5, R4, 0xf, RZ, 0xc0, !PT ;  /* 0x0000000f04057812 */ /* 0x000fc800078ec0ff */
[----:B------:R-:W-:-:S03]  /*1a10*/  ISETP.NE.AND P0, PT, R5, RZ, PT ;  /* 0x000000ff0500720c */ /* 0x000fc60003f05270 */
[----:B------:R-:W-:Y:S10]  /*1a20*/  @!P1 BRA `(.L_x_51) ;  /* 0x0000000000c09947 */ /* 0x000ff40003800000 */
[----:B------:R-:W0:Y:S01]  /*1a30*/  LDCU.64 UR4, c[0x0][0x380] ;  /* 0x00007000ff0477ac */ /* 0x000e220008000a00 */
[----:B------:R-:W-:Y:S01]  /*1a40*/  IADD3 R9, P2, PT, R0, R3, RZ ;  /* 0x0000000300097210 */ /* 0x000fe20007f5e0ff */
[----:B------:R-:W-:Y:S01]  /*1a50*/  IMAD.MOV.U32 R42, RZ, RZ, R0 ;  /* 0x000000ffff2a7224 */ /* 0x000fe200078e0000 */
[----:B------:R-:W-:-:S03]  /*1a60*/  LOP3.LUT R43, R4, 0xfffff0, RZ, 0xc0, !PT ;  /* 0x00fffff0042b7812 */ /* 0x000fc600078ec0ff */
[----:B------:R-:W-:Y:S02]  /*1a70*/  IMAD.X R10, RZ, RZ, R2, P2 ;  /* 0x000000ffff0a7224 */ /* 0x000fe400010e0602 */
[----:B------:R-:W-:Y:S01]  /*1a80*/  IMAD.MOV R43, RZ, RZ, -R43 ;  /* 0x000000ffff2b7224 */ /* 0x000fe200078e0a2b */
[----:B0-----:R-:W-:-:S04]  /*1a90*/  LEA R8, P1, R9, UR4, 0x3 ;  /* 0x0000000409087c11 */ /* 0x001fc8000f8218ff */
[----:B------:R-:W-:Y:S02]  /*1aa0*/  IADD3 R8, P2, PT, R8, 0x8000, RZ ;  /* 0x0000800008087810 */ /* 0x000fe40007f5e0ff */
[----:B------:R-:W-:-:S05]  /*1ab0*/  LEA.HI.X R9, R9, UR5, R10, 0x3, P1 ;  /* 0x0000000509097c11 */ /* 0x000fca00088f1c0a */
[----:B------:R-:W-:-:S07]  /*1ac0*/  IMAD.X R9, RZ, RZ, R9, P2 ;  /* 0x000000ffff097224 */ /* 0x000fce00010e0609 */
.L_x_52:
[----:B------:R-:W2:Y:S04]  /*1ad0*/  LDG.E.64 R10, desc[UR6][R8.64+-0x8000] ;  /* 0xff800006080a7981 */ /* 0x000ea8000c1e1b00 */
[----:B------:R-:W3:Y:S04]  /*1ae0*/  LDG.E.64 R12, desc[UR6][R8.64+-0x7000] ;  /* 0xff900006080c7981 */ /* 0x000ee8000c1e1b00 */
[----:B------:R-:W4:Y:S04]  /*1af0*/  LDG.E.64 R14, desc[UR6][R8.64+-0x6000] ;  /* 0xffa00006080e7981 */ /* 0x000f28000c1e1b00 */
[----:B------:R-:W5:Y:S04]  /*1b00*/  LDG.E.64 R16, desc[UR6][R8.64+-0x5000] ;  /* 0xffb0000608107981 */ /* 0x000f68000c1e1b00 */
        /* <DEDUP_REMOVED lines=11> */
[----:B------:R0:W5:Y:S01]  /*1bc0*/  LDG.E.64 R40, desc[UR6][R8.64+0x7000] ;  /* 0x0070000608287981 */ /* 0x000162000c1e1b00 */
[----:B------:R-:W-:-:S02]  /*1bd0*/  VIADD R43, R43, 0x10 ;  /* 0x000000102b2b7836 */ /* 0x000fc40000000000 */
        /* <DEDUP_REMOVED lines=21> */
.L_x_51:
[----:B------:R-:W-:Y:S05]  /*1d30*/  BSYNC.RECONVERGENT B2 ;  /* 0x0000000000027941 */ /* 0x000fea0003800200 */
.L_x_50:
[----:B------:R-:W-:Y:S05]  /*1d40*/  @!P0 BRA `(.L_x_49) ;  /* 0x0000000400048947 */ /* 0x000fea0003800000 */
[----:B------:R-:W-:Y:S01]  /*1d50*/  ISETP.GE.U32.AND P1, PT, R5, 0x8, PT ;  /* 0x000000080500780c */ /* 0x000fe20003f26070 */
[----:B------:R-:W-:Y:S01]  /*1d60*/  BSSY.RECONVERGENT B2, `(.L_x_53) ;  /* 0x000001a000027945 */ /* 0x000fe20003800200 */
[----:B------:R-:W-:-:S04]  /*1d70*/  LOP3.LUT R26, R4, 0x7, RZ, 0xc0, !PT ;  /* 0x00000007041a7812 */ /* 0x000fc800078ec0ff */
[----:B------:R-:W-:-:S07]  /*1d80*/  ISETP.NE.AND P0, PT, R26, RZ, PT ;  /* 0x000000ff1a00720c */ /* 0x000fce0003f05270 */
[----:B------:R-:W-:Y:S06]  /*1d90*/  @!P1 BRA `(.L_x_54) ;  /* 0x0000000000589947 */ /* 0x000fec0003800000 */
[----:B------:R-:W0:Y:S01]  /*1da0*/  LDCU.64 UR4, c[0x0][0x380] ;  /* 0x00007000ff0477ac */ /* 0x000e220008000a00 */
[----:B------:R-:W-:-:S05]  /*1db0*/  IADD3 R5, P1, PT, R42, R3, RZ ;  /* 0x000000032a057210 */ /* 0x000fca0007f3e0ff */
[----:B------:R-:W-:Y:S01]  /*1dc0*/  IMAD.X R10, RZ, RZ, R2, P1 ;  /* 0x000000ffff0a7224 */ /* 0x000fe200008e0602 */
[----:B0-----:R-:W-:-:S04]  /*1dd0*/  LEA R8, P1, R5, UR4, 0x3 ;  /* 0x0000000405087c11 */ /* 0x001fc8000f8218ff */
        /* <DEDUP_REMOVED lines=18> */
.L_x_54:
[----:B------:R-:W-:Y:S05]  /*1f00*/  BSYNC.RECONVERGENT B2 ;  /* 0x0000000000027941 */ /* 0x000fea0003800200 */
.L_x_53:
        /* <DEDUP_REMOVED lines=20> */
.L_x_56:
[----:B------:R-:W-:Y:S05]  /*2050*/  BSYNC.RECONVERGENT B2 ;  /* 0x0000000000027941 */ /* 0x000fea0003800200 */
.L_x_55:
[----:B------:R-:W-:Y:S05]  /*2060*/  @!P0 BRA `(.L_x_49) ;  /* 0x00000000003c8947 */ /* 0x000fea0003800000 */
[----:B------:R-:W0:Y:S01]  /*2070*/  LDCU.64 UR4, c[0x0][0x380] ;  /* 0x00007000ff0477ac */ /* 0x000e220008000a00 */
[----:B------:R-:W-:Y:S01]  /*2080*/  IADD3 R3, P0, PT, R42, R3, RZ ;  /* 0x000000032a037210 */ /* 0x000fe20007f1e0ff */
[----:B------:R-:W-:-:S04]  /*2090*/  IMAD.MOV R4, RZ, RZ, -R16 ;  /* 0x000000ffff047224 */ /* 0x000fc800078e0a10 */
[----:B------:R-:W-:Y:S01]  /*20a0*/  IMAD.X R2, RZ, RZ, R2, P0 ;  /* 0x000000ffff027224 */ /* 0x000fe200000e0602 */
[----:B0-----:R-:W-:-:S04]  /*20b0*/  LEA R5, P1, R3, UR4, 0x3 ;  /* 0x0000000403057c11 */ /* 0x001fc8000f8218ff */
[----:B------:R-:W-:-:S09]  /*20c0*/  LEA.HI.X R8, R3, UR5, R2, 0x3, P1 ;  /* 0x0000000503087c11 */ /* 0x000fd200088f1c02 */
.L_x_57:
        /* <DEDUP_REMOVED lines=9> */
.L_x_49:
[----:B------:R-:W-:Y:S05]  /*2160*/  BSYNC.RECONVERGENT B1 ;  /* 0x0000000000017941 */ /* 0x000fea0003800200 */
.L_x_47:
[----:B------:R-:W0:Y:S01]  /*2170*/  S2R R10, SR_LANEID ;  /* 0x00000000000a7919 */ /* 0x000e220000000000 */
[----:B------:R-:W-:Y:S04]  /*2180*/  SHFL.DOWN PT, R2, R6, 0x1, 0x1f ;  /* 0x08201f0006027f89 */ /* 0x000fe800000e0000 */
        /* <DEDUP_REMOVED lines=38> */
[----:B------:R-:W-:-:S03]  /*23f0*/  FSEL R5, R5, R3, P0 ;  /* 0x0000000305057208 */ /* 0x000fc60000000000 */
[----:B0-----:R-:W-:Y:S02]  /*2400*/  IMAD.MOV.U32 R2, RZ, RZ, R0 ;  /* 0x000000ffff027224 */ /* 0x001fe400078e0000 */
[----:B------:R-:W-:-:S04]  /*2410*/  IMAD.MOV.U32 R3, RZ, RZ, R5 ;  /* 0x000000ffff037224 */ /* 0x000fc800078e0005 */
[----:B------:R-:W-:Y:S05]  /*2420*/  @P1 BRA `(.L_x_45) ;  /* 0x0000000000681947 */ /* 0x000fea0003800000 */
        /* <DEDUP_REMOVED lines=26> */
.L_x_45:
[----:B------:R-:W-:Y:S05]  /*25d0*/  BSYNC.RECONVERGENT B0 ;  /* 0x0000000000007941 */ /* 0x000fea0003800200 */
.L_x_30:
[----:B------:R-:W-:Y:S05]  /*25e0*/  @P1 EXIT ;  /* 0x000000000000194d */ /* 0x000fea0003800000 */
[----:B------:R-:W0:Y:S01]  /*25f0*/  LDCU.64 UR4, c[0x0][0x3a0] ;  /* 0x00007400ff0477ac */ /* 0x000e220008000a00 */
[----:B------:R-:W1:Y:S01]  /*2600*/  LDC.64 R4, c[0x0][0x388] ;  /* 0x0000e200ff047b82 */ /* 0x000e620000000a00 */
[----:B0-----:R-:W-:-:S07]  /*2610*/  DADD R2, R2, UR4 ;  /* 0x0000000402027e29 */ /* 0x001fce0008000000 */
[----:B-1----:R-:W-:Y:S01]  /*2620*/  STG.E.64 desc[UR6][R4.64], R2 ;  /* 0x0000000204007986 */ /* 0x002fe2000c101b06 */
[----:B------:R-:W-:Y:S05]  /*2630*/  EXIT ;  /* 0x000000000000794d */ /* 0x000fea0003800000 */
.L_x_58:
        /* <DEDUP_REMOVED lines=12> */
.L_x_366:


//--------------------- .text._ZN3cub18CUB_300001_SM_10006detail6reduce18DeviceReduceKernelINS2_10policy_hubIdjN4cuda3std3__44plusIdEEE10Policy1000EN6thrust24THRUST_300001_SM_1000_NS6detail15normal_iteratorINSD_10device_ptrIdEEEEjS9_dNS7_10__identityEEEvT0_PT3_T1_NS0_13GridEvenShareISN_EET2_T4_ --------------------------
	.section	.text._ZN3cub18CUB_300001_SM_10006detail6reduce18DeviceReduceKernelINS2_10policy_hubIdjN4cuda3std3__44plusIdEEE10Policy1000EN6thrust24THRUST_300001_SM_1000_NS6detail15normal_iteratorINSD_10device_ptrIdEEEEjS9_dNS7_10__identityEEEvT0_PT3_T1_NS0_13GridEvenShareISN_EET2_T4_,"ax",@progbits
	.align	128
        .global         _ZN3cub18CUB_300001_SM_10006detail6reduce18DeviceReduceKernelINS2_10policy_hubIdjN4cuda3std3__44plusIdEEE10Policy1000EN6thrust24THRUST_300001_SM_1000_NS6detail15normal_iteratorINSD_10device_ptrIdEEEEjS9_dNS7_10__identityEEEvT0_PT3_T1_NS0_13GridEvenShareISN_EET2_T4_
        .type           _ZN3cub18CUB_300001_SM_10006detail6reduce18DeviceReduceKernelINS2_10policy_hubIdjN4cuda3std3__44plusIdEEE10Policy1000EN6thrust24THRUST_300001_SM_1000_NS6detail15normal_iteratorINSD_10device_ptrIdEEEEjS9_dNS7_10__identityEEEvT0_PT3_T1_NS0_13GridEvenShareISN_EET2_T4_,@function
        .size           _ZN3cub18CUB_300001_SM_10006detail6reduce18DeviceReduceKernelINS2_10policy_hubIdjN4cuda3std3__44plusIdEEE10Policy1000EN6thrust24THRUST_300001_SM_1000_NS6detail15normal_iteratorINSD_10device_ptrIdEEEEjS9_dNS7_10__identityEEEvT0_PT3_T1_NS0_13GridEvenShareISN_EET2_T4_,(.L_x_367 - _ZN3cub18CUB_300001_SM_10006detail6reduce18DeviceReduceKernelINS2_10policy_hubIdjN4cuda3std3__44plusIdEEE10Policy1000EN6thrust24THRUST_300001_SM_1000_NS6detail15normal_iteratorINSD_10device_ptrIdEEEEjS9_dNS7_10__identityEEEvT0_PT3_T1_NS0_13GridEvenShareISN_EET2_T4_)
        .other          _ZN3cub18CUB_300001_SM_10006detail6reduce18DeviceReduceKernelINS2_10policy_hubIdjN4cuda3std3__44plusIdEEE10Policy1000EN6thrust24THRUST_300001_SM_1000_NS6detail15normal_iteratorINSD_10device_ptrIdEEEEjS9_dNS7_10__identityEEEvT0_PT3_T1_NS0_13GridEvenShareISN_EET2_T4_,@"STO_CUDA_ENTRY STV_DEFAULT"
_ZN3cub18CUB_300001_SM_10006detail6reduce18DeviceReduceKernelINS2_10policy_hubIdjN4cuda3std3__44plusIdEEE10Policy1000EN6thrust24THRUST_300001_SM_1000_NS6detail15normal_iteratorINSD_10device_ptrIdEEEEjS9_dNS7_10__identityEEEvT0_PT3_T1_NS0_13GridEvenShareISN_EET2_T4_:
.text._ZN3cub18CUB_300001_SM_10006detail6reduce18DeviceReduceKernelINS2_10policy_hubIdjN4cuda3std3__44plusIdEEE10Policy1000EN6thrust24THRUST_300001_SM_1000_NS6detail15normal_iteratorINSD_10device_ptrIdEEEEjS9_dNS7_10__identityEEEvT0_PT3_T1_NS0_13GridEvenShareISN_EET2_T4_:
[----:B------:R-:W-:Y:S08]  /*0000*/  LDC R1, c[0x0][0x37c] ;  /* 0x0000df00ff017b82 */ /* 0x000ff00000000800 */
[----:B------:R-:W0:Y:S01]  /*0010*/  S2UR UR9, SR_CTAID.X ;  /* 0x00000000000979c3 */ /* 0x000e220000002500 */
[----:B------:R-:W1:Y:S01]  /*0020*/  LDCU.64 UR12, c[0x0][0x3a8] ;  /* 0x00007500ff0c77ac */ /* 0x000e620008000a00 */
[----:B------:R-:W-:Y:S01]  /*0030*/  BSSY.RECONVERGENT B0, `(.L_x_59) ;  /* 0x00002d4000007945 */ /* 0x000fe20003800200 */
[----:B------:R-:W2:Y:S01]  /*0040*/  LDCU.64 UR10, c[0x0][0x358] ;  /* 0x00006b00ff0a77ac */ /* 0x000ea20008000a00 */
[----:B-1----:R-:W-:Y:S01]  /*0050*/  IMAD.U32 R4, RZ, RZ, UR12 ;  /* 0x0000000cff047e24 */ /* 0x002fe2000f8e00ff */
[----:B------:R-:W-:-:S02]  /*0060*/  UIMAD UR8, UR13, 0x1400, URZ ;  /* 0x000014000d0878a4 */ /* 0x000fc4000f8e02ff */
[----:B0-----:R-:W-:-:S06]  /*0070*/  UIMAD UR4, UR9, 0x1400, URZ ;  /* 0x00001400090478a4 */ /* 0x001fcc000f8e02ff */
[----:B------:R-:W-:-:S05]  /*0080*/  VIADD R0, R4, -UR4 ;  /* 0x8000000404007c36 */ /* 0x000fca0008000000 */
[----:B------:R-:W-:-:S13]  /*0090*/  ISETP.GT.U32.AND P0, PT, R0, 0x13ff, PT ;  /* 0x000013ff0000780c */ /* 0x000fda0003f04070 */
[----:B--2---:R-:W-:Y:S05]  /*00a0*/  @P0 BRA `(.L_x_60) ;  /* 0x0000001800380947 */ /* 0x004fea0003800000 */
[----:B------:R-:W0:Y:S01]  /*00b0*/  S2R R3, SR_TID.X ;  /* 0x0000000000037919 */ /* 0x000e220000002100 */
[----:B------:R-:W-:Y:S01]  /*00c0*/  BSSY.RECONVERGENT B1, `(.L_x_61) ;  /* 0x000000a000017945 */ /* 0x000fe20003800200 */
[----:B------:R-:W-:Y:S02]  /*00d0*/  CS2R R20, SRZ ;  /* 0x0000000000147805 */ /* 0x000fe4000001ff00 */
[----:B0-----:R-:W-:Y:S01]  /*00e0*/  ISETP.GE.U32.AND P0, PT, R3, R0, PT ;  /* 0x000000000300720c */ /* 0x001fe20003f06070 */
[----:B------:R-:W-:-:S12]  /*00f0*/  IMAD.MOV.U32 R19, RZ, RZ, R3 ;  /* 0x000000ffff137224 */ /* 0x000fd800078e0003 */
[----:B------:R-:W-:Y:S05]  /*0100*/  @P0 BRA `(.L_x_62) ;  /* 0x0000000000140947 */ /* 0x000fea0003800000 */
[----:B------:R-:W0:Y:S01]  /*0110*/  LDC.64 R20, c[0x0][0x380] ;  /* 0x0000e000ff147b82 */ /* 0x000e220000000a00 */
[----:B------:R-:W-:-:S04]  /*0120*/  VIADD R5, R3, UR4 ;  /* 0x0000000403057c36 */ /* 0x000fc80008000000 */
[----:B0-----:R-:W-:-:S06]  /*0130*/  IMAD.WIDE.U32 R20, R5, 0x8, R20 ;  /* 0x0000000805147825 */ /* 0x001fcc00078e0014 */
[----:B------:R-:W5:Y:S01]  /*0140*/  LDG.E.64 R20, desc[UR10][R20.64] ;  /* 0x0000000a14147981 */ /* 0x000f62000c1e1b00 */
[----:B------:R-:W-:-:S07]  /*0150*/  VIADD R19, R3, 0x280 ;  /* 0x0000028003137836 */ /* 0x000fce0000000000 */
.L_x_62:
[----:B------:R-:W-:Y:S05]  /*0160*/  BSYNC.RECONVERGENT B1 ;  /* 0x0000000000017941 */ /* 0x000fea0003800200 */
.L_x_61:
[----:B------:R-:W-:Y:S01]  /*0170*/  ISETP.GE.U32.AND P0, PT, R19, R0, PT ;  /* 0x000000001300720c */ /* 0x000fe20003f06070 */
[----:B------:R-:W-:-:S12]  /*0180*/  BSSY.RECONVERGENT B1, `(.L_x_63) ;  /* 0x00000a5000017945 */ /* 0x000fd80003800200 */
[----:B------:R-:W-:Y:S05]  /*0190*/  @P0 BRA `(.L_x_64) ;  /* 0x00000008008c0947 */ /* 0x000fea0003800000 */
[----:B------:R-:W-:Y:S01]  /*01a0*/  LOP3.LUT R5, RZ, R19, RZ, 0x33, !PT ;  /* 0x00000013ff057212 */ /* 0x000fe200078e33ff */
[----:B------:R-:W-:Y:S03]  /*01b0*/  BSSY.RECONVERGENT B2, `(.L_x_65) ;  /* 0x0000053000027945 */ /* 0x000fe60003800200 */
[----:B------:R-:W-:-:S04]  /*01c0*/  IADD3 R5, PT, PT, R4, -UR4, R5 ;  /* 0x8000000404057c10 */ /* 0x000fc8000fffe005 */
[C---:B------:R-:W-:Y:S01]  /*01d0*/  ISETP.GE.U32.AND P0, PT, R5.reuse, 0x2580, PT ;  /* 0x000025800500780c */ /* 0x040fe20003f06070 */
[----:B------:R-:W-:-:S05]  /*01e0*/  IMAD.HI.U32 R4, R5, -0x33333333, RZ ;  /* 0xcccccccd05047827 */ /* 0x000fca00078e00ff */
[----:B------:R-:W-:-:S04]  /*01f0*/  LEA.HI R4, R4, 0x1, RZ, 0x17 ;  /* 0x0000000104047811 */ /* 0x000fc800078fb8ff */
[----:B------:R-:W-:-:S03]  /*0200*/  LOP3.LUT R5, R4, 0xf, RZ, 0xc0, !PT ;  /* 0x0000000f04057812 */ /* 0x000fc600078ec0ff */
[----:B------:R-:W-:Y:S05]  /*0210*/  @!P0 BRA `(.L_x_66) ;  /* 0x0000000400308947 */ /* 0x000fea0003800000 */
[----:B------:R-:W-:Y:S01]  /*0220*/  LOP3.LUT R24, R4, 0xfffff0, RZ, 0xc0, !PT ;  /* 0x00fffff004187812 */ /* 0x000fe200078ec0ff */
[----:B------:R-:W-:Y:S01]  /*0230*/  BSSY.RECONVERGENT B3, `(.L_x_67) ;  /* 0x0000049000037945 */ /* 0x000fe20003800200 */
[C---:B------:R-:W-:Y:S02]  /*0240*/  VIADD R2, R19.reuse, 0x1400 ;  /* 0x0000140013027836 */ /* 0x040fe40000000000 */
[----:B------:R-:W-:Y:S02]  /*0250*/  VIADD R25, R19, UR4 ;  /* 0x0000000413197c36 */ /* 0x000fe40008000000 */
[----:B------:R-:W-:-:S07]  /*0260*/  IMAD.MOV R24, RZ, RZ, -R24 ;  /* 0x000000ffff187224 */ /* 0x000fce00078e0a18 */
.L_x_68:
[----:B------:R-:W0:Y:S02]  /*0270*/  LDC.64 R22, c[0x0][0x380] ;  /* 0x0000e000ff167b82 */ /* 0x000e240000000a00 */
[----:B0-----:R-:W-:-:S06]  /*0280*/  IMAD.WIDE.U32 R18, R25, 0x8, R22 ;  /* 0x0000000819127825 */ /* 0x001fcc00078e0016 */
[----:B------:R-:W2:Y:S01]  /*0290*/  LDG.E.64 R18, desc[UR10][R18.64] ;  /* 0x0000000a12127981 */ /* 0x000ea2000c1e1b00 */
[C---:B------:R-:W-:Y:S02]  /*02a0*/  VIADD R7, R25.reuse, 0x280 ;  /* 0x0000028019077836 */ /* 0x040fe40000000000 */
[----:B------:R-:W-:Y:S02]  /*02b0*/  VIADD R17, R25, 0x500 ;  /* 0x0000050019117836 */ /* 0x000fe40000000000 */
[----:B------:R-:W-:-:S04]  /*02c0*/  IMAD.WIDE.U32 R6, R7, 0x8, R22 ;  /* 0x0000000807067825 */ /* 0x000fc800078e0016 */
[--C-:B------:R-:W-:Y:S02]  /*02d0*/  IMAD.WIDE.U32 R16, R17, 0x8, R22.reuse ;  /* 0x0000000811107825 */ /* 0x100fe400078e0016 */
[----:B------:R-:W3:Y:S02]  /*02e0*/  LDG.E.64 R6, desc[UR10][R6.64] ;  /* 0x0000000a06067981 */ /* 0x000ee4000c1e1b00 */
[C---:B------:R-:W-:Y:S02]  /*02f0*/  VIADD R15, R25.reuse, 0x780 ;  /* 0x00000780190f7836 */ /* 0x040fe40000000000 */
[----:B------:R-:W4:Y:S01]  /*0300*/  LDG.E.64 R16, desc[UR10][R16.64] ;  /* 0x0000000a10107981 */ /* 0x000f22000c1e1b00 */
[----:B------:R-:W-:Y:S02]  /*0310*/  VIADD R13, R25, 0xa00 ;  /* 0x00000a00190d7836 */ /* 0x000fe40000000000 */
[----:B------:R-:W-:-:S04]  /*0320*/  IMAD.WIDE.U32 R14, R15, 0x8, R22 ;  /* 0x000000080f0e7825 */ /* 0x000fc800078e0016 */
[--C-:B------:R-:W-:Y:S02]  /*0330*/  IMAD.WIDE.U32 R12, R13, 0x8, R22.reuse ;  /* 0x000000080d0c7825 */ /* 0x100fe400078e0016 */
[----:B------:R-:W4:Y:S02]  /*0340*/  LDG.E.64 R14, desc[UR10][R14.64] ;  /* 0x0000000a0e0e7981 */ /* 0x000f24000c1e1b00 */
[C---:B------:R-:W-:Y:S02]  /*0350*/  VIADD R11, R25.reuse, 0xc80 ;  /* 0x00000c80190b7836 */ /* 0x040fe40000000000 */
[----:B------:R-:W4:Y:S01]  /*0360*/  LDG.E.64 R12, desc[UR10][R12.64] ;  /* 0x0000000a0c0c7981 */ /* 0x000f22000c1e1b00 */
[----:B------:R-:W-:Y:S02]  /*0370*/  VIADD R9, R25, 0xf00 ;  /* 0x00000f0019097836 */ /* 0x000fe40000000000 */
[----:B------:R-:W-:-:S04]  /*0380*/  IMAD.WIDE.U32 R10, R11, 0x8, R22 ;  /* 0x000000080b0a7825 */ /* 0x000fc800078e0016 */
[----:B------:R-:W-:Y:S02]  /*0390*/  IMAD.WIDE.U32 R8, R9, 0x8, R22 ;  /* 0x0000000809087825 */ /* 0x000fe400078e0016 */
[----:B------:R-:W4:Y:S04]  /*03a0*/  LDG.E.64 R10, desc[UR10][R10.64] ;  /* 0x0000000a0a0a7981 */ /* 0x000f28000c1e1b00 */
[----:B------:R-:W4:Y:S01]  /*03b0*/  LDG.E.64 R8, desc[UR10][R8.64] ;  /* 0x0000000a08087981 */ /* 0x000f22000c1e1b00 */
[----:B--2--5:R-:W-:Y:S01]  /*03c0*/  DADD R18, R18, R20 ;  /* 0x0000000012127229 */ /* 0x024fe20000000014 */
[----:B------:R-:W-:-:S04]  /*03d0*/  VIADD R21, R25, 0x1180 ;  /* 0x0000118019157836 */ /* 0x000fc80000000000 */
[----:B------:R-:W-:-:S06]  /*03e0*/  IMAD.WIDE.U32 R20, R21, 0x8, R22 ;  /* 0x0000000815147825 */ /* 0x000fcc00078e0016 */
[----:B------:R-:W2:Y:S01]  /*03f0*/  LDG.E.64 R20, desc[UR10][R20.64] ;  /* 0x0000000a14147981 */ /* 0x000ea2000c1e1b00 */
[----:B---3--:R-:W-:Y:S01]  /*0400*/  DADD R18, R18, R6 ;  /* 0x0000000012127229 */ /* 0x008fe20000000006 */
[----:B------:R-:W-:-:S04]  /*0410*/  VIADD R7, R25, 0x1400 ;  /* 0x0000140019077836 */ /* 0x000fc80000000000 */
[----:B------:R-:W-:-:S03]  /*0420*/  IMAD.WIDE.U32 R6, R7, 0x8, R22 ;  /* 0x0000000807067825 */ /* 0x000fc600078e0016 */
[----:B----4-:R-:W-:Y:S01]  /*0430*/  DADD R16, R18, R16 ;  /* 0x0000000012107229 */ /* 0x010fe20000000010 */
[----:B------:R-:W-:Y:S02]  /*0440*/  VIADD R19, R25, 0x1680 ;  /* 0x0000168019137836 */ /* 0x000fe40000000000 */
[----:B------:R-:W3:Y:S02]  /*0450*/  LDG.E.64 R6, desc[UR10][R6.64] ;  /* 0x0000000a06067981 */ /* 0x000ee4000c1e1b00 */
[----:B------:R-:W-:-:S03]  /*0460*/  IMAD.WIDE.U32 R18, R19, 0x8, R22 ;  /* 0x0000000813127825 */ /* 0x000fc600078e0016 */
[----:B------:R-:W-:Y:S01]  /*0470*/  DADD R14, R16, R14 ;  /* 0x00000000100e7229 */ /* 0x000fe2000000000e */
[----:B------:R-:W-:Y:S02]  /*0480*/  VIADD R17, R25, 0x1900 ;  /* 0x0000190019117836 */ /* 0x000fe40000000000 */
[----:B------:R-:W4:Y:S02]  /*0490*/  LDG.E.64 R18, desc[UR10][R18.64] ;  /* 0x0000000a12127981 */ /* 0x000f24000c1e1b00 */
        /* <DEDUP_REMOVED lines=12> */
[----:B------:R-:W-:-:S06]  /*0560*/  IMAD.WIDE.U32 R10, R11, 0x8, R22 ;  /* 0x000000080b0a7825 */ /* 0x000fcc00078e0016 */
[----:B------:R-:W4:Y:S01]  /*0570*/  LDG.E.64 R10, desc[UR10][R10.64] ;  /* 0x0000000a0a0a7981 */ /* 0x000f22000c1e1b00 */
[C---:B------:R-:W-:Y:S01]  /*0580*/  VIADD R27, R25.reuse, 0x2580 ;  /* 0x00002580191b7836 */ /* 0x040fe20000000000 */
[----:B--2---:R-:W-:Y:S01]  /*0590*/  DADD R20, R8, R20 ;  /* 0x0000000008147229 */ /* 0x004fe20000000014 */
[----:B------:R-:W-:-:S04]  /*05a0*/  VIADD R9, R25, 0x2300 ;  /* 0x0000230019097836 */ /* 0x000fc80000000000 */
[----:B------:R-:W-:-:S04]  /*05b0*/  IMAD.WIDE.U32 R8, R9, 0x8, R22 ;  /* 0x0000000809087825 */ /* 0x000fc800078e0016 */
[----:B------:R-:W-:Y:S02]  /*05c0*/  IMAD.WIDE.U32 R22, R27, 0x8, R22 ;  /* 0x000000081b167825 */ /* 0x000fe400078e0016 */
[----:B------:R-:W2:Y:S04]  /*05d0*/  LDG.E.64 R8, desc[UR10][R8.64] ;  /* 0x0000000a08087981 */ /* 0x000ea8000c1e1b00 */
[----:B------:R-:W2:Y:S01]  /*05e0*/  LDG.E.64 R22, desc[UR10][R22.64] ;  /* 0x0000000a16167981 */ /* 0x000ea2000c1e1b00 */
[----:B---3--:R-:W-:-:S08]  /*05f0*/  DADD R6, R20, R6 ;  /* 0x0000000014067229 */ /* 0x008fd00000000006 */
[----:B----4-:R-:W-:-:S08]  /*0600*/  DADD R6, R6, R18 ;  /* 0x0000000006067229 */ /* 0x010fd00000000012 */
[----:B------:R-:W-:-:S08]  /*0610*/  DADD R6, R6, R16 ;  /* 0x0000000006067229 */ /* 0x000fd00000000010 */
[----:B------:R-:W-:Y:S01]  /*0620*/  DADD R6, R6, R14 ;  /* 0x0000000006067229 */ /* 0x000fe2000000000e */
[----:B------:R-:W-:-:S07]  /*0630*/  VIADD R24, R24, 0x10 ;  /* 0x0000001018187836 */ /* 0x000fce0000000000 */
[----:B------:R-:W-:Y:S01]  /*0640*/  DADD R6, R6, R12 ;  /* 0x0000000006067229 */ /* 0x000fe2000000000c */
[----:B------:R-:W-:-:S07]  /*0650*/  ISETP.NE.AND P0, PT, R24, RZ, PT ;  /* 0x000000ff1800720c */ /* 0x000fce0003f05270 */
[----:B------:R-:W-:Y:S01]  /*0660*/  DADD R6, R6, R10 ;  /* 0x0000000006067229 */ /* 0x000fe2000000000a */
[----:B------:R-:W-:Y:S02]  /*0670*/  VIADD R2, R2, 0x2800 ;  /* 0x0000280002027836 */ /* 0x000fe40000000000 */
[----:B------:R-:W-:-:S05]  /*0680*/  VIADD R25, R25, 0x2800 ;  /* 0x0000280019197836 */ /* 0x000fca0000000000 */
[----:B--2---:R-:W-:-:S08]  /*0690*/  DADD R6, R6, R8 ;  /* 0x0000000006067229 */ /* 0x004fd00000000008 */
[----:B------:R-:W-:Y:S01]  /*06a0*/  DADD R20, R6, R22 ;  /* 0x0000000006147229 */ /* 0x000fe20000000016 */
[----:B------:R-:W-:Y:S10]  /*06b0*/  @P0 BRA `(.L_x_68) ;  /* 0xfffffff800ec0947 */ /* 0x000ff4000383ffff */
[----:B------:R-:W-:Y:S05]  /*06c0*/  BSYNC.RECONVERGENT B3 ;  /* 0x0000000000037941 */ /* 0x000fea0003800200 */
.L_x_67:
[----:B------:R-:W-:-:S07]  /*06d0*/  VIADD R19, R2, 0xffffec00 ;  /* 0xffffec0002137836 */ /* 0x000fce0000000000 */
.L_x_66:
[----:B------:R-:W-:Y:S05]  /*06e0*/  BSYNC.RECONVERGENT B2 ;  /* 0x0000000000027941 */ /* 0x000fea0003800200 */
.L_x_65:
[----:B------:R-:W-:-:S13]  /*06f0*/  ISETP.NE.AND P0, PT, R5, RZ, PT ;  /* 0x000000ff0500720c */ /* 0x000fda0003f05270 */
[----:B------:R-:W-:Y:S05]  /*0700*/  @!P0 BRA `(.L_x_64) ;  /* 0x0000000400308947 */ /* 0x000fea0003800000 */
[----:B------:R-:W-:Y:S01]  /*0710*/  ISETP.GE.U32.AND P0, PT, R5, 0x8, PT ;  /* 0x000000080500780c */ /* 0x000fe20003f06070 */
[----:B------:R-:W-:Y:S01]  /*0720*/  BSSY.RECONVERGENT B2, `(.L_x_69) ;  /* 0x0000026000027945 */ /* 0x000fe20003800200 */
[----:B------:R-:W-:-:S04]  /*0730*/  LOP3.LUT R2, R4, 0x7, RZ, 0xc0, !PT ;  /* 0x0000000704027812 */ /* 0x000fc800078ec0ff */
[----:B------:R-:W-:-:S07]  /*0740*/  ISETP.NE.AND P1, PT, R2, RZ, PT ;  /* 0x000000ff0200720c */ /* 0x000fce0003f25270 */
[----:B------:R-:W-:Y:S06]  /*0750*/  @!P0 BRA `(.L_x_70) ;  /* 0x0000000000888947 */ /* 0x000fec0003800000 */
[----:B------:R-:W0:Y:S01]  /*0760*/  LDC.64 R22, c[0x0][0x380] ;  /* 0x0000e000ff167b82 */ /* 0x000e220000000a00 */
[----:B------:R-:W-:-:S04]  /*0770*/  VIADD R5, R19, UR4 ;  /* 0x0000000413057c36 */ /* 0x000fc80008000000 */
[C---:B------:R-:W-:Y:S02]  /*0780*/  VIADD R15, R5.reuse, 0x280 ;  /* 0x00000280050f7836 */ /* 0x040fe40000000000 */
[C---:B------:R-:W-:Y:S02]  /*0790*/  VIADD R13, R5.reuse, 0x500 ;  /* 0x00000500050d7836 */ /* 0x040fe40000000000 */
[----:B0-----:R-:W-:-:S04]  /*07a0*/  IMAD.WIDE.U32 R16, R5, 0x8, R22 ;  /* 0x0000000805107825 */ /* 0x001fc800078e0016 */
[--C-:B------:R-:W-:Y:S02]  /*07b0*/  IMAD.WIDE.U32 R14, R15, 0x8, R22.reuse ;  /* 0x000000080f0e7825 */ /* 0x100fe400078e0016 */
[----:B------:R-:W2:Y:S02]  /*07c0*/  LDG.E.64 R16, desc[UR10][R16.64] ;  /* 0x0000000a10107981 */ /* 0x000ea4000c1e1b00 */
[----:B------:R-:W-:Y:S02]  /*07d0*/  IMAD.WIDE.U32 R12, R13, 0x8, R22 ;  /* 0x000000080d0c7825 */ /* 0x000fe400078e0016 */
[----:B------:R-:W3:Y:S02]  /*07e0*/  LDG.E.64 R14, desc[UR10][R14.64] ;  /* 0x0000000a0e0e7981 */ /* 0x000ee4000c1e1b00 */
[C---:B------:R-:W-:Y:S02]  /*07f0*/  VIADD R11, R5.reuse, 0x780 ;  /* 0x00000780050b7836 */ /* 0x040fe40000000000 */
[----:B------:R-:W4:Y:S01]  /*0800*/  LDG.E.64 R12, desc[UR10][R12.64] ;  /* 0x0000000a0c0c7981 */ /* 0x000f22000c1e1b00 */
[----:B------:R-:W-:-:S02]  /*0810*/  VIADD R9, R5, 0xa00 ;  /* 0x00000a0005097836 */ /* 0x000fc40000000000 */
[----:B------:R-:W-:-:S04]  /*0820*/  IMAD.WIDE.U32 R10, R11, 0x8, R22 ;  /* 0x000000080b0a7825 */ /* 0x000fc800078e0016 */
[--C-:B------:R-:W-:Y:S02]  /*0830*/  IMAD.WIDE.U32 R8, R9, 0x8, R22.reuse ;  /* 0x0000000809087825 */ /* 0x100fe400078e0016 */
[----:B------:R-:W4:Y:S02]  /*0840*/  LDG.E.64 R10, desc[UR10][R10.64] ;  /* 0x0000000a0a0a7981 */ /* 0x000f24000c1e1b00 */
[C---:B------:R-:W-:Y:S02]  /*0850*/  VIADD R7, R5.reuse, 0xc80 ;  /* 0x00000c8005077836 */ /* 0x040fe40000000000 */
[----:B------:R-:W4:Y:S01]  /*0860*/  LDG.E.64 R8, desc[UR10][R8.64] ;  /* 0x0000000a08087981 */ /* 0x000f22000c1e1b00 */
[----:B------:R-:W-:Y:S02]  /*0870*/  VIADD R25, R5, 0xf00 ;  /* 0x00000f0005197836 */ /* 0x000fe40000000000 */
[----:B------:R-:W-:-:S04]  /*0880*/  IMAD.WIDE.U32 R6, R7, 0x8, R22 ;  /* 0x0000000807067825 */ /* 0x000fc800078e0016 */
[--C-:B------:R-:W-:Y:S02]  /*0890*/  IMAD.WIDE.U32 R24, R25, 0x8, R22.reuse ;  /* 0x0000000819187825 */ /* 0x100fe400078e0016 */
[----:B------:R-:W4:Y:S02]  /*08a0*/  LDG.E.64 R6, desc[UR10][R6.64] ;  /* 0x0000000a06067981 */ /* 0x000f24000c1e1b00 */
[----:B------:R-:W-:Y:S02]  /*08b0*/  VIADD R5, R5, 0x1180 ;  /* 0x0000118005057836 */ /* 0x000fe40000000000 */
[----:B------:R-:W4:Y:S02]  /*08c0*/  LDG.E.64 R24, desc[UR10][R24.64] ;  /* 0x0000000a18187981 */ /* 0x000f24000c1e1b00 */
[----:B------:R-:W-:-:S06]  /*08d0*/  IMAD.WIDE.U32 R22, R5, 0x8, R22 ;  /* 0x0000000805167825 */ /* 0x000fcc00078e0016 */
        /* <DEDUP_REMOVED lines=10> */
.L_x_70:
[----:B------:R-:W-:Y:S05]  /*0980*/  BSYNC.RECONVERGENT B2 ;  /* 0x0000000000027941 */ /* 0x000fea0003800200 */
.L_x_69:
        /* <DEDUP_REMOVED lines=13> */
[--C-:B------:R-:W-:Y:S02]  /*0a60*/  IMAD.WIDE.U32 R12, R13, 0x8, R8.reuse ;  /* 0x000000080d0c7825 */ /* 0x100fe400078e0008 */
[----:B------:R-:W3:Y:S02]  /*0a70*/  LDG.E.64 R10, desc[UR10][R10.64] ;  /* 0x0000000a0a0a7981 */ /* 0x000ee4000c1e1b00 */
        /* <DEDUP_REMOVED lines=8> */
[----:B------:R-:W-:-:S11]  /*0b00*/  DADD R20, R20, R8 ;  /* 0x0000000014147229 */ /* 0x000fd60000000008 */
.L_x_72:
[----:B------:R-:W-:Y:S05]  /*0b10*/  BSYNC.RECONVERGENT B2 ;  /* 0x0000000000027941 */ /* 0x000fea0003800200 */
.L_x_71:
[----:B------:R-:W-:Y:S05]  /*0b20*/  @!P1 BRA `(.L_x_64) ;  /* 0x0000000000289947 */ /* 0x000fea0003800000 */
[----:B------:R-:W0:Y:S01]  /*0b30*/  LDC.64 R6, c[0x0][0x380] ;  /* 0x0000e000ff067b82 */ /* 0x000e220000000a00 */
[----:B------:R-:W-:Y:S02]  /*0b40*/  VIADD R9, R19, UR4 ;  /* 0x0000000413097c36 */ /* 0x000fe40008000000 */
[----:B------:R-:W-:-:S07]  /*0b50*/  IMAD.MOV R2, RZ, RZ, -R4 ;  /* 0x000000ffff027224 */ /* 0x000fce00078e0a04 */
.L_x_73:
[----:B0-----:R-:W-:-:S06]  /*0b60*/  IMAD.WIDE.U32 R4, R9, 0x8, R6 ;  /* 0x0000000809047825 */ /* 0x001fcc00078e0006 */
[----:B------:R-:W2:Y:S01]  /*0b70*/  LDG.E.64 R4, desc[UR10][R4.64] ;  /* 0x0000000a04047981 */ /* 0x000ea2000c1e1b00 */
[----:B------:R-:W-:Y:S02]  /*0b80*/  VIADD R2, R2, 0x1 ;  /* 0x0000000102027836 */ /* 0x000fe40000000000 */
[----:B------:R-:W-:-:S03]  /*0b90*/  VIADD R9, R9, 0x280 ;  /* 0x0000028009097836 */ /* 0x000fc60000000000 */
[----:B------:R-:W-:Y:S01]  /*0ba0*/  ISETP.NE.AND P0, PT, R2, RZ, PT ;  /* 0x000000ff0200720c */ /* 0x000fe20003f05270 */
[----:B--2--5:R-:W-:-:S12]  /*0bb0*/  DADD R20, R4, R20 ;  /* 0x0000000004147229 */ /* 0x024fd80000000014 */
[----:B------:R-:W-:Y:S05]  /*0bc0*/  @P0 BRA `(.L_x_73) ;  /* 0xfffffffc00e40947 */ /* 0x000fea000383ffff */
.L_x_64:
[----:B------:R-:W-:Y:S05]  /*0bd0*/  BSYNC.RECONVERGENT B1 ;  /* 0x0000000000017941 */ /* 0x000fea0003800200 */
.L_x_63:
[----:B------:R-:W-:-:S13]  /*0be0*/  ISETP.GE.U32.AND P0, PT, R0, 0x280, PT ;  /* 0x000002800000780c */ /* 0x000fda0003f06070 */
        /* <DEDUP_REMOVED lines=27> */
[----:B------:R-:W0:Y:S02]  /*0da0*/  SHFL.DOWN PT, R5, R11, 0x8, 0x1f ;  /* 0x09001f000b057f89 */ /* 0x000e2400000e0000 */
[----:B0-----:R-:W-:-:S10]  /*0db0*/  DADD R4, R4, R10 ;  /* 0x0000000004047229 */ /* 0x001fd4000000000a */
[----:B------:R-:W-:Y:S02]  /*0dc0*/  FSEL R6, R10, R4, P0 ;  /* 0x000000040a067208 */ /* 0x000fe40000000000 */
[----:B------:R-:W-:Y:S02]  /*0dd0*/  FSEL R7, R11, R5, P0 ;  /* 0x000000050b077208 */ /* 0x000fe40000000000 */
[----:B-1----:R-:W-:Y:S01]  /*0de0*/  @!P1 LEA R11, R13, R8, 0x18 ;  /* 0x000000080d0b9211 */ /* 0x002fe200078ec0ff */
[----:B------:R-:W-:Y:S01]  /*0df0*/  SHFL.DOWN PT, R4, R6, 0x10, 0x1f ;  /* 0x0a001f0006047f89 */ /* 0x000fe200000e0000 */
[----:B------:R-:W-:-:S03]  /*0e00*/  ISETP.NE.AND P0, PT, R3, RZ, PT ;  /* 0x000000ff0300720c */ /* 0x000fc60003f05270 */
[----:B------:R-:W0:Y:S01]  /*0e10*/  SHFL.DOWN PT, R5, R7, 0x10, 0x1f ;  /* 0x0a001f0007057f89 */ /* 0x000e2200000e0000 */
[----:B------:R-:W-:Y:S01]  /*0e20*/  @!P1 IMAD.IADD R11, R2, 0x1, R11 ;  /* 0x00000001020b9824 */ /* 0x000fe200078e020b */
        /* <DEDUP_REMOVED lines=10> */
[----:B------:R-:W1:Y:S04]  /*0ed0*/  LDS.128 R16, [UR4+0x20] ;  /* 0x00002004ff107984 */ /* 0x000e680008000c00 */
[----:B------:R-:W2:Y:S04]  /*0ee0*/  LDS.128 R12, [UR4+0x30] ;  /* 0x00003004ff0c7984 */ /* 0x000ea80008000c00 */
[----:B0-----:R-:W0:Y:S01]  /*0ef0*/  LDS.128 R8, [UR4+0x40] ;  /* 0x00004004ff087984 */ /* 0x001e220008000c00 */
[----:B-1----:R-:W-:-:S03]  /*0f00*/  DADD R16, R4, R16 ;  /* 0x0000000004107229 */ /* 0x002fc60000000010 */
[----:B------:R-:W1:Y:S05]  /*0f10*/  LDS.128 R4, [UR4+0x50] ;  /* 0x00005004ff047984 */ /* 0x000e6a0008000c00 */
[----:B------:R-:W-:-:S08]  /*0f20*/  DADD R16, R16, R18 ;  /* 0x0000000010107229 */ /* 0x000fd00000000012 */
[----:B--2---:R-:W-:-:S08]  /*0f30*/  DADD R12, R16, R12 ;  /* 0x00000000100c7229 */ /* 0x004fd0000000000c */
[----:B------:R-:W-:Y:S02]  /*0f40*/  DADD R2, R12, R14 ;  /* 0x000000000c027229 */ /* 0x000fe4000000000e */
[----:B------:R-:W2:Y:S06]  /*0f50*/  LDS.128 R12, [UR4+0x60] ;  /* 0x00006004ff0c7984 */ /* 0x000eac0008000c00 */
[----:B0-----:R-:W-:-:S08]  /*0f60*/  DADD R2, R2, R8 ;  /* 0x0000000002027229 */ /* 0x001fd00000000008 */
[----:B------:R-:W-:Y:S01]  /*0f70*/  DADD R2, R2, R10 ;  /* 0x0000000002027229 */ /* 0x000fe2000000000a */
[----:B------:R-:W0:Y:S07]  /*0f80*/  LDS.128 R8, [UR4+0x70] ;  /* 0x00007004ff087984 */ /* 0x000e2e0008000c00 */
        /* <DEDUP_REMOVED lines=9> */
[----:B-1----:R-:W-:Y:S01]  /*1020*/  DADD R2, R2, R4 ;  /* 0x0000000002027229 */ /* 0x002fe20000000004 */
[----:B------:R-:W1:Y:S07]  /*1030*/  LDS.64 R4, [UR4+0xb0] ;  /* 0x0000b004ff047984 */ /* 0x000e6e0008000a00 */
[----:B------:R-:W-:-:S08]  /*1040*/  DADD R2, R2, R6 ;  /* 0x0000000002027229 */ /* 0x000fd00000000006 */
[----:B--2---:R-:W-:-:S08]  /*1050*/  DADD R2, R2, R12 ;  /* 0x0000000002027229 */ /* 0x004fd0000000000c */
[----:B------:R-:W-:-:S08]  /*1060*/  DADD R2, R2, R14 ;  /* 0x0000000002027229 */ /* 0x000fd0000000000e */
[----:B0-----:R-:W-:-:S08]  /*1070*/  DADD R2, R2, R8 ;  /* 0x0000000002027229 */ /* 0x001fd00000000008 */
[----:B------:R-:W-:-:S08]  /*1080*/  DADD R2, R2, R10 ;  /* 0x0000000002027229 */ /* 0x000fd0000000000a */
[----:B-1----:R-:W-:Y:S01]  /*1090*/  DADD R4, R2, R4 ;  /* 0x0000000002047229 */ /* 0x002fe20000000004 */
[----:B------:R-:W-:Y:S10]  /*10a0*/  BRA `(.L_x_75) ;  /* 0x0000001c00307947 */ /* 0x000ff40003800000 */
.L_x_74:
[----:B------:R-:W-:-:S04]  /*10b0*/  LOP3.LUT R2, R3, 0x3e0, RZ, 0xc0, !PT ;  /* 0x000003e003027812 */ /* 0x000fc800078ec0ff */
[----:B------:R-:W-:Y:S01]  /*10c0*/  LOP3.LUT R7, RZ, R2, RZ, 0x33, !PT ;  /* 0x00000002ff077212 */ /* 0x000fe200078e33ff */
[----:B------:R-:W-:Y:S02]  /*10d0*/  VIADD R5, R2, 0x20 ;  /* 0x0000002002057836 */ /* 0x000fe40000000000 */
[----:B------:R-:W0:Y:S02]  /*10e0*/  S2R R2, SR_LANEID ;  /* 0x0000000000027919 */ /* 0x000e240000000000 */
[----:B------:R-:W-:Y:S01]  /*10f0*/  IMAD.IADD R7, R0, 0x1, R7 ;  /* 0x0000000100077824 */ /* 0x000fe200078e0207 */
[----:B------:R-:W-:-:S04]  /*1100*/  ISETP.GT.U32.AND P0, PT, R5, R0, PT ;  /* 0x000000000500720c */ /* 0x000fc80003f04070 */
[----:B------:R-:W-:-:S05]  /*1110*/  SEL R7, R7, 0x1f, P0 ;  /* 0x0000001f07077807 */ /* 0x000fca0000000000 */
[----:B-----5:R-:W-:Y:S04]  /*1120*/  SHFL.DOWN PT, R4, R20, 0x1, R7 ;  /* 0x0820000014047989 */ /* 0x020fe800000e0007 */
[----:B------:R-:W1:Y:S01]  /*1130*/  SHFL.DOWN PT, R5, R21, 0x1, R7 ;  /* 0x0820000015057989 */ /* 0x000e6200000e0007 */
[C---:B0-----:R-:W-:Y:S01]  /*1140*/  ISETP.GE.AND P0, PT, R2.reuse, R7, PT ;  /* 0x000000070200720c */ /* 0x041fe20003f06270 */
[----:B------:R-:W-:Y:S01]  /*1150*/  VIADD R6, R2, 0x2 ;  /* 0x0000000202067836 */ /* 0x000fe20000000000 */
[----:B-1----:R-:W-:-:S10]  /*1160*/  DADD R4, R4, R20 ;  /* 0x0000000004047229 */ /* 0x002fd40000000014 */
        /* <DEDUP_REMOVED lines=11> */
[----:B------:R-:W-:-:S03]  /*1220*/  VIADD R6, R2, 0x8 ;  /* 0x0000000802067836 */ /* 0x000fc60000000000 */
[----:B------:R-:W0:Y:S02]  /*1230*/  SHFL.DOWN PT, R5, R11, 0x4, R7 ;  /* 0x088000000b057989 */ /* 0x000e2400000e0007 */
[----:B------:R-:W-:Y:S01]  /*1240*/  ISETP.GT.AND P1, PT, R6, R7, PT ;  /* 0x000000070600720c */ /* 0x000fe20003f24270 */
[----:B0-----:R-:W-:-:S10]  /*1250*/  DADD R4, R4, R10 ;  /* 0x0000000004047229 */ /* 0x001fd4000000000a */
[----:B------:R-:W-:Y:S02]  /*1260*/  FSEL R8, R10, R4, P0 ;  /* 0x000000040a087208 */ /* 0x000fe40000000000 */
[----:B------:R-:W-:Y:S02]  /*1270*/  FSEL R9, R11, R5, P0 ;  /* 0x000000050b097208 */ /* 0x000fe40000000000 */
[C---:B------:R-:W-:Y:S01]  /*1280*/  ISETP.NE.AND P0, PT, R2.reuse, RZ, PT ;  /* 0x000000ff0200720c */ /* 0x040fe20003f05270 */
[----:B------:R-:W-:Y:S01]  /*1290*/  SHFL.DOWN PT, R4, R8, 0x8, R7 ;  /* 0x0900000008047989 */ /* 0x000fe200000e0007 */
[----:B------:R-:W-:-:S03]  /*12a0*/  VIADD R2, R2, 0x10 ;  /* 0x0000001002027836 */ /* 0x000fc60000000000 */
[----:B------:R-:W0:Y:S08]  /*12b0*/  SHFL.DOWN PT, R5, R9, 0x8, R7 ;  /* 0x0900000009057989 */ /* 0x000e3000000e0007 */
[----:B------:R-:W1:Y:S01]  /*12c0*/  @!P0 S2R R13, SR_CgaCtaId ;  /* 0x00000000000d8919 */ /* 0x000e620000008800 */
[----:B------:R-:W-:-:S04]  /*12d0*/  @!P0 SHF.R.U32.HI R6, RZ, 0x2, R3 ;  /* 0x00000002ff068819 */ /* 0x000fc80000011603 */
[----:B------:R-:W-:Y:S01]  /*12e0*/  @!P0 LOP3.LUT R6, R6, 0xf8, RZ, 0xc0, !PT ;  /* 0x000000f806068812 */ /* 0x000fe200078ec0ff */
        /* <DEDUP_REMOVED lines=18> */
[----:B------:R-:W-:Y:S01]  /*1410*/  ISETP.GT.U32.AND P1, PT, R0, 0x20, PT ;  /* 0x000000200000780c */ /* 0x000fe20003f24070 */
[----:B0-----:R-:W-:-:S09]  /*1420*/  ULEA UR4, UR5, UR4, 0x18 ;  /* 0x0000000405047291 */ /* 0x001fd2000f8ec0ff */
[----:B------:R-:W0:Y:S04]  /*1430*/  LDS.128 R12, [UR4+0x20] ;  /* 0x00002004ff0c7984 */ /* 0x000e280008000c00 */
[----:B------:R-:W1:Y:S01]  /*1440*/  LDS.128 R8, [UR4+0x30] ;  /* 0x00003004ff087984 */ /* 0x000e620008000c00 */
[----:B0-----:R-:W-:-:S10]  /*1450*/  DADD R12, R4, R12 ;  /* 0x00000000040c7229 */ /* 0x001fd4000000000c */
[----:B------:R-:W-:Y:S02]  /*1460*/  FSEL R2, R12, R4, P1 ;  /* 0x000000040c027208 */ /* 0x000fe40000800000 */
[----:B------:R-:W-:Y:S02]  /*1470*/  FSEL R3, R13, R5, P1 ;  /* 0x000000050d037208 */ /* 0x000fe40000800000 */
[----:B------:R-:W-:Y:S01]  /*1480*/  ISETP.GT.U32.AND P1, PT, R0, 0x40, PT ;  /* 0x000000400000780c */ /* 0x000fe20003f24070 */
[----:B------:R-:W0:Y:S03]  /*1490*/  LDS.128 R4, [UR4+0x40] ;  /* 0x00004004ff047984 */ /* 0x000e260008000c00 */
[----:B------:R-:W-:-:S10]  /*14a0*/  DADD R14, R2, R14 ;  /* 0x00000000020e7229 */ /* 0x000fd4000000000e */
[----:B------:R-:W-:Y:S02]  /*14b0*/  FSEL R2, R14, R2, P1 ;  /* 0x000000020e027208 */ /* 0x000fe40000800000 */
[----:B------:R-:W-:Y:S02]  /*14c0*/  FSEL R3, R15, R3, P1 ;  /* 0x000000030f037208 */ /* 0x000fe40000800000 */
[----:B------:R-:W-:-:S04]  /*14d0*/  ISETP.GT.U32.AND P1, PT, R0, 0x60, PT ;  /* 0x000000600000780c */ /* 0x000fc80003f24070 */
[----:B-1----:R-:W-:-:S10]  /*14e0*/  DADD R8, R8, R2 ;  /* 0x0000000008087229 */ /* 0x002fd40000000002 */
[----:B------:R-:W-:Y:S02]  /*14f0*/  FSEL R2, R8, R2, P1 ;  /* 0x0000000208027208 */ /* 0x000fe40000800000 */
[----:B------:R-:W-:Y:S02]  /*1500*/  FSEL R3, R9, R3, P1 ;  /* 0x0000000309037208 */ /* 0x000fe40000800000 */
[----:B------:R-:W-:-:S04]  /*1510*/  ISETP.GT.U32.AND P1, PT, R0, 0x80, PT ;  /* 0x000000800000780c */ /* 0x000fc80003f24070 */
[----:B------:R-:W-:-:S10]  /*1520*/  DADD R10, R2, R10 ;  /* 0x00000000020a7229 */ /* 0x000fd4000000000a */
[----:B------:R-:W-:Y:S02]  /*1530*/  FSEL R2, R10, R2, P1 ;  /* 0x000000020a027208 */ /* 0x000fe40000800000 */
[----:B------:R-:W-:Y:S02]  /*1540*/  FSEL R3, R11, R3, P1 ;  /* 0x000000030b037208 */ /* 0x000fe40000800000 */
[----:B------:R-:W1:Y:S01]  /*1550*/  LDS.128 R8, [UR4+0x50] ;  /* 0x00005004ff087984 */ /* 0x000e620008000c00 */
[----:B------:R-:W-:-:S03]  /*1560*/  ISETP.GT.U32.AND P1, PT, R0, 0xa0, PT ;  /* 0x000000a00000780c */ /* 0x000fc60003f24070 */
[----:B0-----:R-:W-:-:S10]  /*1570*/  DADD R4, R4, R2 ;  /* 0x0000000004047229 */ /* 0x001fd40000000002 */
[----:B------:R-:W-:Y:S02]  /*1580*/  FSEL R2, R4, R2, P1 ;  /* 0x0000000204027208 */ /* 0x000fe40000800000 */
[----:B------:R-:W-:Y:S02]  /*1590*/  FSEL R3, R5, R3, P1 ;  /* 0x0000000305037208 */ /* 0x000fe40000800000 */
[----:B------:R-:W-:-:S04]  /*15a0*/  ISETP.GT.U32.AND P1, PT, R0, 0xc0, PT ;  /* 0x000000c00000780c */ /* 0x000fc80003f24070 */
[----:B------:R-:W-:-:S10]  /*15b0*/  DADD R6, R2, R6 ;  /* 0x0000000002067229 */ /* 0x000fd40000000006 */
[----:B------:R-:W-:Y:S02]  /*15c0*/  FSEL R2, R6, R2, P1 ;  /* 0x0000000206027208 */ /* 0x000fe40000800000 */
[----:B------:R-:W-:Y:S02]  /*15d0*/  FSEL R3, R7, R3, P1 ;  /* 0x0000000307037208 */ /* 0x000fe40000800000 */
[----:B------:R-:W0:Y:S01]  /*15e0*/  LDS.128 R4, [UR4+0x60] ;  /* 0x00006004ff047984 */ /* 0x000e220008000c00 */
[----:B------:R-:W-:-:S03]  /*15f0*/  ISETP.GT.U32.AND P1, PT, R0, 0xe0, PT ;  /* 0x000000e00000780c */ /* 0x000fc60003f24070 */
        /* <DEDUP_REMOVED lines=43> */
[----:B------:R-:W1:Y:S01]  /*18b0*/  LDS.64 R2, [UR4+0xb0] ;  /* 0x0000b004ff027984 */ /* 0x000e620008000a00 */
        /* <DEDUP_REMOVED lines=8> */
[----:B------:R-:W-:-:S04]  /*1940*/  ISETP.GT.U32.AND P1, PT, R0, 0x260, PT ;  /* 0x000002600000780c */ /* 0x000fc80003f24070 */
[----:B-1----:R-:W-:-:S10]  /*1950*/  DADD R2, R2, R4 ;  /* 0x0000000002027229 */ /* 0x002fd40000000004 */
[----:B------:R-:W-:Y:S02]  /*1960*/  FSEL R4, R2, R4, P1 ;  /* 0x0000000402047208 */ /* 0x000fe40000800000 */
[----:B------:R-:W-:Y:S01]  /*1970*/  FSEL R5, R3, R5, P1 ;  /* 0x0000000503057208 */ /* 0x000fe20000800000 */
[----:B------:R-:W-:Y:S06]  /*1980*/  BRA `(.L_x_75) ;  /* 0x0000001000f87947 */ /* 0x000fec0003800000 */
.L_x_60:
[----:B------:R-:W0:Y:S01]  /*1990*/  S2R R5, SR_TID.X ;  /* 0x0000000000057919 */ /* 0x000e220000002100 */
[----:B------:R-:W1:Y:S02]  /*19a0*/  LDCU.64 UR6, c[0x0][0x380] ;  /* 0x00007000ff0677ac */ /* 0x000e640008000a00 */
[----:B-1----:R-:W-:Y:S02]  /*19b0*/  IMAD.U32 R6, RZ, RZ, UR6 ;  /* 0x00000006ff067e24 */ /* 0x002fe4000f8e00ff */
[----:B------:R-:W-:Y:S01]  /*19c0*/  IMAD.U32 R7, RZ, RZ, UR7 ;  /* 0x00000007ff077e24 */ /* 0x000fe2000f8e00ff */
[----:B0-----:R-:W-:-:S05]  /*19d0*/  IADD3 R21, PT, PT, R5, UR4, RZ ;  /* 0x0000000405157c10 */ /* 0x001fca000fffe0ff */
[----:B------:R-:W-:-:S05]  /*19e0*/  IMAD.WIDE.U32 R20, R21, 0x8, R6 ;  /* 0x0000000815147825 */ /* 0x000fca00078e0006 */
[----:B------:R-:W2:Y:S04]  /*19f0*/  LDG.E.64 R14, desc[UR10][R20.64] ;  /* 0x0000000a140e7981 */ /* 0x000ea8000c1e1b00 */
[----:B------:R-:W2:Y:S04]  /*1a00*/  LDG.E.64 R16, desc[UR10][R20.64+0x1400] ;  /* 0x0014000a14107981 */ /* 0x000ea8000c1e1b00 */
[----:B------:R-:W3:Y:S04]  /*1a10*/  LDG.E.64 R18, desc[UR10][R20.64+0x2800] ;  /* 0x0028000a14127981 */ /* 0x000ee8000c1e1b00 */
[----:B------:R-:W4:Y:S04]  /*1a20*/  LDG.E.64 R12, desc[UR10][R20.64+0x3c00] ;  /* 0x003c000a140c7981 */ /* 0x000f28000c1e1b00 */
[----:B------:R-:W5:Y:S04]  /*1a30*/  LDG.E.64 R10, desc[UR10][R20.64+0x5000] ;  /* 0x0050000a140a7981 */ /* 0x000f68000c1e1b00 */
[----:B------:R-:W5:Y:S04]  /*1a40*/  LDG.E.64 R8, desc[UR10][R20.64+0x6400] ;  /* 0x0064000a14087981 */ /* 0x000f68000c1e1b00 */
[----:B------:R-:W5:Y:S04]  /*1a50*/  LDG.E.64 R2, desc[UR10][R20.64+0x7800] ;  /* 0x0078000a14027981 */ /* 0x000f68000c1e1b00 */
[----:B------:R-:W5:Y:S01]  /*1a60*/  LDG.E.64 R28, desc[UR10][R20.64+0x8c00] ;  /* 0x008c000a141c7981 */ /* 0x000f62000c1e1b00 */
[----:B------:R-:W-:Y:S01]  /*1a70*/  ISETP.GE.U32.AND P0, PT, R0, UR8, PT ;  /* 0x0000000800007c0c */ /* 0x000fe2000bf06070 */
[----:B--2---:R-:W-:-:S08]  /*1a80*/  DADD R14, R14, R16 ;  /* 0x000000000e0e7229 */ /* 0x004fd00000000010 */
[----:B---3--:R-:W-:-:S08]  /*1a90*/  DADD R14, R18, R14 ;  /* 0x00000000120e7229 */ /* 0x008fd0000000000e */
[----:B----4-:R-:W-:-:S08]  /*1aa0*/  DADD R12, R12, R14 ;  /* 0x000000000c0c7229 */ /* 0x010fd0000000000e */
[----:B-----5:R-:W-:-:S08]  /*1ab0*/  DADD R10, R10, R12 ;  /* 0x000000000a0a7229 */ /* 0x020fd0000000000c */
[----:B------:R-:W-:-:S08]  /*1ac0*/  DADD R8, R8, R10 ;  /* 0x0000000008087229 */ /* 0x000fd0000000000a */
[----:B------:R-:W-:-:S08]  /*1ad0*/  DADD R2, R2, R8 ;  /* 0x0000000002027229 */ /* 0x000fd00000000008 */
[----:B------:R-:W-:Y:S01]  /*1ae0*/  DADD R28, R28, R2 ;  /* 0x000000001c1c7229 */ /* 0x000fe20000000002 */
[----:B------:R-:W-:Y:S10]  /*1af0*/  @!P0 BRA `(.L_x_76) ;  /* 0x0000000c00708947 */ /* 0x000ff40003800000 */
[----:B------:R-:W-:Y:S01]  /*1b00*/  UIMAD UR12, UR13, 0x1400, UR4 ;  /* 0x000014000d0c78a4 */ /* 0x000fe2000f8e0204 */
[----:B------:R-:W-:Y:S01]  /*1b10*/  VIADD R0, R4, 0xffffec00 ;  /* 0xffffec0004007836 */ /* 0x000fe20000000000 */
[----:B------:R-:W-:Y:S01]  /*1b20*/  UIADD3 UR5, UPT, UPT, UR9, UR13, URZ ;  /* 0x0000000d09057290 */ /* 0x000fe2000fffe0ff */
[----:B------:R-:W-:-:S03]  /*1b30*/  LOP3.LUT R3, RZ, R5, RZ, 0x33, !PT ;  /* 0x00000005ff037212 */ /* 0x000fc600078e33ff */
[----:B------:R-:W-:Y:S01]  /*1b40*/  ISETP.LT.U32.AND P0, PT, R0, UR12, PT ;  /* 0x0000000c00007c0c */ /* 0x000fe2000bf01070 */
[----:B------:R-:W-:Y:S01]  /*1b50*/  UIMAD UR5, UR5, 0x1400, URZ ;  /* 0x00001400050578a4 */ /* 0x000fe2000f8e02ff */
[----:B------:R-:W-:-:S05]  /*1b60*/  IADD3 R3, PT, PT, R4, -UR8, R3 ;  /* 0x8000000804037c10 */ /* 0x000fca000fffe003 */
[----:B------:R-:W-:Y:S01]  /*1b70*/  IMAD.U32 R8, RZ, RZ, UR5 ;  /* 0x00000005ff087e24 */ /* 0x000fe2000f8e00ff */
[----:B------:R-:W-:Y:S01]  /*1b80*/  UMOV UR6, UR5 ;  /* 0x0000000500067c82 */ /* 0x000fe20008000000 */
[----:B------:R-:W-:Y:S01]  /*1b90*/  VIADD R2, R3, -UR4 ;  /* 0x8000000403027c36 */ /* 0x000fe20008000000 */
[----:B------:R-:W-:Y:S02]  /*1ba0*/  UMOV UR4, URZ ;  /* 0x000000ff00047c82 */ /* 0x000fe40008000000 */
[----:B------:R-:W-:Y:S01]  /*1bb0*/  IADD3 R5, PT, PT, R8, 0x1400, R5 ;  /* 0x0000140008057810 */ /* 0x000fe20007ffe005 */
[----:B------:R-:W-:Y:S06]  /*1bc0*/  @P0 BRA `(.L_x_77) ;  /* 0x0000000000840947 */ /* 0x000fec0003800000 */
[----:B------:R-:W0:Y:S01]  /*1bd0*/  LDC R4, c[0x0][0x3a8] ;  /* 0x0000ea00ff047b82 */ /* 0x000e220000000800 */
[----:B------:R-:W1:Y:S07]  /*1be0*/  LDCU UR7, c[0x0][0x3ac] ;  /* 0x00007580ff0777ac */ /* 0x000e6e0008000800 */
[----:B------:R-:W2:Y:S02]  /*1bf0*/  LDC.64 R6, c[0x0][0x380] ;  /* 0x0000e000ff067b82 */ /* 0x000ea40000000a00 */
.L_x_78:
[----:B------:R-:W3:Y:S02]  /*1c00*/  S2R R25, SR_TID.X ;  /* 0x0000000000197919 */ /* 0x000ee40000002100 */
[----:B---3--:R-:W-:-:S04]  /*1c10*/  VIADD R25, R25, UR12 ;  /* 0x0000000c19197c36 */ /* 0x008fc80008000000 */
[----:B--2---:R-:W-:-:S05]  /*1c20*/  IMAD.WIDE.U32 R24, R25, 0x8, R6 ;  /* 0x0000000819187825 */ /* 0x004fca00078e0006 */
        /* <DEDUP_REMOVED lines=8> */
[----:B0-----:R-:W-:-:S05]  /*1cb0*/  VIADD R3, R4, -UR12 ;  /* 0x8000000c04037c36 */ /* 0x001fca0008000000 */
[----:B------:R-:W-:Y:S01]  /*1cc0*/  ISETP.GE.U32.AND P0, PT, R3, UR8, PT ;  /* 0x0000000803007c0c */ /* 0x000fe2000bf06070 */
        /* <DEDUP_REMOVED lines=8> */
[----:B------:R-:W-:Y:S10]  /*1d50*/  @!P0 BRA `(.L_x_76) ;  /* 0x0000000800d88947 */ /* 0x000ff40003800000 */
[----:B-1----:R-:W-:Y:S01]  /*1d60*/  UMOV UR13, UR7 ;  /* 0x00000007000d7c82 */ /* 0x002fe20008000000 */
[----:B------:R-:W-:Y:S01]  /*1d70*/  UIADD3 UR4, UPT, UPT, UR4, 0x1, URZ ;  /* 0x0000000104047890 */ /* 0x000fe2000fffe0ff */
[----:B------:R-:W-:Y:S01]  /*1d80*/  VIADD R2, R2, -UR8 ;  /* 0x8000000802027c36 */ /* 0x000fe20008000000 */
[----:B------:R-:W-:Y:S01]  /*1d90*/  UIMAD UR12, UR13, 0x1400, UR12 ;  /* 0x000014000d0c78a4 */ /* 0x000fe2000f8e020c */
[----:B------:R-:W-:Y:S01]  /*1da0*/  VIADD R5, R5, UR8 ;  /* 0x0000000805057c36 */ /* 0x000fe20008000000 */
[----:B------:R-:W-:-:S04]  /*1db0*/  UIADD3 UR6, UPT, UPT, UR8, UR6, URZ ;  /* 0x0000000608067290 */ /* 0x000fc8000fffe0ff */
[----:B------:R-:W-:-:S13]  /*1dc0*/  ISETP.LT.U32.AND P0, PT, R0, UR12, PT ;  /* 0x0000000c00007c0c */ /* 0x000fda000bf01070 */
[----:B------:R-:W-:Y:S05]  /*1dd0*/  @!P0 BRA `(.L_x_78) ;  /* 0xfffffffc00888947 */ /* 0x000fea000383ffff */
.L_x_77:
[----:B------:R-:W0:Y:S01]  /*1de0*/  S2R R9, SR_TID.X ;  /* 0x0000000000097919 */ /* 0x000e220000002100 */
[----:B------:R-:W-:Y:S01]  /*1df0*/  VIADD R0, R4, -UR12 ;  /* 0x8000000c04007c36 */ /* 0x000fe20008000000 */
[----:B------:R-:W-:Y:S04]  /*1e00*/  BSSY.RECONVERGENT B1, `(.L_x_76) ;  /* 0x00000ab000017945 */ /* 0x000fe80003800200 */
[----:B0-----:R-:W-:-:S04]  /*1e10*/  ISETP.GE.AND P0, PT, R9, R0, PT ;  /* 0x000000000900720c */ /* 0x001fc80003f06270 */
[----:B------:R-:W-:-:S13]  /*1e20*/  ISETP.LE.U32.OR P0, PT, R4, UR12, P0 ;  /* 0x0000000c04007c0c */ /* 0x000fda0008703470 */
[----:B------:R-:W-:Y:S05]  /*1e30*/  @P0 BRA `(.L_x_79) ;  /* 0x00000008009c0947 */ /* 0x000fea0003800000 */
[----:B------:R-:W-:Y:S01]  /*1e40*/  UIMAD UR7, UR4, UR13, URZ ;  /* 0x0000000d040772a4 */ /* 0x000fe2000f8e02ff */
[----:B------:R-:W-:Y:S01]  /*1e50*/  LOP3.LUT R3, RZ, R9, RZ, 0x33, !PT ;  /* 0x00000009ff037212 */ /* 0x000fe200078e33ff */
[----:B------:R-:W-:Y:S01]  /*1e60*/  BSSY.RECONVERGENT B2, `(.L_x_80) ;  /* 0x0000056000027945 */ /* 0x000fe20003800200 */
[----:B------:R-:W-:Y:S02]  /*1e70*/  IMAD.MOV.U32 R0, RZ, RZ, R9 ;  /* 0x000000ffff007224 */ /* 0x000fe400078e0009 */
[----:B------:R-:W-:Y:S01]  /*1e80*/  IADD3 R4, PT, PT, R4, -UR5, R3 ;  /* 0x8000000504047c10 */ /* 0x000fe2000fffe003 */
[----:B------:R-:W-:-:S04]  /*1e90*/  IMAD.U32 R3, RZ, RZ, UR7 ;  /* 0x00000007ff037e24 */ /* 0x000fc8000f8e00ff */
[----:B------:R-:W-:-:S04]  /*1ea0*/  IMAD R4, R3, -0x1400, R4 ;  /* 0xffffec0003047824 */ /* 0x000fc800078e0204 */
[C---:B------:R-:W-:Y:S01]  /*1eb0*/  IMAD.HI.U32 R3, R4.reuse, -0x33333333, RZ ;  /* 0xcccccccd04037827 */ /* 0x040fe200078e00ff */
[----:B------:R-:W-:-:S04]  /*1ec0*/  ISETP.GE.U32.AND P0, PT, R4, 0x2580, PT ;  /* 0x000025800400780c */ /* 0x000fc80003f06070 */
[----:B------:R-:W-:-:S04]  /*1ed0*/  LEA.HI R3, R3, 0x1, RZ, 0x17 ;  /* 0x0000000103037811 */ /* 0x000fc800078fb8ff */
[----:B------:R-:W-:-:S05]  /*1ee0*/  LOP3.LUT R4, R3, 0xf, RZ, 0xc0, !PT ;  /* 0x0000000f03047812 */ /* 0x000fca00078ec0ff */
[----:B------:R-:W-:Y:S05]  /*1ef0*/  @!P0 BRA `(.L_x_81) ;  /* 0x0000000400308947 */ /* 0x000fea0003800000 */
[----:B------:R-:W-:Y:S01]  /*1f00*/  IMAD.HI.U32 R0, R2, -0x33333333, RZ ;  /* 0xcccccccd02007827 */ /* 0x000fe200078e00ff */
[----:B------:R-:W-:Y:S04]  /*1f10*/  BSSY.RECONVERGENT B3, `(.L_x_82) ;  /* 0x0000049000037945 */ /* 0x000fe80003800200 */
[----:B------:R-:W-:-:S04]  /*1f20*/  LEA.HI R0, R0, 0x1, RZ, 0x17 ;  /* 0x0000000100007811 */ /* 0x000fc800078fb8ff */
[----:B------:R-:W-:Y:S02]  /*1f30*/  LOP3.LUT R26, R0, 0xfffff0, RZ, 0xc0, !PT ;  /* 0x00fffff0001a7812 */ /* 0x000fe400078ec0ff */
[----:B------:R-:W-:-:S03]  /*1f40*/  LOP3.LUT R0, R9, 0x1400, RZ, 0xfc, !PT ;  /* 0x0000140009007812 */ /* 0x000fc600078efcff */
[----:B------:R-:W-:-:S07]  /*1f50*/  IMAD.MOV R26, RZ, RZ, -R26 ;  /* 0x000000ffff1a7224 */ /* 0x000fce00078e0a1a */
.L_x_83:
[C---:B------:R-:W-:Y:S02]  /*1f60*/  VIADD R23, R5.reuse, 0xffffec00 ;  /* 0xffffec0005177836 */ /* 0x040fe40000000000 */
[----:B------:R-:W-:Y:S02]  /*1f70*/  VIADD R19, R5, 0xffffee80 ;  /* 0xffffee8005137836 */ /* 0x000fe40000000000 */
[----:B------:R-:W-:-:S04]  /*1f80*/  IMAD.WIDE.U32 R22, R23, 0x8, R6 ;  /* 0x0000000817167825 */ /* 0x000fc800078e0006 */
[--C-:B------:R-:W-:Y:S02]  /*1f90*/  IMAD.WIDE.U32 R18, R19, 0x8, R6.reuse ;  /* 0x0000000813127825 */ /* 0x100fe400078e0006 */
[----:B------:R-:W2:Y:S02]  /*1fa0*/  LDG.E.64 R22, desc[UR10][R22.64] ;  /* 0x0000000a16167981 */ /* 0x000ea4000c1e1b00 */
[C---:B------:R-:W-:Y:S02]  /*1fb0*/  VIADD R17, R5.reuse, 0xfffff100 ;  /* 0xfffff10005117836 */ /* 0x040fe40000000000 */
[----:B------:R-:W3:Y:S01]  /*1fc0*/  LDG.E.64 R18, desc[UR10][R18.64] ;  /* 0x0000000a12127981 */ /* 0x000ee2000c1e1b00 */
[----:B------:R-:W-:Y:S02]  /*1fd0*/  VIADD R15, R5, 0xfffff380 ;  /* 0xfffff380050f7836 */ /* 0x000fe40000000000 */
[----:B------:R-:W-:-:S04]  /*1fe0*/  IMAD.WIDE.U32 R16, R17, 0x8, R6 ;  /* 0x0000000811107825 */ /* 0x000fc800078e0006 */
[--C-:B------:R-:W-:Y:S02]  /*1ff0*/  IMAD.WIDE.U32 R14, R15, 0x8, R6.reuse ;  /* 0x000000080f0e7825 */ /* 0x100fe400078e0006 */
[----:B------:R-:W4:Y:S02]  /*2000*/  LDG.E.64 R16, desc[UR10][R16.64] ;  /* 0x0000000a10107981 */ /* 0x000f24000c1e1b00 */
[C---:B------:R-:W-:Y:S02]  /*2010*/  VIADD R13, R5.reuse, 0xfffff600 ;  /* 0xfffff600050d7836 */ /* 0x040fe40000000000 */
[----:B------:R-:W5:Y:S01]  /*2020*/  LDG.E.64 R14, desc[UR10][R14.64] ;  /* 0x0000000a0e0e7981 */ /* 0x000f62000c1e1b00 */
[----:B------:R-:W-:Y:S02]  /*2030*/  VIADD R11, R5, 0xfffff880 ;  /* 0xfffff880050b7836 */ /* 0x000fe40000000000 */
[----:B------:R-:W-:-:S04]  /*2040*/  IMAD.WIDE.U32 R12, R13, 0x8, R6 ;  /* 0x000000080d0c7825 */ /* 0x000fc800078e0006 */
[--C-:B------:R-:W-:Y:S02]  /*2050*/  IMAD.WIDE.U32 R10, R11, 0x8, R6.reuse ;  /* 0x000000080b0a7825 */ /* 0x100fe400078e0006 */
[----:B------:R-:W5:Y:S02]  /*2060*/  LDG.E.64 R12, desc[UR10][R12.64] ;  /* 0x0000000a0c0c7981 */ /* 0x000f64000c1e1b00 */
[C---:B------:R-:W-:Y:S02]  /*2070*/  VIADD R9, R5.reuse, 0xfffffb00 ;  /* 0xfffffb0005097836 */ /* 0x040fe40000000000 */
[----:B------:R-:W5:Y:S01]  /*2080*/  LDG.E.64 R10, desc[UR10][R10.64] ;  /* 0x0000000a0a0a7981 */ /* 0x000f62000c1e1b00 */
[----:B------:R-:W-:Y:S02]  /*2090*/  VIADD R21, R5, 0xfffffd80 ;  /* 0xfffffd8005157836 */ /* 0x000fe40000000000 */
[----:B------:R-:W-:-:S04]  /*20a0*/  IMAD.WIDE.U32 R8, R9, 0x8, R6 ;  /* 0x0000000809087825 */ /* 0x000fc800078e0006 */
[----:B------:R-:W-:Y:S02]  /*20b0*/  IMAD.WIDE.U32 R20, R21, 0x8, R6 ;  /* 0x0000000815147825 */ /* 0x000fe400078e0006 */
[----:B------:R-:W5:Y:S04]  /*20c0*/  LDG.E.64 R8, desc[UR10][R8.64] ;  /* 0x0000000a08087981 */ /* 0x000f68000c1e1b00 */
[----:B------:R-:W5:Y:S01]  /*20d0*/  LDG.E.64 R20, desc[UR10][R20.64] ;  /* 0x0000000a14147981 */ /* 0x000f62000c1e1b00 */
[----:B------:R-:W-:Y:S01]  /*20e0*/  VIADD R25, R5, 0x280 ;  /* 0x0000028005197836 */ /* 0x000fe20000000000 */
[----:B--2---:R-:W-:-:S08]  /*20f0*/  DADD R22, R22, R28 ;  /* 0x0000000016167229 */ /* 0x004fd0000000001c */
[----:B---3--:R-:W-:Y:S01]  /*2100*/  DADD R18, R22, R18 ;  /* 0x0000000016127229 */ /* 0x008fe20000000012 */
[----:B------:R-:W-:-:S06]  /*2110*/  IMAD.WIDE.U32 R22, R5, 0x8, R6 ;  /* 0x0000000805167825 */ /* 0x000fcc00078e0006 */
[----:B------:R-:W2:Y:S01]  /*2120*/  LDG.E.64 R22, desc[UR10][R22.64] ;  /* 0x0000000a16167981 */ /* 0x000ea2000c1e1b00 */
[----:B----4-:R-:W-:Y:S01]  /*2130*/  DADD R16, R18, R16 ;  /* 0x0000000012107229 */ /* 0x010fe20000000010 */
[----:B------:R-:W-:-:S04]  /*2140*/  IMAD.WIDE.U32 R18, R25, 0x8, R6 ;  /* 0x0000000819127825 */ /* 0x000fc800078e0006 */
[----:B------:R-:W-:Y:S02]  /*2150*/  VIADD R25, R5, 0x500 ;  /* 0x0000050005197836 */ /* 0x000fe40000000000 */
[----:B------:R-:W3:Y:S01]  /*2160*/  LDG.E.64 R18, desc[UR10][R18.64] ;  /* 0x0000000a12127981 */ /* 0x000ee2000c1e1b00 */
[----:B-----5:R-:W-:Y:S01]  /*2170*/  DADD R14, R16, R14 ;  /* 0x00000000100e7229 */ /* 0x020fe2000000000e */
[----:B------:R-:W-:-:S04]  /*2180*/  IMAD.WIDE.U32 R16, R25, 0x8, R6 ;  /* 0x0000000819107825 */ /* 0x000fc800078e0006 */
[----:B------:R-:W-:Y:S02]  /*2190*/  VIADD R25, R5, 0x780 ;  /* 0x0000078005197836 */ /* 0x000fe40000000000 */
[----:B------:R-:W4:Y:S01]  /*21a0*/  LDG.E.64 R16, desc[UR10][R16.64] ;  /* 0x0000000a10107981 */ /* 0x000f22000c1e1b00 */
[----:B------:R-:W-:Y:S01]  /*21b0*/  DADD R12, R14, R12 ;  /* 0x000000000e0c7229 */ /* 0x000fe2000000000c */
[----:B------:R-:W-:-:S04]  /*21c0*/  IMAD.WIDE.U32 R14, R25, 0x8, R6 ;  /* 0x00000008190e7825 */ /* 0x000fc800078e0006 */
[----:B------:R-:W-:Y:S02]  /*21d0*/  VIADD R25, R5, 0xa00 ;  /* 0x00000a0005197836 */ /* 0x000fe40000000000 */
[----:B------:R-:W5:Y:S01]  /*21e0*/  LDG.E.64 R14, desc[UR10][R14.64] ;  /* 0x0000000a0e0e7981 */ /* 0x000f62000c1e1b00 */
        /* <DEDUP_REMOVED lines=9> */
[----:B------:R-:W-:Y:S01]  /*2280*/  IMAD.WIDE.U32 R8, R25, 0x8, R6 ;  /* 0x0000000819087825 */ /* 0x000fe200078e0006 */
[----:B------:R-:W-:-:S05]  /*2290*/  IADD3 R25, PT, PT, R5, 0x1180, RZ ;  /* 0x0000118005197810 */ /* 0x000fca0007ffe0ff */
[----:B------:R-:W5:Y:S01]  /*22a0*/  LDG.E.64 R8, desc[UR10][R8.64] ;  /* 0x0000000a08087981 */ /* 0x000f62000c1e1b00 */
[----:B------:R-:W-:-:S06]  /*22b0*/  IMAD.WIDE.U32 R24, R25, 0x8, R6 ;  /* 0x0000000819187825 */ /* 0x000fcc00078e0006 */
[----:B------:R-:W5:Y:S01]  /*22c0*/  LDG.E.64 R24, desc[UR10][R24.64] ;  /* 0x0000000a18187981 */ /* 0x000f62000c1e1b00 */
[----:B------:R-:W-:Y:S02]  /*22d0*/  VIADD R26, R26, 0x10 ;  /* 0x000000101a1a7836 */ /* 0x000fe40000000000 */
[----:B------:R-:W-:Y:S02]  /*22e0*/  VIADD R0, R0, 0x2800 ;  /* 0x0000280000007836 */ /* 0x000fe40000000000 */
[----:B------:R-:W-:Y:S01]  /*22f0*/  VIADD R5, R5, 0x2800 ;  /* 0x0000280005057836 */ /* 0x000fe20000000000 */
[----:B------:R-:W-:Y:S01]  /*2300*/  ISETP.NE.AND P0, PT, R26, RZ, PT ;  /* 0x000000ff1a00720c */ /* 0x000fe20003f05270 */
        /* <DEDUP_REMOVED lines=9> */
[----:B------:R-:W-:Y:S05]  /*23a0*/  BSYNC.RECONVERGENT B3 ;  /* 0x0000000000037941 */ /* 0x000fea0003800200 */
.L_x_82:
[----:B------:R-:W-:-:S07]  /*23b0*/  VIADD R0, R0, 0xffffec00 ;  /* 0xffffec0000007836 */ /* 0x000fce0000000000 */
.L_x_81:
[----:B------:R-:W-:Y:S05]  /*23c0*/  BSYNC.RECONVERGENT B2 ;  /* 0x0000000000027941 */ /* 0x000fea0003800200 */
.L_x_80:
[----:B------:R-:W-:-:S13]  /*23d0*/  ISETP.NE.AND P0, PT, R4, RZ, PT ;  /* 0x000000ff0400720c */ /* 0x000fda0003f05270 */
[----:B------:R-:W-:Y:S05]  /*23e0*/  @!P0 BRA `(.L_x_79) ;  /* 0x0000000400308947 */ /* 0x000fea0003800000 */
[----:B------:R-:W-:Y:S01]  /*23f0*/  ISETP.GE.U32.AND P0, PT, R4, 0x8, PT ;  /* 0x000000080400780c */ /* 0x000fe20003f06070 */
[----:B------:R-:W-:Y:S01]  /*2400*/  BSSY.RECONVERGENT B2, `(.L_x_84) ;  /* 0x0000025000027945 */ /* 0x000fe20003800200 */
[----:B------:R-:W-:-:S04]  /*2410*/  LOP3.LUT R22, R3, 0x7, RZ, 0xc0, !PT ;  /* 0x0000000703167812 */ /* 0x000fc800078ec0ff */
[----:B------:R-:W-:-:S07]  /*2420*/  ISETP.NE.AND P1, PT, R22, RZ, PT ;  /* 0x000000ff1600720c */ /* 0x000fce0003f25270 */
[----:B------:R-:W-:Y:S06]  /*2430*/  @!P0 BRA `(.L_x_85) ;  /* 0x0000000000848947 */ /* 0x000fec0003800000 */
[----:B------:R-:W-:-:S04]  /*2440*/  VIADD R19, R0, UR12 ;  /* 0x0000000c00137c36 */ /* 0x000fc80008000000 */
[----:B------:R-:W-:-:S04]  /*2450*/  IMAD.WIDE.U32 R4, R19, 0x8, R6 ;  /* 0x0000000813047825 */ /* 0x000fc800078e0006 */
[C---:B------:R-:W-:Y:S02]  /*2460*/  VIADD R17, R19.reuse, 0x280 ;  /* 0x0000028013117836 */ /* 0x040fe40000000000 */
[----:B------:R-:W2:Y:S01]  /*2470*/  LDG.E.64 R4, desc[UR10][R4.64] ;  /* 0x0000000a04047981 */ /* 0x000ea2000c1e1b00 */
        /* <DEDUP_REMOVED lines=14> */
[--C-:B------:R-:W-:Y:S02]  /*2560*/  IMAD.WIDE.U32 R20, R21, 0x8, R6.reuse ;  /* 0x0000000815147825 */ /* 0x100fe400078e0006 */
[----:B------:R-:W5:Y:S02]  /*2570*/  LDG.E.64 R8, desc[UR10][R8.64] ;  /* 0x0000000a08087981 */ /* 0x000f64000c1e1b00 */
[----:B------:R-:W-:Y:S02]  /*2580*/  VIADD R19, R19, 0x1180 ;  /* 0x0000118013137836 */ /* 0x000fe40000000000 */
[----:B------:R-:W5:Y:S02]  /*2590*/  LDG.E.64 R20, desc[UR10][R20.64] ;  /* 0x0000000a14147981 */ /* 0x000f64000c1e1b00 */
[----:B------:R-:W-:-:S06]  /*25a0*/  IMAD.WIDE.U32 R18, R19, 0x8, R6 ;  /* 0x0000000813127825 */ /* 0x000fcc00078e0006 */
        /* <DEDUP_REMOVED lines=10> */
.L_x_85:
[----:B------:R-:W-:Y:S05]  /*2650*/  BSYNC.RECONVERGENT B2 ;  /* 0x0000000000027941 */ /* 0x000fea0003800200 */
.L_x_84:
[----:B------:R-:W-:Y:S05]  /*2660*/  @!P1 BRA `(.L_x_79) ;  /* 0x0000000000909947 */ /* 0x000fea0003800000 */
[----:B------:R-:W-:Y:S01]  /*2670*/  ISETP.GE.U32.AND P0, PT, R22, 0x4, PT ;  /* 0x000000041600780c */ /* 0x000fe20003f06070 */
[----:B------:R-:W-:Y:S01]  /*2680*/  BSSY.RECONVERGENT B2, `(.L_x_86) ;  /* 0x0000014000027945 */ /* 0x000fe20003800200 */
[----:B------:R-:W-:-:S11]  /*2690*/  LOP3.LUT P1, RZ, R3, 0x3, RZ, 0xc0, !PT ;  /* 0x0000000303ff7812 */ /* 0x000fd6000782c0ff */
[----:B------:R-:W-:Y:S05]  /*26a0*/  @!P0 BRA `(.L_x_87) ;  /* 0x0000000000448947 */ /* 0x000fea0003800000 */
        /* <DEDUP_REMOVED lines=8> */
[----:B------:R-:W-:Y:S02]  /*2730*/  VIADD R13, R3, 0x780 ;  /* 0x00000780030d7836 */ /* 0x000fe40000000000 */
[----:B------:R-:W4:Y:S02]  /*2740*/  LDG.E.64 R10, desc[UR10][R10.64] ;  /* 0x0000000a0a0a7981 */ /* 0x000f24000c1e1b00 */
[----:B------:R-:W-:-:S06]  /*2750*/  IMAD.WIDE.U32 R12, R13, 0x8, R6 ;  /* 0x000000080d0c7825 */ /* 0x000fcc00078e0006 */
[----:B------:R-:W5:Y:S01]  /*2760*/  LDG.E.64 R12, desc[UR10][R12.64] ;  /* 0x0000000a0c0c7981 */ /* 0x000f62000c1e1b00 */
[----:B------:R-:W-:Y:S01]  /*2770*/  VIADD R0, R0, 0xa00 ;  /* 0x00000a0000007836 */ /* 0x000fe20000000000 */
[----:B--2---:R-:W-:-:S08]  /*2780*/  DADD R28, R28, R4 ;  /* 0x000000001c1c7229 */ /* 0x004fd00000000004 */
[----:B---3--:R-:W-:-:S08]  /*2790*/  DADD R28, R28, R8 ;  /* 0x000000001c1c7229 */ /* 0x008fd00000000008 */
[----:B----4-:R-:W-:-:S08]  /*27a0*/  DADD R28, R28, R10 ;  /* 0x000000001c1c7229 */ /* 0x010fd0000000000a */
[----:B-----5:R-:W-:-:S11]  /*27b0*/  DADD R28, R28, R12 ;  /* 0x000000001c1c7229 */ /* 0x020fd6000000000c */
.L_x_87:
[----:B------:R-:W-:Y:S05]  /*27c0*/  BSYNC.RECONVERGENT B2 ;  /* 0x0000000000027941 */ /* 0x000fea0003800200 */
.L_x_86:
[----:B------:R-:W-:Y:S05]  /*27d0*/  @!P1 BRA `(.L_x_79) ;  /* 0x0000000000349947 */ /* 0x000fea0003800000 */
[----:B------:R-:W-:-:S04]  /*27e0*/  IMAD.HI.U32 R2, R2, -0x33333333, RZ ;  /* 0xcccccccd02027827 */ /* 0x000fc800078e00ff */
[----:B------:R-:W-:Y:S01]  /*27f0*/  VIADD R5, R0, UR6 ;  /* 0x0000000600057c36 */ /* 0x000fe20008000000 */
[----:B------:R-:W-:-:S04]  /*2800*/  LOP3.LUT R2, R2, 0xffff, RZ, 0xc0, !PT ;  /* 0x0000ffff02027812 */ /* 0x000fc800078ec0ff */
[----:B------:R-:W-:-:S04]  /*2810*/  LEA.HI R2, R2, 0x1, RZ, 0x17 ;  /* 0x0000000102027811 */ /* 0x000fc800078fb8ff */
[----:B------:R-:W-:-:S05]  /*2820*/  LOP3.LUT R2, R2, 0x3, RZ, 0xc0, !PT ;  /* 0x0000000302027812 */ /* 0x000fca00078ec0ff */
[----:B------:R-:W-:-:S07]  /*2830*/  IMAD.MOV R0, RZ, RZ, -R2 ;  /* 0x000000ffff007224 */ /* 0x000fce00078e0a02 */
.L_x_88:
[----:B------:R-:W-:-:S06]  /*2840*/  IMAD.WIDE.U32 R2, R5, 0x8, R6 ;  /* 0x0000000805027825 */ /* 0x000fcc00078e0006 */
[----:B------:R-:W2:Y:S01]  /*2850*/  LDG.E.64 R2, desc[UR10][R2.64] ;  /* 0x0000000a02027981 */ /* 0x000ea2000c1e1b00 */
[----:B------:R-:W-:Y:S02]  /*2860*/  VIADD R0, R0, 0x1 ;  /* 0x0000000100007836 */ /* 0x000fe40000000000 */
[----:B------:R-:W-:-:S03]  /*2870*/  VIADD R5, R5, 0x280 ;  /* 0x0000028005057836 */ /* 0x000fc60000000000 */
[----:B------:R-:W-:Y:S01]  /*2880*/  ISETP.NE.AND P0, PT, R0, RZ, PT ;  /* 0x000000ff0000720c */ /* 0x000fe20003f05270 */
[----:B--2---:R-:W-:-:S12]  /*2890*/  DADD R28, R2, R28 ;  /* 0x00000000021c7229 */ /* 0x004fd8000000001c */
[----:B------:R-:W-:Y:S05]  /*28a0*/  @P0 BRA `(.L_x_88) ;  /* 0xfffffffc00e40947 */ /* 0x000fea000383ffff */
.L_x_79:
[----:B------:R-:W-:Y:S05]  /*28b0*/  BSYNC.RECONVERGENT B1 ;  /* 0x0000000000017941 */ /* 0x000fea0003800200 */
.L_x_76:
[----:B------:R-:W0:Y:S01]  /*28c0*/  S2R R0, SR_LANEID ;  /* 0x0000000000007919 */ /* 0x000e220000000000 */
[----:B------:R-:W-:Y:S04]  /*28d0*/  SHFL.DOWN PT, R2, R28, 0x1, 0x1f ;  /* 0x08201f001c027f89 */ /* 0x000fe800000e0000 */
[----:B------:R-:W2:Y:S01]  /*28e0*/  SHFL.DOWN PT, R3, R29, 0x1, 0x1f ;  /* 0x08201f001d037f89 */ /* 0x000ea200000e0000 */
[----:B------:R-:W3:Y:S01]  /*28f0*/  S2R R11, SR_TID.X ;  /* 0x00000000000b7919 */ /* 0x000ee20000002100 */
[----:B--2---:R-:W-:Y:S01]  /*2900*/  DADD R2, R2, R28 ;  /* 0x0000000002027229 */ /* 0x004fe2000000001c */
[C---:B0-----:R-:W-:Y:S02]  /*2910*/  ISETP.GT.AND P0, PT, R0.reuse, 0x1e, PT ;  /* 0x0000001e0000780c */ /* 0x041fe40003f04270 */
[----:B------:R-:W-:-:S07]  /*2920*/  ISETP.NE.AND P1, PT, R0, RZ, PT ;  /* 0x000000ff0000720c */ /* 0x000fce0003f25270 */
[----:B------:R-:W-:Y:S02]  /*2930*/  FSEL R4, R28, R2, P0 ;  /* 0x000000021c047208 */ /* 0x000fe40000000000 */
[----:B------:R-:W-:Y:S02]  /*2940*/  FSEL R5, R29, R3, P0 ;  /* 0x000000031d057208 */ /* 0x000fe40000000000 */
[----:B------:R-:W-:Y:S01]  /*2950*/  ISETP.GT.AND P0, PT, R0, 0x1d, PT ;  /* 0x0000001d0000780c */ /* 0x000fe20003f04270 */
[----:B------:R-:W-:Y:S04]  /*2960*/  SHFL.DOWN PT, R2, R4, 0x2, 0x1f ;  /* 0x08401f0004027f89 */ /* 0x000fe800000e0000 */
[----:B------:R-:W0:Y:S01]  /*2970*/  SHFL.DOWN PT, R3, R5, 0x2, 0x1f ;  /* 0x08401f0005037f89 */ /* 0x000e2200000e0000 */
[----:B------:R-:W2:Y:S01]  /*2980*/  @!P1 S2R R10, SR_CgaCtaId ;  /* 0x00000000000a9919 */ /* 0x000ea20000008800 */
        /* <DEDUP_REMOVED lines=12> */
[----:B---3--:R-:W-:Y:S01]  /*2a50*/  @!P1 SHF.R.U32.HI R6, RZ, 0x2, R11 ;  /* 0x00000002ff069819 */ /* 0x008fe2000001160b */
[----:B------:R-:W0:Y:S01]  /*2a60*/  SHFL.DOWN PT, R3, R9, 0x8, 0x1f ;  /* 0x09001f0009037f89 */ /* 0x000e2200000e0000 */
[----:B--2---:R-:W-:-:S02]  /*2a70*/  @!P1 LEA R7, R10, R7, 0x18 ;  /* 0x000000070a079211 */ /* 0x004fc400078ec0ff */
        /* <DEDUP_REMOVED lines=18> */
[----:B------:R-:W0:Y:S04]  /*2ba0*/  LDS.128 R16, [UR4+0x20] ;  /* 0x00002004ff107984 */ /* 0x000e280008000c00 */
[----:B------:R-:W3:Y:S04]  /*2bb0*/  LDS.128 R12, [UR4+0x30] ;  /* 0x00003004ff0c7984 */ /* 0x000ee80008000c00 */
[----:B------:R-:W4:Y:S01]  /*2bc0*/  LDS.128 R8, [UR4+0x40] ;  /* 0x00004004ff087984 */ /* 0x000f220008000c00 */
[----:B0-----:R-:W-:-:S03]  /*2bd0*/  DADD R16, R4, R16 ;  /* 0x0000000004107229 */ /* 0x001fc60000000010 */
[----:B--2---:R-:W0:Y:S05]  /*2be0*/  LDS.128 R4, [UR4+0x50] ;  /* 0x00005004ff047984 */ /* 0x004e2a0008000c00 */
[----:B------:R-:W-:-:S08]  /*2bf0*/  DADD R16, R16, R18 ;  /* 0x0000000010107229 */ /* 0x000fd00000000012 */
[----:B---3--:R-:W-:-:S08]  /*2c00*/  DADD R12, R16, R12 ;  /* 0x00000000100c7229 */ /* 0x008fd0000000000c */
[----:B------:R-:W-:Y:S02]  /*2c10*/  DADD R2, R12, R14 ;  /* 0x000000000c027229 */ /* 0x000fe4000000000e */
[----:B------:R-:W2:Y:S06]  /*2c20*/  LDS.128 R12, [UR4+0x60] ;  /* 0x00006004ff0c7984 */ /* 0x000eac0008000c00 */
[----:B----4-:R-:W-:-:S08]  /*2c30*/  DADD R2, R2, R8 ;  /* 0x0000000002027229 */ /* 0x010fd00000000008 */
[----:B------:R-:W-:Y:S01]  /*2c40*/  DADD R2, R2, R10 ;  /* 0x0000000002027229 */ /* 0x000fe2000000000a */
[----:B------:R-:W3:Y:S07]  /*2c50*/  LDS.128 R8, [UR4+0x70] ;  /* 0x00007004ff087984 */ /* 0x000eee0008000c00 */
[----:B0-----:R-:W-:-:S08]  /*2c60*/  DADD R2, R2, R4 ;  /* 0x0000000002027229 */ /* 0x001fd00000000004 */
[----:B------:R-:W-:Y:S01]  /*2c70*/  DADD R2, R2, R6 ;  /* 0x0000000002027229 */ /* 0x000fe20000000006 */
[----:B------:R-:W0:Y:S07]  /*2c80*/  LDS.128 R4, [UR4+0x80] ;  /* 0x00008004ff047984 */ /* 0x000e2e0008000c00 */
[----:B--2---:R-:W-:-:S08]  /*2c90*/  DADD R2, R2, R12 ;  /* 0x0000000002027229 */ /* 0x004fd0000000000c */
[----:B------:R-:W-:Y:S01]  /*2ca0*/  DADD R2, R2, R14 ;  /* 0x0000000002027229 */ /* 0x000fe2000000000e */
[----:B------:R-:W2:Y:S07]  /*2cb0*/  LDS.128 R12, [UR4+0x90] ;  /* 0x00009004ff0c7984 */ /* 0x000eae0008000c00 */
[----:B---3--:R-:W-:-:S08]  /*2cc0*/  DADD R2, R2, R8 ;  /* 0x0000000002027229 */ /* 0x008fd00000000008 */
[----:B------:R-:W-:Y:S01]  /*2cd0*/  DADD R2, R2, R10 ;  /* 0x0000000002027229 */ /* 0x000fe2000000000a */
[----:B------:R-:W3:Y:S07]  /*2ce0*/  LDS.128 R8, [UR4+0xa0] ;  /* 0x0000a004ff087984 */ /* 0x000eee0008000c00 */
[----:B0-----:R-:W-:Y:S01]  /*2cf0*/  DADD R2, R2, R4 ;  /* 0x0000000002027229 */ /* 0x001fe20000000004 */
[----:B------:R-:W0:Y:S07]  /*2d00*/  LDS.64 R4, [UR4+0xb0] ;  /* 0x0000b004ff047984 */ /* 0x000e2e0008000a00 */
[----:B------:R-:W-:-:S08]  /*2d10*/  DADD R2, R2, R6 ;  /* 0x0000000002027229 */ /* 0x000fd00000000006 */
[----:B--2---:R-:W-:-:S08]  /*2d20*/  DADD R2, R2, R12 ;  /* 0x0000000002027229 */ /* 0x004fd0000000000c */
[----:B------:R-:W-:-:S08]  /*2d30*/  DADD R2, R2, R14 ;  /* 0x0000000002027229 */ /* 0x000fd0000000000e */
[----:B---3--:R-:W-:-:S08]  /*2d40*/  DADD R2, R2, R8 ;  /* 0x0000000002027229 */ /* 0x008fd00000000008 */
[----:B------:R-:W-:-:S08]  /*2d50*/  DADD R2, R2, R10 ;  /* 0x0000000002027229 */ /* 0x000fd0000000000a */
[----:B0-----:R-:W-:-:S11]  /*2d60*/  DADD R4, R2, R4 ;  /* 0x0000000002047229 */ /* 0x001fd60000000004 */
.L_x_75:
[----:B-1----:R-:W-:Y:S05]  /*2d70*/  BSYNC.RECONVERGENT B0 ;  /* 0x0000000000007941 */ /* 0x002fea0003800200 */
.L_x_59:
[----:B------:R-:W-:Y:S05]  /*2d80*/  @P0 EXIT ;  /* 0x000000000000094d */ /* 0x000fea0003800000 */
[----:B------:R-:W1:Y:S02]  /*2d90*/  LDCU.64 UR4, c[0x0][0x388] ;  /* 0x00007100ff0477ac */ /* 0x000e640008000a00 */
[----:B-1----:R-:W-:-:S06]  /*2da0*/  UIMAD.WIDE.U32 UR4, UR9, 0x8, UR4 ;  /* 0x00000008090478a5 */ /* 0x002fcc000f8e0004 */
[----:B--2---:R-:W-:Y:S02]  /*2db0*/  IMAD.U32 R2, RZ, RZ, UR4 ;  /* 0x00000004ff027e24 */ /* 0x004fe4000f8e00ff */
[----:B------:R-:W-:-:S05]  /*2dc0*/  IMAD.U32 R3, RZ, RZ, UR5 ;  /* 0x00000005ff037e24 */ /* 0x000fca000f8e00ff */
[----:B------:R-:W-:Y:S01]  /*2dd0*/  STG.E.64 desc[UR10][R2.64], R4 ;  /* 0x0000000402007986 */ /* 0x000fe2000c101b0a */
[----:B------:R-:W-:Y:S05]  /*2de0*/  EXIT ;  /* 0x000000000000794d */ /* 0x000fea0003800000 */
.L_x_89:
        /* <DEDUP_REMOVED lines=9> */
.L_x_367:


//--------------------- .text._ZN3cub18CUB_300001_SM_10006detail6reduce28DeviceReduceSingleTileKernelINS2_10policy_hubIdjN4cuda3std3__44plusIdEEE10Policy1000EN6thrust24THRUST_300001_SM_1000_NS6detail15normal_iteratorINSD_10device_ptrIdEEEEPdjS9_ddNS7_10__identityEEEvT0_T1_T2_T3_T4_T6_ --------------------------
	.section	.text._ZN3cub18CUB_300001_SM_10006detail6reduce28DeviceReduceSingleTileKernelINS2_10policy_hubIdjN4cuda3std3__44plusIdEEE10Policy1000EN6thrust24THRUST_300001_SM_1000_NS6detail15normal_iteratorINSD_10device_ptrIdEEEEPdjS9_ddNS7_10__identityEEEvT0_T1_T2_T3_T4_T6_,"ax",@progbits
	.align	128
        .global         _ZN3cub18CUB_300001_SM_10006detail6reduce28DeviceReduceSingleTileKernelINS2_10policy_hubIdjN4cuda3std3__44plusIdEEE10Policy1000EN6thrust24THRUST_300001_SM_1000_NS6detail15normal_iteratorINSD_10device_ptrIdEEEEPdjS9_ddNS7_10__identityEEEvT0_T1_T2_T3_T4_T6_
        .type           _ZN3cub18CUB_300001_SM_10006detail6reduce28DeviceReduceSingleTileKernelINS2_10policy_hubIdjN4cuda3std3__44plusIdEEE10Policy1000EN6thrust24THRUST_300001_SM_1000_NS6detail15normal_iteratorINSD_10device_ptrIdEEEEPdjS9_ddNS7_10__identityEEEvT0_T1_T2_T3_T4_T6_,@function
        .size           _ZN3cub18CUB_300001_SM_10006detail6reduce28DeviceReduceSingleTileKernelINS2_10policy_hubIdjN4cuda3std3__44plusIdEEE10Policy1000EN6thrust24THRUST_300001_SM_1000_NS6detail15normal_iteratorINSD_10device_ptrIdEEEEPdjS9_ddNS7_10__identityEEEvT0_T1_T2_T3_T4_T6_,(.L_x_368 - _ZN3cub18CUB_300001_SM_10006detail6reduce28DeviceReduceSingleTileKernelINS2_10policy_hubIdjN4cuda3std3__44plusIdEEE10Policy1000EN6thrust24THRUST_300001_SM_1000_NS6detail15normal_iteratorINSD_10device_ptrIdEEEEPdjS9_ddNS7_10__identityEEEvT0_T1_T2_T3_T4_T6_)
        .other          _ZN3cub18CUB_300001_SM_10006detail6reduce28DeviceReduceSingleTileKernelINS2_10policy_hubIdjN4cuda3std3__44plusIdEEE10Policy1000EN6thrust24THRUST_300001_SM_1000_NS6detail15normal_iteratorINSD_10device_ptrIdEEEEPdjS9_ddNS7_10__identityEEEvT0_T1_T2_T3_T4_T6_,@"STO_CUDA_ENTRY STV_DEFAULT"
_ZN3cub18CUB_300001_SM_10006detail6reduce28DeviceReduceSingleTileKernelINS2_10policy_hubIdjN4cuda3std3__44plusIdEEE10Policy1000EN6thrust24THRUST_300001_SM_1000_NS6detail15normal_iteratorINSD_10device_ptrIdEEEEPdjS9_ddNS7_10__identityEEEvT0_T1_T2_T3_T4_T6_:
.text._ZN3cub18CUB_300001_SM_10006detail6reduce28DeviceReduceSingleTileKernelINS2_10policy_hubIdjN4cuda3std3__44plusIdEEE10Policy1000EN6thrust24THRUST_300001_SM_1000_NS6detail15normal_iteratorINSD_10device_ptrIdEEEEPdjS9_ddNS7_10__identityEEEvT0_T1_T2_T3_T4_T6_:
[----:B------:R-:W-:Y:S01]  /*0000*/  LDC R1, c[0x0][0x37c] ;  /* 0x0000df00ff017b82 */ /* 0x000fe20000000800 */
[----:B------:R-:W0:Y:S01]  /*0010*/  LDCU UR4, c[0x0][0x390] ;  /* 0x00007200ff0477ac */ /* 0x000e220008000800 */
[----:B------:R-:W1:Y:S01]  /*0020*/  LDCU.64 UR6, c[0x0][0x358] ;  /* 0x00006b00ff0677ac */ /* 0x000e620008000a00 */
[----:B0-----:R-:W-:-:S05]  /*0030*/  IMAD.U32 R2, RZ, RZ, UR4 ;  /* 0x00000004ff027e24 */ /* 0x001fca000f8e00ff */
[----:B------:R-:W-:-:S13]  /*0040*/  ISETP.NE.AND P0, PT, R2, RZ, PT ;  /* 0x000000ff0200720c */ /* 0x000fda0003f05270 */
        /* <DEDUP_REMOVED lines=8> */
.L_x_90:
[----:B------:R-:W-:Y:S01]  /*00d0*/  ISETP.GT.U32.AND P0, PT, R2, 0x13ff, PT ;  /* 0x000013ff0200780c */ /* 0x000fe20003f04070 */
[----:B------:R-:W-:-:S12]  /*00e0*/  BSSY.RECONVERGENT B0, `(.L_x_91) ;  /* 0x0000280000007945 */ /* 0x000fd80003800200 */
        /* <DEDUP_REMOVED lines=11> */
.L_x_94:
[----:B------:R-:W-:Y:S05]  /*01a0*/  BSYNC.RECONVERGENT B1 ;  /* 0x0000000000017941 */ /* 0x000fea0003800200 */
.L_x_93:
[----:B------:R-:W-:Y:S01]  /*01b0*/  ISETP.GE.U32.AND P0, PT, R41, R2, PT ;  /* 0x000000022900720c */ /* 0x000fe20003f06070 */
[----:B------:R-:W-:-:S12]  /*01c0*/  BSSY.RECONVERGENT B1, `(.L_x_95) ;  /* 0x0000073000017945 */ /* 0x000fd80003800200 */
[----:B------:R-:W-:Y:S05]  /*01d0*/  @P0 BRA `(.L_x_96) ;  /* 0x0000000400c40947 */ /* 0x000fea0003800000 */
[----:B------:R-:W-:Y:S01]  /*01e0*/  LOP3.LUT R5, RZ, R41, RZ, 0x33, !PT ;  /* 0x00000029ff057212 */ /* 0x000fe200078e33ff */
[----:B------:R-:W-:Y:S04]  /*01f0*/  BSSY.RECONVERGENT B2, `(.L_x_97) ;  /* 0x0000034000027945 */ /* 0x000fe80003800200 */
[----:B------:R-:W-:-:S04]  /*0200*/  IMAD.IADD R5, R5, 0x1, R2 ;  /* 0x0000000105057824 */ /* 0x000fc800078e0202 */
[C---:B------:R-:W-:Y:S01]  /*0210*/  IMAD.HI.U32 R40, R5.reuse, -0x33333333, RZ ;  /* 0xcccccccd05287827 */ /* 0x040fe200078e00ff */
[----:B------:R-:W-:-:S04]  /*0220*/  ISETP.GE.U32.AND P1, PT, R5, 0x2580, PT ;  /* 0x000025800500780c */ /* 0x000fc80003f26070 */
[----:B------:R-:W-:-:S04]  /*0230*/  LEA.HI R40, R40, 0x1, RZ, 0x17 ;  /* 0x0000000128287811 */ /* 0x000fc800078fb8ff */
[----:B------:R-:W-:-:S04]  /*0240*/  LOP3.LUT R42, R40, 0xf, RZ, 0xc0, !PT ;  /* 0x0000000f282a7812 */ /* 0x000fc800078ec0ff */
[----:B------:R-:W-:Y:S01]  /*0250*/  ISETP.NE.AND P0, PT, R42, RZ, PT ;  /* 0x000000ff2a00720c */ /* 0x000fe20003f05270 */
[----:B------:R-:W-:-:S12]  /*0260*/  @!P1 BRA `(.L_x_98) ;  /* 0x0000000000b09947 */ /* 0x000fd80003800000 */
[----:B------:R-:W0:Y:S01]  /*0270*/  LDC.64 R4, c[0x0][0x380] ;  /* 0x0000e000ff047b82 */ /* 0x000e220000000a00 */
[----:B------:R-:W-:-:S05]  /*0280*/  LOP3.LUT R0, R40, 0xfffff0, RZ, 0xc0, !PT ;  /* 0x00fffff028007812 */ /* 0x000fca00078ec0ff */
[----:B------:R-:W-:Y:S02]  /*0290*/  IMAD.MOV R0, RZ, RZ, -R0 ;  /* 0x000000ffff007224 */ /* 0x000fe400078e0a00 */
[----:B0-----:R-:W-:-:S03]  /*02a0*/  IMAD.WIDE.U32 R4, R41, 0x8, R4 ;  /* 0x0000000829047825 */ /* 0x001fc600078e0004 */
[----:B------:R-:W-:-:S05]  /*02b0*/  IADD3 R4, P1, PT, R4, 0xa000, RZ ;  /* 0x0000a00004047810 */ /* 0x000fca0007f3e0ff */
[----:B------:R-:W-:-:S08]  /*02c0*/  IMAD.X R5, RZ, RZ, R5, P1 ;  /* 0x000000ffff057224 */ /* 0x000fd000008e0605 */
.L_x_99:
        /* <DEDUP_REMOVED lines=38> */
.L_x_98:
[----:B------:R-:W-:Y:S05]  /*0530*/  BSYNC.RECONVERGENT B2 ;  /* 0x0000000000027941 */ /* 0x000fea0003800200 */
.L_x_97:
[----:B------:R-:W-:Y:S05]  /*0540*/  @!P0 BRA `(.L_x_96) ;  /* 0x0000000000e88947 */ /* 0x000fea0003800000 */
[----:B------:R-:W-:Y:S01]  /*0550*/  ISETP.GE.U32.AND P0, PT, R42, 0x8, PT ;  /* 0x000000082a00780c */ /* 0x000fe20003f06070 */
[----:B------:R-:W-:Y:S01]  /*0560*/  BSSY.RECONVERGENT B2, `(.L_x_100) ;  /* 0x0000017000027945 */ /* 0x000fe20003800200 */
[----:B------:R-:W-:-:S04]  /*0570*/  LOP3.LUT R22, R40, 0x7, RZ, 0xc0, !PT ;  /* 0x0000000728167812 */ /* 0x000fc800078ec0ff */
[----:B------:R-:W-:-:S07]  /*0580*/  ISETP.NE.AND P1, PT, R22, RZ, PT ;  /* 0x000000ff1600720c */ /* 0x000fce0003f25270 */
[----:B------:R-:W-:Y:S06]  /*0590*/  @!P0 BRA `(.L_x_101) ;  /* 0x00000000004c8947 */ /* 0x000fec0003800000 */
[----:B------:R-:W0:Y:S02]  /*05a0*/  LDC.64 R4, c[0x0][0x380] ;  /* 0x0000e000ff047b82 */ /* 0x000e240000000a00 */
[----:B0-----:R-:W-:-:S05]  /*05b0*/  IMAD.WIDE.U32 R20, R41, 0x8, R4 ;  /* 0x0000000829147825 */ /* 0x001fca00078e0004 */
        /* <DEDUP_REMOVED lines=17> */
.L_x_101:
[----:B------:R-:W-:Y:S05]  /*06d0*/  BSYNC.RECONVERGENT B2 ;  /* 0x0000000000027941 */ /* 0x000fea0003800200 */
.L_x_100:
        /* <DEDUP_REMOVED lines=17> */
.L_x_103:
[----:B------:R-:W-:Y:S05]  /*07f0*/  BSYNC.RECONVERGENT B2 ;  /* 0x0000000000027941 */ /* 0x000fea0003800200 */
.L_x_102:
[----:B------:R-:W-:Y:S05]  /*0800*/  @!P1 BRA `(.L_x_96) ;  /* 0x0000000000389947 */ /* 0x000fea0003800000 */
[----:B------:R-:W0:Y:S01]  /*0810*/  LDC.64 R4, c[0x0][0x380] ;  /* 0x0000e000ff047b82 */ /* 0x000e220000000a00 */
[----:B------:R-:W-:Y:S02]  /*0820*/  IMAD.MOV R0, RZ, RZ, -R0 ;  /* 0x000000ffff007224 */ /* 0x000fe400078e0a00 */
[----:B0-----:R-:W-:-:S04]  /*0830*/  IMAD.WIDE.U32 R4, R41, 0x8, R4 ;  /* 0x0000000829047825 */ /* 0x001fc800078e0004 */
[----:B------:R-:W-:Y:S02]  /*0840*/  IMAD.MOV.U32 R6, RZ, RZ, R4 ;  /* 0x000000ffff067224 */ /* 0x000fe400078e0004 */
[----:B------:R-:W-:-:S07]  /*0850*/  IMAD.MOV.U32 R7, RZ, RZ, R5 ;  /* 0x000000ffff077224 */ /* 0x000fce00078e0005 */
.L_x_104:
[----:B------:R-:W-:Y:S02]  /*0860*/  IMAD.MOV.U32 R4, RZ, RZ, R6 ;  /* 0x000000ffff047224 */ /* 0x000fe400078e0006 */
[----:B------:R-:W-:-:S06]  /*0870*/  IMAD.MOV.U32 R5, RZ, RZ, R7 ;  /* 0x000000ffff057224 */ /* 0x000fcc00078e0007 */
[----:B------:R-:W2:Y:S01]  /*0880*/  LDG.E.64 R4, desc[UR6][R4.64] ;  /* 0x0000000604047981 */ /* 0x000ea2000c1e1b00 */
[----:B------:R-:W-:Y:S01]  /*0890*/  VIADD R0, R0, 0x1 ;  /* 0x0000000100007836 */ /* 0x000fe20000000000 */
[----:B------:R-:W-:-:S04]  /*08a0*/  IADD3 R6, P1, PT, R6, 0x1400, RZ ;  /* 0x0000140006067810 */ /* 0x000fc80007f3e0ff */
[----:B------:R-:W-:Y:S01]  /*08b0*/  ISETP.NE.AND P0, PT, R0, RZ, PT ;  /* 0x000000ff0000720c */ /* 0x000fe20003f05270 */
[----:B------:R-:W-:Y:S01]  /*08c0*/  IMAD.X R7, RZ, RZ, R7, P1 ;  /* 0x000000ffff077224 */ /* 0x000fe200008e0607 */
[----:B--2--5:R-:W-:-:S11]  /*08d0*/  DADD R36, R4, R36 ;  /* 0x0000000004247229 */ /* 0x024fd60000000024 */
[----:B------:R-:W-:Y:S05]  /*08e0*/  @P0 BRA `(.L_x_104) ;  /* 0xfffffffc00dc0947 */ /* 0x000fea000383ffff */
.L_x_96:
[----:B------:R-:W-:Y:S05]  /*08f0*/  BSYNC.RECONVERGENT B1 ;  /* 0x0000000000017941 */ /* 0x000fea0003800200 */
.L_x_95:
        /* <DEDUP_REMOVED lines=12> */
[----:B------:R-:W-:Y:S02]  /*09c0*/  @!P1 MOV R2, 0x400 ;  /* 0x0000040000029802 */ /* 0x000fe40000000f00 */
[----:B------:R-:W-:Y:S01]  /*09d0*/  @!P1 SHF.R.U32.HI R0, RZ, 0x2, R3 ;  /* 0x00000002ff009819 */ /* 0x000fe20000011603 */
[----:B------:R-:W0:Y:S03]  /*09e0*/  SHFL.DOWN PT, R5, R7, 0x2, 0x1f ;  /* 0x08401f0007057f89 */ /* 0x000e2600000e0000 */
        /* <DEDUP_REMOVED lines=13> */
[----:B-1----:R-:W-:-:S03]  /*0ac0*/  @!P1 LEA R9, R13, R2, 0x18 ;  /* 0x000000020d099211 */ /* 0x002fc600078ec0ff */
[----:B------:R-:W0:Y:S02]  /*0ad0*/  SHFL.DOWN PT, R5, R11, 0x8, 0x1f ;  /* 0x09001f000b057f89 */ /* 0x000e2400000e0000 */
[----:B0-----:R-:W-:-:S10]  /*0ae0*/  DADD R4, R4, R10 ;  /* 0x0000000004047229 */ /* 0x001fd4000000000a */
[----:B------:R-:W-:Y:S02]  /*0af0*/  FSEL R6, R10, R4, P0 ;  /* 0x000000040a067208 */ /* 0x000fe40000000000 */
[----:B------:R-:W-:Y:S01]  /*0b00*/  FSEL R7, R11, R5, P0 ;  /* 0x000000050b077208 */ /* 0x000fe20000000000 */
[----:B------:R-:W-:Y:S01]  /*0b10*/  @!P1 IMAD.IADD R11, R0, 0x1, R9 ;  /* 0x00000001000b9824 */ /* 0x000fe200078e0209 */
        /* <DEDUP_REMOVED lines=14> */
[----:B------:R-:W2:Y:S04]  /*0c00*/  LDS.128 R16, [UR4+0x30] ;  /* 0x00003004ff107984 */ /* 0x000ea80008000c00 */
[----:B-1----:R-:W1:Y:S01]  /*0c10*/  LDS.128 R4, [UR4+0x40] ;  /* 0x00004004ff047984 */ /* 0x002e620008000c00 */
[----:B0-----:R-:W-:-:S03]  /*0c20*/  DADD R12, R8, R12 ;  /* 0x00000000080c7229 */ /* 0x001fc6000000000c */
[----:B------:R-:W0:Y:S05]  /*0c30*/  LDS.128 R8, [UR4+0x50] ;  /* 0x00005004ff087984 */ /* 0x000e2a0008000c00 */
[----:B------:R-:W-:-:S08]  /*0c40*/  DADD R12, R12, R14 ;  /* 0x000000000c0c7229 */ /* 0x000fd0000000000e */
[----:B--2---:R-:W-:-:S08]  /*0c50*/  DADD R12, R12, R16 ;  /* 0x000000000c0c7229 */ /* 0x004fd00000000010 */
[----:B------:R-:W-:Y:S02]  /*0c60*/  DADD R18, R12, R18 ;  /* 0x000000000c127229 */ /* 0x000fe40000000012 */
[----:B------:R-:W2:Y:S06]  /*0c70*/  LDS.128 R12, [UR4+0x60] ;  /* 0x00006004ff0c7984 */ /* 0x000eac0008000c00 */
[----:B-1----:R-:W-:-:S08]  /*0c80*/  DADD R4, R18, R4 ;  /* 0x0000000012047229 */ /* 0x002fd00000000004 */
[----:B------:R-:W-:Y:S02]  /*0c90*/  DADD R2, R4, R6 ;  /* 0x0000000004027229 */ /* 0x000fe40000000006 */
[----:B------:R-:W1:Y:S06]  /*0ca0*/  LDS.128 R4, [UR4+0x70] ;  /* 0x00007004ff047984 */ /* 0x000e6c0008000c00 */
[----:B0-----:R-:W-:-:S08]  /*0cb0*/  DADD R2, R2, R8 ;  /* 0x0000000002027229 */ /* 0x001fd00000000008 */
[----:B------:R-:W-:Y:S01]  /*0cc0*/  DADD R2, R2, R10 ;  /* 0x0000000002027229 */ /* 0x000fe2000000000a */
[----:B------:R-:W0:Y:S07]  /*0cd0*/  LDS.128 R8, [UR4+0x80] ;  /* 0x00008004ff087984 */ /* 0x000e2e0008000c00 */
[----:B--2---:R-:W-:-:S08]  /*0ce0*/  DADD R2, R2, R12 ;  /* 0x0000000002027229 */ /* 0x004fd0000000000c */
[----:B------:R-:W-:Y:S01]  /*0cf0*/  DADD R2, R2, R14 ;  /* 0x0000000002027229 */ /* 0x000fe2000000000e */
[----:B------:R-:W2:Y:S07]  /*0d00*/  LDS.128 R12, [UR4+0x90] ;  /* 0x00009004ff0c7984 */ /* 0x000eae0008000c00 */
[----:B-1----:R-:W-:-:S08]  /*0d10*/  DADD R2, R2, R4 ;  /* 0x0000000002027229 */ /* 0x002fd00000000004 */
[----:B------:R-:W-:Y:S01]  /*0d20*/  DADD R2, R2, R6 ;  /* 0x0000000002027229 */ /* 0x000fe20000000006 */
[----:B------:R-:W1:Y:S07]  /*0d30*/  LDS.128 R4, [UR4+0xa0] ;  /* 0x0000a004ff047984 */ /* 0x000e6e0008000c00 */
[----:B0-----:R-:W-:Y:S01]  /*0d40*/  DADD R2, R2, R8 ;  /* 0x0000000002027229 */ /* 0x001fe20000000008 */
[----:B------:R-:W0:Y:S07]  /*0d50*/  LDS.64 R8, [UR4+0xb0] ;  /* 0x0000b004ff087984 */ /* 0x000e2e0008000a00 */
[----:B------:R-:W-:-:S08]  /*0d60*/  DADD R2, R2, R10 ;  /* 0x0000000002027229 */ /* 0x000fd0000000000a */
[----:B--2---:R-:W-:-:S08]  /*0d70*/  DADD R2, R2, R12 ;  /* 0x0000000002027229 */ /* 0x004fd0000000000c */
[----:B------:R-:W-:-:S08]  /*0d80*/  DADD R2, R2, R14 ;  /* 0x0000000002027229 */ /* 0x000fd0000000000e */
[----:B-1----:R-:W-:-:S08]  /*0d90*/  DADD R2, R2, R4 ;  /* 0x0000000002027229 */ /* 0x002fd00000000004 */
[----:B------:R-:W-:-:S08]  /*0da0*/  DADD R2, R2, R6 ;  /* 0x0000000002027229 */ /* 0x000fd00000000006 */
[----:B0-----:R-:W-:Y:S01]  /*0db0*/  DADD R8, R2, R8 ;  /* 0x0000000002087229 */ /* 0x001fe20000000008 */
[----:B------:R-:W-:Y:S10]  /*0dc0*/  BRA `(.L_x_106) ;  /* 0x0000001800c47947 */ /* 0x000ff40003800000 */
.L_x_105:
        /* <DEDUP_REMOVED lines=26> */
[----:B0-----:R-:W-:-:S10]  /*0f70*/  DADD R4, R4, R8 ;  /* 0x0000000004047229 */ /* 0x001fd40000000008 */
[----:B------:R-:W-:Y:S02]  /*0f80*/  FSEL R6, R8, R4, P0 ;  /* 0x0000000408067208 */ /* 0x000fe40000000000 */
[----:B------:R-:W-:Y:S01]  /*0f90*/  FSEL R7, R9, R5, P0 ;  /* 0x0000000509077208 */ /* 0x000fe20000000000 */
[----:B------:R-:W0:Y:S01]  /*0fa0*/  @!P1 S2R R8, SR_CgaCtaId ;  /* 0x0000000000089919 */ /* 0x000e220000008800 */
[----:B------:R-:W-:Y:S01]  /*0fb0*/  ISETP.GT.AND P0, PT, R0, R13, PT ;  /* 0x0000000d0000720c */ /* 0x000fe20003f04270 */
[----:B------:R-:W-:Y:S01]  /*0fc0*/  VIADD R0, R12, 0x10 ;  /* 0x000000100c007836 */ /* 0x000fe20000000000 */
[----:B------:R-:W-:Y:S04]  /*0fd0*/  SHFL.DOWN PT, R4, R6, 0x8, R13 ;  /* 0x0900000006047989 */ /* 0x000fe800000e000d */
[----:B------:R-:W1:Y:S02]  /*0fe0*/  SHFL.DOWN PT, R5, R7, 0x8, R13 ;  /* 0x0900000007057989 */ /* 0x000e6400000e000d */
[----:B-1----:R-:W-:-:S10]  /*0ff0*/  DADD R4, R4, R6 ;  /* 0x0000000004047229 */ /* 0x002fd40000000006 */
[----:B------:R-:W-:Y:S02]  /*1000*/  FSEL R10, R6, R4, P0 ;  /* 0x00000004060a7208 */ /* 0x000fe40000000000 */
[----:B------:R-:W-:Y:S02]  /*1010*/  FSEL R11, R7, R5, P0 ;  /* 0x00000005070b7208 */ /* 0x000fe40000000000 */
[----:B------:R-:W-:Y:S01]  /*1020*/  @!P1 MOV R7, 0x400 ;  /* 0x0000040000079802 */ /* 0x000fe20000000f00 */
[----:B------:R-:W-:Y:S01]  /*1030*/  SHFL.DOWN PT, R4, R10, 0x10, R13 ;  /* 0x0a0000000a047989 */ /* 0x000fe200000e000d */
[----:B------:R-:W-:Y:S02]  /*1040*/  ISETP.GT.AND P0, PT, R0, R13, PT ;  /* 0x0000000d0000720c */ /* 0x000fe40003f04270 */
[----:B------:R-:W-:Y:S01]  /*1050*/  @!P1 SHF.R.U32.HI R6, RZ, 0x2, R3 ;  /* 0x00000002ff069819 */ /* 0x000fe20000011603 */
[----:B------:R-:W1:Y:S01]  /*1060*/  SHFL.DOWN PT, R5, R11, 0x10, R13 ;  /* 0x0a0000000b057989 */ /* 0x000e6200000e000d */
[----:B0-----:R-:W-:-:S02]  /*1070*/  @!P1 LEA R7, R8, R7, 0x18 ;  /* 0x0000000708079211 */ /* 0x001fc400078ec0ff */
[----:B------:R-:W-:-:S05]  /*1080*/  @!P1 LOP3.LUT R6, R6, 0xf8, RZ, 0xc0, !PT ;  /* 0x000000f806069812 */ /* 0x000fca00078ec0ff */
[----:B------:R-:W-:Y:S01]  /*1090*/  @!P1 IMAD.IADD R7, R6, 0x1, R7 ;  /* 0x0000000106079824 */ /* 0x000fe200078e0207 */
[----:B-1----:R-:W-:-:S10]  /*10a0*/  DADD R4, R4, R10 ;  /* 0x0000000004047229 */ /* 0x002fd4000000000a */
[----:B------:R-:W-:Y:S02]  /*10b0*/  FSEL R8, R10, R4, P0 ;  /* 0x000000040a087208 */ /* 0x000fe40000000000 */
[----:B------:R-:W-:Y:S02]  /*10c0*/  FSEL R9, R11, R5, P0 ;  /* 0x000000050b097208 */ /* 0x000fe40000000000 */
[----:B------:R-:W-:-:S03]  /*10d0*/  ISETP.NE.AND P0, PT, R3, RZ, PT ;  /* 0x000000ff0300720c */ /* 0x000fc60003f05270 */
[----:B------:R0:W-:Y:S01]  /*10e0*/  @!P1 STS.64 [R7+0x18], R8 ;  /* 0x0000180807009388 */ /* 0x0001e20000000a00 */
[----:B------:R-:W-:Y:S09]  /*10f0*/  BAR.SYNC.DEFER_BLOCKING 0x0 ;  /* 0x0000000000007b1d */ /* 0x000ff20000010000 */
[----:B------:R-:W-:Y:S05]  /*1100*/  @P0 BRA `(.L_x_106) ;  /* 0x0000001400f40947 */ /* 0x000fea0003800000 */
[----:B------:R-:W1:Y:S01]  /*1110*/  S2UR UR5, SR_CgaCtaId ;  /* 0x00000000000579c3 */ /* 0x000e620000008800 */
[----:B------:R-:W-:Y:S01]  /*1120*/  UMOV UR4, 0x400 ;  /* 0x0000040000047882 */ /* 0x000fe20000000000 */
[----:B------:R-:W-:Y:S01]  /*1130*/  ISETP.GT.U32.AND P1, PT, R2, 0x20, PT ;  /* 0x000000200200780c */ /* 0x000fe20003f24070 */
[----:B-1----:R-:W-:-:S09]  /*1140*/  ULEA UR4, UR5, UR4, 0x18 ;  /* 0x0000000405047291 */ /* 0x002fd2000f8ec0ff */
[----:B------:R-:W1:Y:S04]  /*1150*/  LDS.128 R12, [UR4+0x20] ;  /* 0x00002004ff0c7984 */ /* 0x000e680008000c00 */
[----:B0-----:R-:W0:Y:S01]  /*1160*/  LDS.128 R4, [UR4+0x30] ;  /* 0x00003004ff047984 */ /* 0x001e220008000c00 */
        /* <DEDUP_REMOVED lines=70> */
[----:B------:R-:W0:Y:S01]  /*15d0*/  LDS.64 R4, [UR4+0xb0] ;  /* 0x0000b004ff047984 */ /* 0x000e220008000a00 */
        /* <DEDUP_REMOVED lines=8> */
[----:B------:R-:W-:-:S04]  /*1660*/  ISETP.GT.U32.AND P1, PT, R2, 0x260, PT ;  /* 0x000002600200780c */ /* 0x000fc80003f24070 */
[----:B0-----:R-:W-:-:S10]  /*1670*/  DADD R4, R4, R6 ;  /* 0x0000000004047229 */ /* 0x001fd40000000006 */
[----:B------:R-:W-:Y:S02]  /*1680*/  FSEL R8, R4, R6, P1 ;  /* 0x0000000604087208 */ /* 0x000fe40000800000 */
[----:B------:R-:W-:Y:S01]  /*1690*/  FSEL R9, R5, R7, P1 ;  /* 0x0000000705097208 */ /* 0x000fe20000800000 */
[----:B------:R-:W-:Y:S06]  /*16a0*/  BRA `(.L_x_106) ;  /* 0x00000010008c7947 */ /* 0x000fec0003800000 */
.L_x_92:
[----:B------:R-:W0:Y:S01]  /*16b0*/  S2R R0, SR_TID.X ;  /* 0x0000000000007919 */ /* 0x000e220000002100 */
[----:B------:R-:W1:Y:S02]  /*16c0*/  LDCU.64 UR4, c[0x0][0x380] ;  /* 0x00007000ff0477ac */ /* 0x000e640008000a00 */
[----:B-1----:R-:W-:Y:S02]  /*16d0*/  IMAD.U32 R6, RZ, RZ, UR4 ;  /* 0x00000004ff067e24 */ /* 0x002fe4000f8e00ff */
[----:B------:R-:W-:Y:S02]  /*16e0*/  IMAD.U32 R7, RZ, RZ, UR5 ;  /* 0x00000005ff077e24 */ /* 0x000fe4000f8e00ff */
[----:B0-----:R-:W-:-:S05]  /*16f0*/  IMAD.WIDE.U32 R20, R0, 0x8, R6 ;  /* 0x0000000800147825 */ /* 0x001fca00078e0006 */
        /* <DEDUP_REMOVED lines=8> */
[----:B------:R-:W-:Y:S01]  /*1780*/  VIADD R3, R2, 0xffffec00 ;  /* 0xffffec0002037836 */ /* 0x000fe20000000000 */
[----:B------:R-:W-:-:S04]  /*1790*/  UMOV UR4, 0x1400 ;  /* 0x0000140000047882 */ /* 0x000fc80000000000 */
[----:B------:R-:W-:Y:S01]  /*17a0*/  ISETP.GE.U32.AND P0, PT, R3, 0x1400, PT ;  /* 0x000014000300780c */ /* 0x000fe20003f06070 */
        /* <DEDUP_REMOVED lines=8> */
[----:B------:R-:W0:Y:S01]  /*1830*/  LDC R2, c[0x0][0x390] ;  /* 0x0000e400ff027b82 */ /* 0x000e220000000800 */
[----:B------:R-:W-:-:S07]  /*1840*/  UMOV UR4, 0x1400 ;  /* 0x0000140000047882 */ /* 0x000fce0000000000 */
[----:B------:R-:W1:Y:S02]  /*1850*/  LDC.64 R6, c[0x0][0x380] ;  /* 0x0000e000ff067b82 */ /* 0x000e640000000a00 */
.L_x_109:
[----:B------:R-:W-:-:S04]  /*1860*/  VIADD R9, R0, UR4 ;  /* 0x0000000400097c36 */ /* 0x000fc80008000000 */
[----:B-1----:R-:W-:-:S05]  /*1870*/  IMAD.WIDE.U32 R8, R9, 0x8, R6 ;  /* 0x0000000809087825 */ /* 0x002fca00078e0006 */
        /* <DEDUP_REMOVED lines=8> */
[----:B--2---:R-:W-:-:S08]  /*1900*/  DADD R10, R10, R38 ;  /* 0x000000000a0a7229 */ /* 0x004fd00000000026 */
[----:B---3--:R-:W-:Y:S01]  /*1910*/  DADD R10, R12, R10 ;  /* 0x000000000c0a7229 */ /* 0x008fe2000000000a */
[----:B0-----:R-:W-:-:S05]  /*1920*/  VIADD R12, R2, -UR4 ;  /* 0x80000004020c7c36 */ /* 0x001fca0008000000 */
[----:B------:R-:W-:Y:S02]  /*1930*/  ISETP.GE.U32.AND P0, PT, R12, 0x1400, PT ;  /* 0x000014000c00780c */ /* 0x000fe40003f06070 */
[----:B----4-:R-:W-:-:S08]  /*1940*/  DADD R10, R14, R10 ;  /* 0x000000000e0a7229 */ /* 0x010fd0000000000a */
[----:B-----5:R-:W-:-:S08]  /*1950*/  DADD R10, R16, R10 ;  /* 0x00000000100a7229 */ /* 0x020fd0000000000a */
[----:B------:R-:W-:-:S08]  /*1960*/  DADD R10, R18, R10 ;  /* 0x00000000120a7229 */ /* 0x000fd0000000000a */
[----:B------:R-:W-:-:S08]  /*1970*/  DADD R10, R20, R10 ;  /* 0x00000000140a7229 */ /* 0x000fd0000000000a */
[----:B------:R-:W-:-:S08]  /*1980*/  DADD R10, R22, R10 ;  /* 0x00000000160a7229 */ /* 0x000fd0000000000a */
[----:B------:R-:W-:Y:S01]  /*1990*/  DADD R38, R4, R10 ;  /* 0x0000000004267229 */ /* 0x000fe2000000000a */
[----:B------:R-:W-:Y:S10]  /*19a0*/  @!P0 BRA `(.L_x_108) ;  /* 0x0000000800a48947 */ /* 0x000ff40003800000 */
[----:B------:R-:W-:-:S06]  /*19b0*/  UIADD3 UR4, UPT, UPT, UR4, 0x1400, URZ ;  /* 0x0000140004047890 */ /* 0x000fcc000fffe0ff */
[----:B------:R-:W-:-:S13]  /*19c0*/  ISETP.LT.U32.AND P0, PT, R3, UR4, PT ;  /* 0x0000000403007c0c */ /* 0x000fda000bf01070 */
[----:B------:R-:W-:Y:S05]  /*19d0*/  @!P0 BRA `(.L_x_109) ;  /* 0xfffffffc00a08947 */ /* 0x000fea000383ffff */
.L_x_107:
[----:B------:R-:W-:Y:S01]  /*19e0*/  VIADD R3, R2, -UR4 ;  /* 0x8000000402037c36 */ /* 0x000fe20008000000 */
[----:B------:R-:W-:Y:S04]  /*19f0*/  BSSY.RECONVERGENT B1, `(.L_x_108) ;  /* 0x00000a4000017945 */ /* 0x000fe80003800200 */
[----:B------:R-:W-:-:S04]  /*1a00*/  ISETP.GE.AND P0, PT, R0, R3, PT ;  /* 0x000000030000720c */ /* 0x000fc80003f06270 */
[----:B------:R-:W-:-:S13]  /*1a10*/  ISETP.LE.U32.OR P0, PT, R2, UR4, P0 ;  /* 0x0000000402007c0c */ /* 0x000fda0008703470 */
[----:B------:R-:W-:Y:S05]  /*1a20*/  @P0 BRA `(.L_x_110) ;  /* 0x0000000800800947 */ /* 0x000fea0003800000 */
[----:B------:R-:W-:Y:S01]  /*1a30*/  LOP3.LUT R3, RZ, R0, RZ, 0x33, !PT ;  /* 0x00000000ff037212 */ /* 0x000fe200078e33ff */
[----:B------:R-:W-:Y:S03]  /*1a40*/  BSSY.RECONVERGENT B2, `(.L_x_111) ;  /* 0x0000053000027945 */ /* 0x000fe60003800200 */
[----:B------:R-:W-:-:S04]  /*1a50*/  IADD3 R3, PT, PT, R2, -UR4, R3 ;  /* 0x8000000402037c10 */ /* 0x000fc8000fffe003 */
[C---:B------:R-:W-:Y:S01]  /*1a60*/  ISETP.GE.U32.AND P0, PT, R3.reuse, 0x2580, PT ;  /* 0x000025800300780c */ /* 0x040fe20003f06070 */
[----:B------:R-:W-:-:S05]  /*1a70*/  IMAD.HI.U32 R2, R3, -0x33333333, RZ ;  /* 0xcccccccd03027827 */ /* 0x000fca00078e00ff */
[----:B------:R-:W-:Y:S01]  /*1a80*/  LEA.HI R3, R2, 0x1, RZ, 0x17 ;  /* 0x0000000102037811 */ /* 0x000fe200078fb8ff */
[----:B------:R-:W-:-:S03]  /*1a90*/  IMAD.MOV.U32 R2, RZ, RZ, R0 ;  /* 0x000000ffff027224 */ /* 0x000fc600078e0000 */
[----:B------:R-:W-:-:S03]  /*1aa0*/  LOP3.LUT R4, R3, 0xf, RZ, 0xc0, !PT ;  /* 0x0000000f03047812 */ /* 0x000fc600078ec0ff */
[----:B------:R-:W-:Y:S05]  /*1ab0*/  @!P0 BRA `(.L_x_112) ;  /* 0x00000004002c8947 */ /* 0x000fea0003800000 */
[----:B------:R-:W-:Y:S01]  /*1ac0*/  LOP3.LUT R42, R3, 0xfffff0, RZ, 0xc0, !PT ;  /* 0x00fffff0032a7812 */ /* 0x000fe200078ec0ff */
[----:B------:R-:W-:Y:S01]  /*1ad0*/  BSSY.RECONVERGENT B3, `(.L_x_113) ;  /* 0x0000048000037945 */ /* 0x000fe20003800200 */
[C---:B------:R-:W-:Y:S01]  /*1ae0*/  LOP3.LUT R2, R0.reuse, 0x1400, RZ, 0xfc, !PT ;  /* 0x0000140000027812 */ /* 0x040fe200078efcff */
[----:B------:R-:W-:Y:S02]  /*1af0*/  VIADD R5, R0, UR4 ;  /* 0x0000000400057c36 */ /* 0x000fe40008000000 */
[----:B------:R-:W-:-:S07]  /*1b00*/  IMAD.MOV R42, RZ, RZ, -R42 ;  /* 0x000000ffff2a7224 */ /* 0x000fce00078e0a2a */
.L_x_114:
        /* <DEDUP_REMOVED lines=68> */
[----:B------:R-:W-:Y:S05]  /*1f50*/  BSYNC.RECONVERGENT B3 ;  /* 0x0000000000037941 */ /* 0x000fea0003800200 */
.L_x_113:
[----:B------:R-:W-:-:S07]  /*1f60*/  VIADD R2, R2, 0xffffec00 ;  /* 0xffffec0002027836 */ /* 0x000fce0000000000 */
.L_x_112:
[----:B------:R-:W-:Y:S05]  /*1f70*/  BSYNC.RECONVERGENT B2 ;  /* 0x0000000000027941 */ /* 0x000fea0003800200 */
.L_x_111:
        /* <DEDUP_REMOVED lines=40> */
.L_x_116:
[----:B------:R-:W-:Y:S05]  /*2200*/  BSYNC.RECONVERGENT B2 ;  /* 0x0000000000027941 */ /* 0x000fea0003800200 */
.L_x_115:
        /* <DEDUP_REMOVED lines=23> */
.L_x_118:
[----:B------:R-:W-:Y:S05]  /*2380*/  BSYNC.RECONVERGENT B2 ;  /* 0x0000000000027941 */ /* 0x000fea0003800200 */
.L_x_117:
[----:B------:R-:W-:Y:S05]  /*2390*/  @!P1 BRA `(.L_x_110) ;  /* 0x0000000000249947 */ /* 0x000fea0003800000 */
[----:B------:R-:W-:Y:S02]  /*23a0*/  VIADD R5, R2, UR4 ;  /* 0x0000000402057c36 */ /* 0x000fe40008000000 */
[----:B------:R-:W-:-:S07]  /*23b0*/  IMAD.MOV R4, RZ, RZ, -R3 ;  /* 0x000000ffff047224 */ /* 0x000fce00078e0a03 */
.L_x_119:
[----:B------:R-:W-:-:S06]  /*23c0*/  IMAD.WIDE.U32 R2, R5, 0x8, R6 ;  /* 0x0000000805027825 */ /* 0x000fcc00078e0006 */
[----:B------:R-:W2:Y:S01]  /*23d0*/  LDG.E.64 R2, desc[UR6][R2.64] ;  /* 0x0000000602027981 */ /* 0x000ea2000c1e1b00 */
[----:B------:R-:W-:Y:S02]  /*23e0*/  VIADD R4, R4, 0x1 ;  /* 0x0000000104047836 */ /* 0x000fe40000000000 */
[----:B------:R-:W-:-:S03]  /*23f0*/  VIADD R5, R5, 0x280 ;  /* 0x0000028005057836 */ /* 0x000fc60000000000 */
[----:B------:R-:W-:Y:S01]  /*2400*/  ISETP.NE.AND P0, PT, R4, RZ, PT ;  /* 0x000000ff0400720c */ /* 0x000fe20003f05270 */
[----:B--2---:R-:W-:-:S12]  /*2410*/  DADD R38, R2, R38 ;  /* 0x0000000002267229 */ /* 0x004fd80000000026 */
[----:B------:R-:W-:Y:S05]  /*2420*/  @P0 BRA `(.L_x_119) ;  /* 0xfffffffc00e40947 */ /* 0x000fea000383ffff */
.L_x_110:
[----:B------:R-:W-:Y:S05]  /*2430*/  BSYNC.RECONVERGENT B1 ;  /* 0x0000000000017941 */ /* 0x000fea0003800200 */
.L_x_108:
        /* <DEDUP_REMOVED lines=24> */
[----:B------:R-:W-:Y:S01]  /*25c0*/  @!P1 SHF.R.U32.HI R6, RZ, 0x2, R0 ;  /* 0x00000002ff069819 */ /* 0x000fe20000011600 */
        /* <DEDUP_REMOVED lines=21> */
[----:B------:R-:W1:Y:S04]  /*2720*/  LDS.128 R16, [UR4+0x30] ;  /* 0x00003004ff107984 */ /* 0x000e680008000c00 */
[----:B--2---:R-:W2:Y:S01]  /*2730*/  LDS.128 R4, [UR4+0x40] ;  /* 0x00004004ff047984 */ /* 0x004ea20008000c00 */
[----:B0-----:R-:W-:-:S03]  /*2740*/  DADD R12, R8, R12 ;  /* 0x00000000080c7229 */ /* 0x001fc6000000000c */
[----:B------:R-:W0:Y:S05]  /*2750*/  LDS.128 R8, [UR4+0x50] ;  /* 0x00005004ff087984 */ /* 0x000e2a0008000c00 */
[----:B------:R-:W-:-:S08]  /*2760*/  DADD R12, R12, R14 ;  /* 0x000000000c0c7229 */ /* 0x000fd0000000000e */
[----:B-1----:R-:W-:-:S08]  /*2770*/  DADD R12, R12, R16 ;  /* 0x000000000c0c7229 */ /* 0x002fd00000000010 */
[----:B------:R-:W-:Y:S02]  /*2780*/  DADD R18, R12, R18 ;  /* 0x000000000c127229 */ /* 0x000fe40000000012 */
[----:B------:R-:W1:Y:S06]  /*2790*/  LDS.128 R12, [UR4+0x60] ;  /* 0x00006004ff0c7984 */ /* 0x000e6c0008000c00 */
        /* <DEDUP_REMOVED lines=12> */
[----:B0-----:R-:W-:Y:S01]  /*2860*/  DADD R2, R2, R8 ;  /* 0x0000000002027229 */ /* 0x001fe20000000008 */
[----:B------:R-:W0:Y:S07]  /*2870*/  LDS.64 R8, [UR4+0xb0] ;  /* 0x0000b004ff087984 */ /* 0x000e2e0008000a00 */
[----:B------:R-:W-:-:S08]  /*2880*/  DADD R2, R2, R10 ;  /* 0x0000000002027229 */ /* 0x000fd0000000000a */
[----:B-1----:R-:W-:-:S08]  /*2890*/  DADD R2, R2, R12 ;  /* 0x0000000002027229 */ /* 0x002fd0000000000c */
[----:B------:R-:W-:-:S08]  /*28a0*/  DADD R2, R2, R14 ;  /* 0x0000000002027229 */ /* 0x000fd0000000000e */
[----:B--2---:R-:W-:-:S08]  /*28b0*/  DADD R2, R2, R4 ;  /* 0x0000000002027229 */ /* 0x004fd00000000004 */
[----:B------:R-:W-:-:S08]  /*28c0*/  DADD R2, R2, R6 ;  /* 0x0000000002027229 */ /* 0x000fd00000000006 */
[----:B0-----:R-:W-:-:S11]  /*28d0*/  DADD R8, R2, R8 ;  /* 0x0000000002087229 */ /* 0x001fd60000000008 */
.L_x_106:
[----:B------:R-:W-:Y:S05]  /*28e0*/  BSYNC.RECONVERGENT B0 ;  /* 0x0000000000007941 */ /* 0x000fea0003800200 */
.L_x_91:
[----:B------:R-:W-:Y:S05]  /*28f0*/  @P0 EXIT ;  /* 0x000000000000094d */ /* 0x000fea0003800000 */
[----:B------:R-:W0:Y:S01]  /*2900*/  LDCU.64 UR4, c[0x0][0x398] ;  /* 0x00007300ff0477ac */ /* 0x000e220008000a00 */
[----:B--2---:R-:W2:Y:S01]  /*2910*/  LDC.64 R2, c[0x0][0x388] ;  /* 0x0000e200ff027b82 */ /* 0x004ea20000000a00 */
[----:B0-----:R-:W-:-:S07]  /*2920*/  DADD R8, R8, UR4 ;  /* 0x0000000408087e29 */ /* 0x001fce0008000000 */
[----:B--2---:R-:W-:Y:S01]  /*2930*/  STG.E.64 desc[UR6][R2.64], R8 ;  /* 0x0000000802007986 */ /* 0x004fe2000c101b06 */
[----:B------:R-:W-:Y:S05]  /*2940*/  EXIT ;  /* 0x000000000000794d */ /* 0x000fea0003800000 */
.L_x_120:
        /* <DEDUP_REMOVED lines=11> */
.L_x_368:


//--------------------- .text._ZN3cub18CUB_300001_SM_10006detail6reduce28DeviceReduceSingleTileKernelINS2_10policy_hubIdyN4cuda3std3__44plusIdEEE10Policy1000EPdSC_iS9_ddNS7_10__identityEEEvT0_T1_T2_T3_T4_T6_ --------------------------
	.section	.text._ZN3cub18CUB_300001_SM_10006detail6reduce28DeviceReduceSingleTileKernelINS2_10policy_hubIdyN4cuda3std3__44plusIdEEE10Policy1000EPdSC_iS9_ddNS7_10__identityEEEvT0_T1_T2_T3_T4_T6_,"ax",@progbits
	.align	128
        .global         _ZN3cub18CUB_300001_SM_10006detail6reduce28DeviceReduceSingleTileKernelINS2_10policy_hubIdyN4cuda3std3__44plusIdEEE10Policy1000EPdSC_iS9_ddNS7_10__identityEEEvT0_T1_T2_T3_T4_T6_
        .type           _ZN3cub18CUB_300001_SM_10006detail6reduce28DeviceReduceSingleTileKernelINS2_10policy_hubIdyN4cuda3std3__44plusIdEEE10Policy1000EPdSC_iS9_ddNS7_10__identityEEEvT0_T1_T2_T3_T4_T6_,@function
        .size           _ZN3cub18CUB_300001_SM_10006detail6reduce28DeviceReduceSingleTileKernelINS2_10policy_hubIdyN4cuda3std3__44plusIdEEE10Policy1000EPdSC_iS9_ddNS7_10__identityEEEvT0_T1_T2_T3_T4_T6_,(.L_x_369 - _ZN3cub18CUB_300001_SM_10006detail6reduce28DeviceReduceSingleTileKernelINS2_10policy_hubIdyN4cuda3std3__44plusIdEEE10Policy1000EPdSC_iS9_ddNS7_10__identityEEEvT0_T1_T2_T3_T4_T6_)
        .other          _ZN3cub18CUB_300001_SM_10006detail6reduce28DeviceReduceSingleTileKernelINS2_10policy_hubIdyN4cuda3std3__44plusIdEEE10Policy1000EPdSC_iS9_ddNS7_10__identityEEEvT0_T1_T2_T3_T4_T6_,@"STO_CUDA_ENTRY STV_DEFAULT"
_ZN3cub18CUB_300001_SM_10006detail6reduce28DeviceReduceSingleTileKernelINS2_10policy_hubIdyN4cuda3std3__44plusIdEEE10Policy1000EPdSC_iS9_ddNS7_10__identityEEEvT0_T1_T2_T3_T4_T6_:
.text._ZN3cub18CUB_300001_SM_10006detail6reduce28DeviceReduceSingleTileKernelINS2_10policy_hubIdyN4cuda3std3__44plusIdEEE10Policy1000EPdSC_iS9_ddNS7_10__identityEEEvT0_T1_T2_T3_T4_T6_:
        /* <DEDUP_REMOVED lines=13> */
.L_x_121:
[----:B------:R-:W-:Y:S01]  /*00d0*/  ISETP.GT.AND P0, PT, R4, 0xdff, PT ;  /* 0x00000dff0400780c */ /* 0x000fe20003f04270 */
[----:B------:R-:W-:-:S12]  /*00e0*/  BSSY.RECONVERGENT B0, `(.L_x_122) ;  /* 0x0000242000007945 */ /* 0x000fd80003800200 */
[----:B------:R-:W-:Y:S05]  /*00f0*/  @P0 BRA `(.L_x_123) ;  /* 0x0000001400180947 */ /* 0x000fea0003800000 */
[----:B------:R-:W0:Y:S01]  /*0100*/  S2R R5, SR_TID.X ;  /* 0x0000000000057919 */ /* 0x000e220000002100 */
[----:B------:R-:W-:Y:S01]  /*0110*/  BSSY.RECONVERGENT B1, `(.L_x_124) ;  /* 0x0000009000017945 */ /* 0x000fe20003800200 */
[----:B------:R-:W-:Y:S02]  /*0120*/  CS2R R2, SRZ ;  /* 0x0000000000027805 */ /* 0x000fe4000001ff00 */
[----:B0-----:R-:W-:Y:S01]  /*0130*/  ISETP.GE.AND P0, PT, R5, R4, PT ;  /* 0x000000040500720c */ /* 0x001fe20003f06270 */
[----:B------:R-:W-:-:S12]  /*0140*/  IMAD.MOV.U32 R7, RZ, RZ, R5 ;  /* 0x000000ffff077224 */ /* 0x000fd800078e0005 */
[----:B------:R-:W-:Y:S05]  /*0150*/  @P0 BRA `(.L_x_125) ;  /* 0x0000000000100947 */ /* 0x000fea0003800000 */
[----:B------:R-:W0:Y:S02]  /*0160*/  LDC.64 R2, c[0x0][0x380] ;  /* 0x0000e000ff027b82 */ /* 0x000e240000000a00 */
[----:B0-----:R-:W-:-:S06]  /*0170*/  IMAD.WIDE.U32 R2, R5, 0x8, R2 ;  /* 0x0000000805027825 */ /* 0x001fcc00078e0002 */
[----:B------:R-:W5:Y:S01]  /*0180*/  LDG.E.64.CONSTANT R2, desc[UR6][R2.64] ;  /* 0x0000000602027981 */ /* 0x000f62000c1e9b00 */
[----:B------:R-:W-:-:S07]  /*0190*/  VIADD R7, R5, 0x200 ;  /* 0x0000020005077836 */ /* 0x000fce0000000000 */
.L_x_125:
[----:B------:R-:W-:Y:S05]  /*01a0*/  BSYNC.RECONVERGENT B1 ;  /* 0x0000000000017941 */ /* 0x000fea0003800200 */
.L_x_124:
[----:B------:R-:W-:Y:S01]  /*01b0*/  ISETP.GE.AND P0, PT, R7, R4, PT ;  /* 0x000000040700720c */ /* 0x000fe20003f06270 */
[----:B------:R-:W-:-:S12]  /*01c0*/  BSSY.RECONVERGENT B1, `(.L_x_126) ;  /* 0x0000076000017945 */ /* 0x000fd80003800200 */
[----:B------:R-:W-:Y:S05]  /*01d0*/  @P0 BRA `(.L_x_127) ;  /* 0x0000000400d00947 */ /* 0x000fea0003800000 */
[----:B------:R-:W-:Y:S01]  /*01e0*/  LOP3.LUT R9, RZ, R7, RZ, 0x33, !PT ;  /* 0x00000007ff097212 */ /* 0x000fe200078e33ff */
[----:B------:R-:W-:Y:S04]  /*01f0*/  BSSY.RECONVERGENT B2, `(.L_x_128) ;  /* 0x0000017000027945 */ /* 0x000fe80003800200 */
[----:B------:R-:W-:-:S05]  /*0200*/  IMAD.IADD R0, R9, 0x1, R4 ;  /* 0x0000000109007824 */ /* 0x000fca00078e0204 */
[C---:B------:R-:W-:Y:S02]  /*0210*/  LOP3.LUT R6, R0.reuse, 0x600, RZ, 0xc0, !PT ;  /* 0x0000060000067812 */ /* 0x040fe400078ec0ff */
[----:B------:R-:W-:Y:S02]  /*0220*/  ISETP.GE.U32.AND P0, PT, R0, 0x600, PT ;  /* 0x000006000000780c */ /* 0x000fe40003f06070 */
[----:B------:R-:W-:-:S13]  /*0230*/  ISETP.NE.AND P1, PT, R6, 0x600, PT ;  /* 0x000006000600780c */ /* 0x000fda0003f25270 */
[----:B------:R-:W-:Y:S05]  /*0240*/  @!P1 BRA `(.L_x_129) ;  /* 0x0000000000449947 */ /* 0x000fea0003800000 */
[----:B------:R-:W0:Y:S01]  /*0250*/  LDC.64 R8, c[0x0][0x380] ;  /* 0x0000e000ff087b82 */ /* 0x000e220000000a00 */
[----:B------:R-:W-:-:S04]  /*0260*/  LEA.HI R0, R0, 0x1, RZ, 0x17 ;  /* 0x0000000100007811 */ /* 0x000fc800078fb8ff */
[----:B------:R-:W-:-:S05]  /*0270*/  LOP3.LUT R0, R0, 0x3, RZ, 0xc0, !PT ;  /* 0x0000000300007812 */ /* 0x000fca00078ec0ff */
[----:B------:R-:W-:Y:S02]  /*0280*/  IMAD.MOV R0, RZ, RZ, -R0 ;  /* 0x000000ffff007224 */ /* 0x000fe400078e0a00 */
[----:B0-----:R-:W-:-:S04]  /*0290*/  IMAD.WIDE.U32 R8, R7, 0x8, R8 ;  /* 0x0000000807087825 */ /* 0x001fc800078e0008 */
[----:B------:R-:W-:Y:S02]  /*02a0*/  IMAD.MOV.U32 R6, RZ, RZ, R8 ;  /* 0x000000ffff067224 */ /* 0x000fe400078e0008 */
[----:B------:R-:W-:-:S07]  /*02b0*/  IMAD.MOV.U32 R11, RZ, RZ, R9 ;  /* 0x000000ffff0b7224 */ /* 0x000fce00078e0009 */
.L_x_130:
[----:B------:R-:W-:Y:S02]  /*02c0*/  IMAD.MOV.U32 R8, RZ, RZ, R6 ;  /* 0x000000ffff087224 */ /* 0x000fe400078e0006 */
[----:B------:R-:W-:-:S06]  /*02d0*/  IMAD.MOV.U32 R9, RZ, RZ, R11 ;  /* 0x000000ffff097224 */ /* 0x000fcc00078e000b */
[----:B------:R-:W2:Y:S01]  /*02e0*/  LDG.E.64.CONSTANT R8, desc[UR6][R8.64] ;  /* 0x0000000608087981 */ /* 0x000ea2000c1e9b00 */
[----:B------:R-:W-:Y:S01]  /*02f0*/  VIADD R0, R0, 0x1 ;  /* 0x0000000100007836 */ /* 0x000fe20000000000 */
[----:B------:R-:W-:Y:S01]  /*0300*/  IADD3 R6, P2, PT, R6, 0x1000, RZ ;  /* 0x0000100006067810 */ /* 0x000fe20007f5e0ff */
[----:B------:R-:W-:-:S03]  /*0310*/  VIADD R7, R7, 0x200 ;  /* 0x0000020007077836 */ /* 0x000fc60000000000 */
[----:B------:R-:W-:Y:S01]  /*0320*/  ISETP.NE.AND P1, PT, R0, RZ, PT ;  /* 0x000000ff0000720c */ /* 0x000fe20003f25270 */
[----:B------:R-:W-:Y:S01]  /*0330*/  IMAD.X R11, RZ, RZ, R11, P2 ;  /* 0x000000ffff0b7224 */ /* 0x000fe200010e060b */
[----:B--2--5:R-:W-:-:S11]  /*0340*/  DADD R2, R8, R2 ;  /* 0x0000000008027229 */ /* 0x024fd60000000002 */
[----:B------:R-:W-:Y:S05]  /*0350*/  @P1 BRA `(.L_x_130) ;  /* 0xfffffffc00d81947 */ /* 0x000fea000383ffff */
.L_x_129:
[----:B------:R-:W-:Y:S05]  /*0360*/  BSYNC.RECONVERGENT B2 ;  /* 0x0000000000027941 */ /* 0x000fea0003800200 */
.L_x_128:
[----:B------:R-:W-:Y:S05]  /*0370*/  @!P0 BRA `(.L_x_127) ;  /* 0x0000000400688947 */ /* 0x000fea0003800000 */
[----:B------:R-:W-:Y:S01]  /*0380*/  IMAD.IADD R0, R4, 0x1, -R7 ;  /* 0x0000000104007824 */ /* 0x000fe200078e0a07 */
[----:B------:R-:W-:Y:S01]  /*0390*/  BSSY.RECONVERGENT B2, `(.L_x_131) ;  /* 0x0000031000027945 */ /* 0x000fe20003800200 */
[----:B------:R-:W-:-:S03]  /*03a0*/  PLOP3.LUT P0, PT, PT, PT, PT, 0x80, 0x8 ;  /* 0x000000000008781c */ /* 0x000fc60003f0f070 */
[----:B------:R-:W-:-:S13]  /*03b0*/  ISETP.GT.AND P1, PT, R0, 0x1800, PT ;  /* 0x000018000000780c */ /* 0x000fda0003f24270 */
[----:B------:R-:W-:Y:S05]  /*03c0*/  @!P1 BRA `(.L_x_132) ;  /* 0x0000000000b49947 */ /* 0x000fea0003800000 */
[----:B------:R-:W-:Y:S01]  /*03d0*/  PLOP3.LUT P0, PT, PT, PT, PT, 0x8, 0x80 ;  /* 0x000000000080781c */ /* 0x000fe20003f0e170 */
[----:B------:R-:W-:-:S12]  /*03e0*/  VIADD R0, R4, 0xffffe800 ;  /* 0xffffe80004007836 */ /* 0x000fd80000000000 */
.L_x_133:
[----:B------:R-:W0:Y:S02]  /*03f0*/  LDC.64 R32, c[0x0][0x380] ;  /* 0x0000e000ff207b82 */ /* 0x000e240000000a00 */
[----:B0-----:R-:W-:-:S05]  /*0400*/  IMAD.WIDE R14, R7, 0x8, R32 ;  /* 0x00000008070e7825 */ /* 0x001fca00078e0220 */
[----:B------:R-:W2:Y:S04]  /*0410*/  LDG.E.64.CONSTANT R8, desc[UR6][R14.64] ;  /* 0x000000060e087981 */ /* 0x000ea8000c1e9b00 */
[----:B------:R-:W3:Y:S04]  /*0420*/  LDG.E.64.CONSTANT R10, desc[UR6][R14.64+0x1000] ;  /* 0x001000060e0a7981 */ /* 0x000ee8000c1e9b00 */
[----:B------:R-:W4:Y:S01]  /*0430*/  LDG.E.64.CONSTANT R12, desc[UR6][R14.64+0x2000] ;  /* 0x002000060e0c7981 */ /* 0x000f22000c1e9b00 */
[----:B------:R-:W-:-:S03]  /*0440*/  VIADD R41, R7, 0x800 ;  /* 0x0000080007297836 */ /* 0x000fc60000000000 */
[----:B------:R-:W4:Y:S01]  /*0450*/  LDG.E.64.CONSTANT R30, desc[UR6][R14.64+0x3000] ;  /* 0x003000060e1e7981 */ /* 0x000f22000c1e9b00 */
[----:B------:R-:W-:-:S05]  /*0460*/  IMAD.WIDE R40, R41, 0x8, R32 ;  /* 0x0000000829287825 */ /* 0x000fca00078e0220 */
[----:B------:R-:W4:Y:S04]  /*0470*/  LDG.E.64.CONSTANT R28, desc[UR6][R40.64] ;  /* 0x00000006281c7981 */ /* 0x000f28000c1e9b00 */
[----:B------:R-:W4:Y:S04]  /*0480*/  LDG.E.64.CONSTANT R26, desc[UR6][R40.64+0x1000] ;  /* 0x00100006281a7981 */ /* 0x000f28000c1e9b00 */
        /* <DEDUP_REMOVED lines=12> */
[----:B------:R-:W4:Y:S04]  /*0550*/  LDG.E.64.CONSTANT R34, desc[UR6][R44.64+0x2000] ;  /* 0x002000062c227981 */ /* 0x000f28000c1e9b00 */
[----:B------:R-:W4:Y:S01]  /*0560*/  LDG.E.64.CONSTANT R32, desc[UR6][R44.64+0x3000] ;  /* 0x003000062c207981 */ /* 0x000f22000c1e9b00 */
[----:B------:R-:W-:-:S05]  /*0570*/  VIADD R7, R7, 0x2000 ;  /* 0x0000200007077836 */ /* 0x000fca0000000000 */
[----:B------:R-:W-:Y:S01]  /*0580*/  ISETP.GE.AND P1, PT, R7, R0, PT ;  /* 0x000000000700720c */ /* 0x000fe20003f26270 */
        /* <DEDUP_REMOVED lines=16> */
[----:B------:R-:W-:Y:S10]  /*0690*/  @!P1 BRA `(.L_x_133) ;  /* 0xfffffffc00549947 */ /* 0x000ff4000383ffff */
.L_x_132:
[----:B------:R-:W-:Y:S05]  /*06a0*/  BSYNC.RECONVERGENT B2 ;  /* 0x0000000000027941 */ /* 0x000fea0003800200 */
.L_x_131:
[----:B------:R-:W-:Y:S01]  /*06b0*/  IMAD.IADD R0, R4, 0x1, -R7 ;  /* 0x0000000104007824 */ /* 0x000fe200078e0a07 */
[----:B------:R-:W-:Y:S04]  /*06c0*/  BSSY.RECONVERGENT B2, `(.L_x_134) ;  /* 0x0000019000027945 */ /* 0x000fe80003800200 */
[----:B------:R-:W-:-:S13]  /*06d0*/  ISETP.GT.AND P1, PT, R0, 0x800, PT ;  /* 0x000008000000780c */ /* 0x000fda0003f24270 */
[----:B------:R-:W-:Y:S05]  /*06e0*/  @!P1 BRA `(.L_x_135) ;  /* 0x0000000000589947 */ /* 0x000fea0003800000 */
        /* <DEDUP_REMOVED lines=12> */
[----:B------:R-:W-:Y:S01]  /*07b0*/  PLOP3.LUT P0, PT, PT, PT, PT, 0x8, 0x80 ;  /* 0x000000000080781c */ /* 0x000fe20003f0e170 */
        /* <DEDUP_REMOVED lines=9> */
.L_x_135:
[----:B------:R-:W-:Y:S05]  /*0850*/  BSYNC.RECONVERGENT B2 ;  /* 0x0000000000027941 */ /* 0x000fea0003800200 */
.L_x_134:
[----:B------:R-:W-:-:S13]  /*0860*/  ISETP.LT.OR P0, PT, R7, R4, P0 ;  /* 0x000000040700720c */ /* 0x000fda0000701670 */
[----:B------:R-:W-:Y:S05]  /*0870*/  @!P0 BRA `(.L_x_127) ;  /* 0x0000000000288947 */ /* 0x000fea0003800000 */
[----:B------:R-:W0:Y:S02]  /*0880*/  LDC.64 R8, c[0x0][0x380] ;  /* 0x0000e000ff087b82 */ /* 0x000e240000000a00 */
[----:B0-----:R-:W-:-:S05]  /*0890*/  IMAD.WIDE R6, R7, 0x8, R8 ;  /* 0x0000000807067825 */ /* 0x001fca00078e0208 */
[----:B------:R-:W2:Y:S04]  /*08a0*/  LDG.E.64.CONSTANT R8, desc[UR6][R6.64] ;  /* 0x0000000606087981 */ /* 0x000ea8000c1e9b00 */
[----:B------:R-:W3:Y:S04]  /*08b0*/  LDG.E.64.CONSTANT R10, desc[UR6][R6.64+0x1000] ;  /* 0x00100006060a7981 */ /* 0x000ee8000c1e9b00 */
[----:B------:R-:W4:Y:S04]  /*08c0*/  LDG.E.64.CONSTANT R12, desc[UR6][R6.64+0x2000] ;  /* 0x00200006060c7981 */ /* 0x000f28000c1e9b00 */
[----:B------:R-:W4:Y:S01]  /*08d0*/  LDG.E.64.CONSTANT R14, desc[UR6][R6.64+0x3000] ;  /* 0x00300006060e7981 */ /* 0x000f22000c1e9b00 */
[----:B--2--5:R-:W-:-:S08]  /*08e0*/  DADD R8, R2, R8 ;  /* 0x0000000002087229 */ /* 0x024fd00000000008 */
[----:B---3--:R-:W-:-:S08]  /*08f0*/  DADD R8, R8, R10 ;  /* 0x0000000008087229 */ /* 0x008fd0000000000a */
[----:B----4-:R-:W-:-:S08]  /*0900*/  DADD R8, R8, R12 ;  /* 0x0000000008087229 */ /* 0x010fd0000000000c */
[----:B------:R-:W-:-:S11]  /*0910*/  DADD R2, R8, R14 ;  /* 0x0000000008027229 */ /* 0x000fd6000000000e */
.L_x_127:
[----:B------:R-:W-:Y:S05]  /*0920*/  BSYNC.RECONVERGENT B1 ;  /* 0x0000000000017941 */ /* 0x000fea0003800200 */
.L_x_126:
        /* <DEDUP_REMOVED lines=16> */
[----:B0-----:R-:W-:-:S10]  /*0a30*/  DADD R6, R6, R8 ;  /* 0x0000000006067229 */ /* 0x001fd40000000008 */
        /* <DEDUP_REMOVED lines=30> */
[----:B------:R-:W0:Y:S04]  /*0c20*/  LDS.64 R4, [UR4+0x18] ;  /* 0x00001804ff047984 */ /* 0x000e280008000a00 */
[----:B-1----:R-:W1:Y:S04]  /*0c30*/  LDS.128 R8, [UR4+0x20] ;  /* 0x00002004ff087984 */ /* 0x002e680008000c00 */
        /* <DEDUP_REMOVED lines=22> */
.L_x_136:
[----:B------:R-:W-:Y:S01]  /*0da0*/  LOP3.LUT R0, R5, 0x3e0, RZ, 0xc0, !PT ;  /* 0x000003e005007812 */ /* 0x000fe200078ec0ff */
[----:B------:R-:W0:Y:S03]  /*0db0*/  S2R R10, SR_LANEID ;  /* 0x00000000000a7919 */ /* 0x000e260000000000 */
[----:B------:R-:W-:Y:S01]  /*0dc0*/  LOP3.LUT R9, RZ, R0, RZ, 0x33, !PT ;  /* 0x00000000ff097212 */ /* 0x000fe200078e33ff */
[----:B------:R-:W-:-:S04]  /*0dd0*/  VIADD R7, R0, 0x20 ;  /* 0x0000002000077836 */ /* 0x000fc80000000000 */
[----:B------:R-:W-:Y:S01]  /*0de0*/  IMAD.IADD R9, R9, 0x1, R4 ;  /* 0x0000000109097824 */ /* 0x000fe200078e0204 */
[----:B------:R-:W-:-:S04]  /*0df0*/  ISETP.GT.AND P0, PT, R7, R4, PT ;  /* 0x000000040700720c */ /* 0x000fc80003f04270 */
[----:B------:R-:W-:-:S05]  /*0e00*/  SEL R11, R9, 0x1f, P0 ;  /* 0x0000001f090b7807 */ /* 0x000fca0000000000 */
[----:B-----5:R-:W-:Y:S04]  /*0e10*/  SHFL.DOWN PT, R6, R2, 0x1, R11 ;  /* 0x0820000002067989 */ /* 0x020fe800000e000b */
[----:B------:R-:W1:Y:S01]  /*0e20*/  SHFL.DOWN PT, R7, R3, 0x1, R11 ;  /* 0x0820000003077989 */ /* 0x000e6200000e000b */
[C---:B0-----:R-:W-:Y:S01]  /*0e30*/  ISETP.GE.AND P0, PT, R10.reuse, R11, PT ;  /* 0x0000000b0a00720c */ /* 0x041fe20003f06270 */
[C---:B------:R-:W-:Y:S01]  /*0e40*/  VIADD R0, R10.reuse, 0x2 ;  /* 0x000000020a007836 */ /* 0x040fe20000000000 */
[----:B------:R-:W-:Y:S01]  /*0e50*/  ISETP.NE.AND P1, PT, R10, RZ, PT ;  /* 0x000000ff0a00720c */ /* 0x000fe20003f25270 */
[----:B-1----:R-:W-:-:S12]  /*0e60*/  DADD R6, R6, R2 ;  /* 0x0000000006067229 */ /* 0x002fd80000000002 */
[----:B------:R-:W0:Y:S01]  /*0e70*/  @!P1 S2R R12, SR_CgaCtaId ;  /* 0x00000000000c9919 */ /* 0x000e220000008800 */
[----:B------:R-:W-:Y:S02]  /*0e80*/  FSEL R8, R6, R2, !P0 ;  /* 0x0000000206087208 */ /* 0x000fe40004000000 */
[----:B------:R-:W-:Y:S02]  /*0e90*/  FSEL R9, R7, R3, !P0 ;  /* 0x0000000307097208 */ /* 0x000fe40004000000 */
[----:B------:R-:W-:Y:S01]  /*0ea0*/  ISETP.GT.AND P0, PT, R0, R11, PT ;  /* 0x0000000b0000720c */ /* 0x000fe20003f04270 */
[----:B------:R-:W-:Y:S01]  /*0eb0*/  SHFL.DOWN PT, R6, R8, 0x2, R11 ;  /* 0x0840000008067989 */ /* 0x000fe200000e000b */
[----:B------:R-:W-:-:S03]  /*0ec0*/  VIADD R0, R10, 0x4 ;  /* 0x000000040a007836 */ /* 0x000fc60000000000 */
[----:B------:R-:W1:Y:S02]  /*0ed0*/  SHFL.DOWN PT, R7, R9, 0x2, R11 ;  /* 0x0840000009077989 */ /* 0x000e6400000e000b */
[----:B-1----:R-:W-:-:S10]  /*0ee0*/  DADD R6, R6, R8 ;  /* 0x0000000006067229 */ /* 0x002fd40000000008 */
[----:B------:R-:W-:Y:S02]  /*0ef0*/  FSEL R6, R8, R6, P0 ;  /* 0x0000000608067208 */ /* 0x000fe40000000000 */
[----:B------:R-:W-:Y:S02]  /*0f00*/  FSEL R7, R9, R7, P0 ;  /* 0x0000000709077208 */ /* 0x000fe40000000000 */
        /* <DEDUP_REMOVED lines=16> */
[----:B------:R-:W-:Y:S02]  /*1010*/  @!P1 MOV R9, 0x400 ;  /* 0x0000040000099802 */ /* 0x000fe40000000f00 */
        /* <DEDUP_REMOVED lines=14> */
[----:B------:R-:W-:Y:S01]  /*1100*/  ISETP.GT.AND P1, PT, R4, 0x20, PT ;  /* 0x000000200400780c */ /* 0x000fe20003f24270 */
[----:B-1----:R-:W-:-:S09]  /*1110*/  ULEA UR4, UR5, UR4, 0x18 ;  /* 0x0000000405047291 */ /* 0x002fd2000f8ec0ff */
[----:B------:R-:W1:Y:S04]  /*1120*/  LDS.64 R6, [UR4+0x18] ;  /* 0x00001804ff067984 */ /* 0x000e680008000a00 */
[----:B------:R-:W2:Y:S04]  /*1130*/  LDS.128 R12, [UR4+0x20] ;  /* 0x00002004ff0c7984 */ /* 0x000ea80008000c00 */
[----:B0-----:R-:W0:Y:S01]  /*1140*/  LDS.128 R8, [UR4+0x30] ;  /* 0x00003004ff087984 */ /* 0x001e220008000c00 */
[----:B-1----:R-:W-:-:S10]  /*1150*/  DADD R6, R2, R6 ;  /* 0x0000000002067229 */ /* 0x002fd40000000006 */
[----:B------:R-:W-:Y:S02]  /*1160*/  FSEL R2, R6, R2, P1 ;  /* 0x0000000206027208 */ /* 0x000fe40000800000 */
[----:B------:R-:W-:Y:S02]  /*1170*/  FSEL R3, R7, R3, P1 ;  /* 0x0000000307037208 */ /* 0x000fe40000800000 */
[----:B------:R-:W-:-:S04]  /*1180*/  ISETP.GT.AND P1, PT, R4, 0x40, PT ;  /* 0x000000400400780c */ /* 0x000fc80003f24270 */
        /* <DEDUP_REMOVED lines=61> */
.L_x_123:
[----:B------:R-:W0:Y:S01]  /*1560*/  S2R R41, SR_TID.X ;  /* 0x0000000000297919 */ /* 0x000e220000002100 */
[----:B------:R-:W1:Y:S02]  /*1570*/  LDCU.64 UR4, c[0x0][0x380] ;  /* 0x00007000ff0477ac */ /* 0x000e640008000a00 */
[----:B-1----:R-:W-:Y:S02]  /*1580*/  IMAD.U32 R2, RZ, RZ, UR4 ;  /* 0x00000004ff027e24 */ /* 0x002fe4000f8e00ff */
[----:B------:R-:W-:Y:S02]  /*1590*/  IMAD.U32 R3, RZ, RZ, UR5 ;  /* 0x00000005ff037e24 */ /* 0x000fe4000f8e00ff */
[----:B0-----:R-:W-:-:S05]  /*15a0*/  IMAD.WIDE.U32 R18, R41, 0x8, R2 ;  /* 0x0000000829127825 */ /* 0x001fca00078e0002 */
[----:B------:R-:W2:Y:S04]  /*15b0*/  LDG.E.64.CONSTANT R20, desc[UR6][R18.64] ;  /* 0x0000000612147981 */ /* 0x000ea8000c1e9b00 */
[----:B------:R-:W2:Y:S04]  /*15c0*/  LDG.E.64.CONSTANT R6, desc[UR6][R18.64+0x1000] ;  /* 0x0010000612067981 */ /* 0x000ea8000c1e9b00 */
[----:B------:R-:W3:Y:S04]  /*15d0*/  LDG.E.64.CONSTANT R8, desc[UR6][R18.64+0x2000] ;  /* 0x0020000612087981 */ /* 0x000ee8000c1e9b00 */
[----:B------:R-:W4:Y:S04]  /*15e0*/  LDG.E.64.CONSTANT R10, desc[UR6][R18.64+0x3000] ;  /* 0x00300006120a7981 */ /* 0x000f28000c1e9b00 */
[----:B------:R-:W5:Y:S04]  /*15f0*/  LDG.E.64.CONSTANT R12, desc[UR6][R18.64+0x4000] ;  /* 0x00400006120c7981 */ /* 0x000f68000c1e9b00 */
[----:B------:R-:W5:Y:S04]  /*1600*/  LDG.E.64.CONSTANT R14, desc[UR6][R18.64+0x5000] ;  /* 0x00500006120e7981 */ /* 0x000f68000c1e9b00 */
[----:B------:R-:W5:Y:S01]  /*1610*/  LDG.E.64.CONSTANT R16, desc[UR6][R18.64+0x6000] ;  /* 0x0060000612107981 */ /* 0x000f62000c1e9b00 */
[----:B------:R-:W-:Y:S01]  /*1620*/  ISETP.GE.U32.AND P0, PT, R4, 0x1c00, PT ;  /* 0x00001c000400780c */ /* 0x000fe20003f06070 */
[----:B------:R-:W-:Y:S01]  /*1630*/  UMOV UR4, 0xe00 ;  /* 0x00000e0000047882 */ /* 0x000fe20000000000 */
[----:B--2---:R-:W-:-:S08]  /*1640*/  DADD R6, R20, R6 ;  /* 0x0000000014067229 */ /* 0x004fd00000000006 */
[----:B---3--:R-:W-:-:S08]  /*1650*/  DADD R6, R8, R6 ;  /* 0x0000000008067229 */ /* 0x008fd00000000006 */
[----:B----4-:R-:W-:-:S08]  /*1660*/  DADD R6, R10, R6 ;  /* 0x000000000a067229 */ /* 0x010fd00000000006 */
[----:B-----5:R-:W-:-:S08]  /*1670*/  DADD R6, R12, R6 ;  /* 0x000000000c067229 */ /* 0x020fd00000000006 */
[----:B------:R-:W-:-:S08]  /*1680*/  DADD R6, R14, R6 ;  /* 0x000000000e067229 */ /* 0x000fd00000000006 */
[----:B------:R-:W-:Y:S01]  /*1690*/  DADD R6, R16, R6 ;  /* 0x0000000010067229 */ /* 0x000fe20000000006 */
[----:B------:R-:W-:Y:S10]  /*16a0*/  @!P0 BRA `(.L_x_138) ;  /* 0x00000000006c8947 */ /* 0x000ff40003800000 */
[----:B------:R-:W0:Y:S01]  /*16b0*/  LDC R22, c[0x0][0x390] ;  /* 0x0000e400ff167b82 */ /* 0x000e220000000800 */
[----:B------:R-:W-:Y:S01]  /*16c0*/  VIADD R23, R4, 0xfffff200 ;  /* 0xfffff20004177836 */ /* 0x000fe20000000000 */
[----:B------:R-:W-:-:S06]  /*16d0*/  UMOV UR4, 0xe00 ;  /* 0x00000e0000047882 */ /* 0x000fcc0000000000 */
[----:B------:R-:W1:Y:S02]  /*16e0*/  LDC.64 R2, c[0x0][0x380] ;  /* 0x0000e000ff027b82 */ /* 0x000e640000000a00 */
.L_x_140:
[----:B------:R-:W-:-:S04]  /*16f0*/  VIADD R9, R41, UR4 ;  /* 0x0000000429097c36 */ /* 0x000fc80008000000 */
[----:B-1----:R-:W-:-:S05]  /*1700*/  IMAD.WIDE.U32 R8, R9, 0x8, R2 ;  /* 0x0000000809087825 */ /* 0x002fca00078e0002 */
[----:B------:R-:W2:Y:S04]  /*1710*/  LDG.E.64.CONSTANT R4, desc[UR6][R8.64] ;  /* 0x0000000608047981 */ /* 0x000ea8000c1e9b00 */
[----:B------:R-:W3:Y:S04]  /*1720*/  LDG.E.64.CONSTANT R10, desc[UR6][R8.64+0x1000] ;  /* 0x00100006080a7981 */ /* 0x000ee8000c1e9b00 */
[----:B------:R-:W4:Y:S04]  /*1730*/  LDG.E.64.CONSTANT R12, desc[UR6][R8.64+0x2000] ;  /* 0x00200006080c7981 */ /* 0x000f28000c1e9b00 */
[----:B------:R-:W5:Y:S04]  /*1740*/  LDG.E.64.CONSTANT R14, desc[UR6][R8.64+0x3000] ;  /* 0x00300006080e7981 */ /* 0x000f68000c1e9b00 */
[----:B------:R-:W5:Y:S04]  /*1750*/  LDG.E.64.CONSTANT R16, desc[UR6][R8.64+0x4000] ;  /* 0x0040000608107981 */ /* 0x000f68000c1e9b00 */
[----:B------:R-:W5:Y:S04]  /*1760*/  LDG.E.64.CONSTANT R18, desc[UR6][R8.64+0x5000] ;  /* 0x0050000608127981 */ /* 0x000f68000c1e9b00 */
[----:B------:R-:W5:Y:S01]  /*1770*/  LDG.E.64.CONSTANT R20, desc[UR6][R8.64+0x6000] ;  /* 0x0060000608147981 */ /* 0x000f62000c1e9b00 */
[----:B--2---:R-:W-:-:S08]  /*1780*/  DADD R4, R4, R6 ;  /* 0x0000000004047229 */ /* 0x004fd00000000006 */
[----:B---3--:R-:W-:-:S08]  /*1790*/  DADD R4, R10, R4 ;  /* 0x000000000a047229 */ /* 0x008fd00000000004 */
[----:B----4-:R-:W-:-:S08]  /*17a0*/  DADD R4, R12, R4 ;  /* 0x000000000c047229 */ /* 0x010fd00000000004 */
[----:B-----5:R-:W-:-:S08]  /*17b0*/  DADD R4, R14, R4 ;  /* 0x000000000e047229 */ /* 0x020fd00000000004 */
[----:B------:R-:W-:Y:S01]  /*17c0*/  DADD R16, R16, R4 ;  /* 0x0000000010107229 */ /* 0x000fe20000000004 */
[----:B0-----:R-:W-:-:S04]  /*17d0*/  IMAD.MOV.U32 R4, RZ, RZ, R22 ;  /* 0x000000ffff047224 */ /* 0x001fc800078e0016 */
[----:B------:R-:W-:-:S03]  /*17e0*/  VIADD R0, R4, -UR4 ;  /* 0x8000000404007c36 */ /* 0x000fc60008000000 */
[----:B------:R-:W-:Y:S02]  /*17f0*/  DADD R16, R18, R16 ;  /* 0x0000000012107229 */ /* 0x000fe40000000010 */
[----:B------:R-:W-:-:S06]  /*1800*/  ISETP.GE.AND P0, PT, R0, 0xe00, PT ;  /* 0x00000e000000780c */ /* 0x000fcc0003f06270 */
[----:B------:R-:W-:-:S07]  /*1810*/  DADD R6, R20, R16 ;  /* 0x0000000014067229 */ /* 0x000fce0000000010 */
[----:B------:R-:W-:Y:S05]  /*1820*/  @!P0 BRA `(.L_x_139) ;  /* 0x00000008001c8947 */ /* 0x000fea0003800000 */
[----:B------:R-:W-:-:S06]  /*1830*/  UIADD3 UR4, UPT, UPT, UR4, 0xe00, URZ ;  /* 0x00000e0004047890 */ /* 0x000fcc000fffe0ff */
[----:B------:R-:W-:-:S13]  /*1840*/  ISETP.LT.AND P0, PT, R23, UR4, PT ;  /* 0x0000000417007c0c */ /* 0x000fda000bf01270 */
[----:B------:R-:W-:Y:S05]  /*1850*/  @!P0 BRA `(.L_x_140) ;  /* 0xfffffffc00a48947 */ /* 0x000fea000383ffff */
.L_x_138:
[----:B------:R-:W-:-:S13]  /*1860*/  ISETP.LE.AND P0, PT, R4, UR4, PT ;  /* 0x0000000404007c0c */ /* 0x000fda000bf03270 */
[----:B------:R-:W-:Y:S05]  /*1870*/  @P0 BRA `(.L_x_139) ;  /* 0x0000000800080947 */ /* 0x000fea0003800000 */
[----:B------:R-:W-:Y:S01]  /*1880*/  VIADD R0, R4, -UR4 ;  /* 0x8000000404007c36 */ /* 0x000fe20008000000 */
[----:B------:R-:W-:Y:S04]  /*1890*/  BSSY.RECONVERGENT B1, `(.L_x_139) ;  /* 0x0000080000017945 */ /* 0x000fe80003800200 */
[----:B------:R-:W-:-:S13]  /*18a0*/  ISETP.GE.AND P0, PT, R41, R0, PT ;  /* 0x000000002900720c */ /* 0x000fda0003f06270 */
[----:B------:R-:W-:Y:S05]  /*18b0*/  @P0 BRA `(.L_x_141) ;  /* 0x0000000400f40947 */ /* 0x000fea0003800000 */
[----:B------:R-:W-:Y:S01]  /*18c0*/  LOP3.LUT R5, RZ, R41, RZ, 0x33, !PT ;  /* 0x00000029ff057212 */ /* 0x000fe200078e33ff */
[----:B------:R-:W-:Y:S01]  /*18d0*/  BSSY.RECONVERGENT B2, `(.L_x_142) ;  /* 0x0000014000027945 */ /* 0x000fe20003800200 */
[----:B------:R-:W-:Y:S02]  /*18e0*/  IMAD.MOV.U32 R45, RZ, RZ, R41 ;  /* 0x000000ffff2d7224 */ /* 0x000fe400078e0029 */
[----:B------:R-:W-:-:S04]  /*18f0*/  IADD3 R4, PT, PT, R4, -UR4, R5 ;  /* 0x8000000404047c10 */ /* 0x000fc8000fffe005 */
[C---:B------:R-:W-:Y:S02]  /*1900*/  LOP3.LUT R5, R4.reuse, 0x600, RZ, 0xc0, !PT ;  /* 0x0000060004057812 */ /* 0x040fe400078ec0ff */
[----:B------:R-:W-:Y:S02]  /*1910*/  ISETP.GE.U32.AND P1, PT, R4, 0x600, PT ;  /* 0x000006000400780c */ /* 0x000fe40003f26070 */
[----:B------:R-:W-:-:S13]  /*1920*/  ISETP.NE.AND P0, PT, R5, 0x600, PT ;  /* 0x000006000500780c */ /* 0x000fda0003f05270 */
[----:B------:R-:W-:Y:S05]  /*1930*/  @!P0 BRA `(.L_x_143) ;  /* 0x0000000000348947 */ /* 0x000fea0003800000 */
[----:B------:R-:W-:Y:S01]  /*1940*/  LEA.HI R4, R4, 0x1, RZ, 0x17 ;  /* 0x0000000104047811 */ /* 0x000fe200078fb8ff */
[----:B------:R-:W-:Y:S02]  /*1950*/  VIADD R9, R41, UR4 ;  /* 0x0000000429097c36 */ /* 0x000fe40008000000 */
[----:B------:R-:W-:Y:S01]  /*1960*/  IMAD.MOV.U32 R45, RZ, RZ, R41 ;  /* 0x000000ffff2d7224 */ /* 0x000fe200078e0029 */
[----:B------:R-:W-:-:S05]  /*1970*/  LOP3.LUT R4, R4, 0x3, RZ, 0xc0, !PT ;  /* 0x0000000304047812 */ /* 0x000fca00078ec0ff */
[----:B------:R-:W-:-:S07]  /*1980*/  IMAD.MOV R8, RZ, RZ, -R4 ;  /* 0x000000ffff087224 */ /* 0x000fce00078e0a04 */
.L_x_144:
[----:B------:R-:W-:-:S06]  /*1990*/  IMAD.WIDE.U32 R4, R9, 0x8, R2 ;  /* 0x0000000809047825 */ /* 0x000fcc00078e0002 */
[----:B------:R-:W2:Y:S01]  /*19a0*/  LDG.E.64.CONSTANT R4, desc[UR6][R4.64] ;  /* 0x0000000604047981 */ /* 0x000ea2000c1e9b00 */
[----:B------:R-:W-:Y:S02]  /*19b0*/  VIADD R8, R8, 0x1 ;  /* 0x0000000108087836 */ /* 0x000fe40000000000 */
[----:B------:R-:W-:Y:S02]  /*19c0*/  VIADD R45, R45, 0x200 ;  /* 0x000002002d2d7836 */ /* 0x000fe40000000000 */
[----:B------:R-:W-:Y:S01]  /*19d0*/  VIADD R9, R9, 0x200 ;  /* 0x0000020009097836 */ /* 0x000fe20000000000 */
[----:B------:R-:W-:Y:S01]  /*19e0*/  ISETP.NE.AND P0, PT, R8, RZ, PT ;  /* 0x000000ff0800720c */ /* 0x000fe20003f05270 */
[----:B--2---:R-:W-:-:S12]  /*19f0*/  DADD R6, R4, R6 ;  /* 0x0000000004067229 */ /* 0x004fd80000000006 */
[----:B------:R-:W-:Y:S05]  /*1a00*/  @P0 BRA `(.L_x_144) ;  /* 0xfffffffc00e00947 */ /* 0x000fea000383ffff */
.L_x_143:
[----:B------:R-:W-:Y:S05]  /*1a10*/  BSYNC.RECONVERGENT B2 ;  /* 0x0000000000027941 */ /* 0x000fea0003800200 */
.L_x_142:
[----:B------:R-:W-:Y:S05]  /*1a20*/  @!P1 BRA `(.L_x_141) ;  /* 0x0000000400989947 */ /* 0x000fea0003800000 */
[----:B------:R-:W0:Y:S01]  /*1a30*/  LDCU.64 UR8, c[0x0][0x380] ;  /* 0x00007000ff0877ac */ /* 0x000e220008000a00 */
[----:B------:R-:W-:Y:S01]  /*1a40*/  IMAD.IADD R9, R0, 0x1, -R45 ;  /* 0x0000000100097824 */ /* 0x000fe200078e0a2d */
[C---:B------:R-:W-:Y:S01]  /*1a50*/  IADD3 R5, P0, PT, R45.reuse, UR4, RZ ;  /* 0x000000042d057c10 */ /* 0x040fe2000ff1e0ff */
[----:B------:R-:W-:Y:S01]  /*1a60*/  BSSY.RECONVERGENT B2, `(.L_x_145) ;  /* 0x0000039000027945 */ /* 0x000fe20003800200 */
[----:B------:R-:W-:Y:S02]  /*1a70*/  VIADD R43, R45, UR4 ;  /* 0x000000042d2b7c36 */ /* 0x000fe40008000000 */
[----:B------:R-:W-:Y:S01]  /*1a80*/  ISETP.GT.AND P1, PT, R9, 0x1800, PT ;  /* 0x000018000900780c */ /* 0x000fe20003f24270 */
[----:B------:R-:W-:Y:S01]  /*1a90*/  IMAD.X R8, RZ, RZ, RZ, P0 ;  /* 0x000000ffff087224 */ /* 0x000fe200000e06ff */
[----:B0-----:R-:W-:-:S04]  /*1aa0*/  LEA R4, P0, R5, UR8, 0x3 ;  /* 0x0000000805047c11 */ /* 0x001fc8000f8018ff */
[----:B------:R-:W-:Y:S02]  /*1ab0*/  LEA.HI.X R5, R5, UR9, R8, 0x3, P0 ;  /* 0x0000000905057c11 */ /* 0x000fe400080f1c08 */
[----:B------:R-:W-:-:S05]  /*1ac0*/  IADD3 R4, P0, PT, R4, 0x2000, RZ ;  /* 0x0000200004047810 */ /* 0x000fca0007f1e0ff */
[----:B------:R-:W-:Y:S01]  /*1ad0*/  IMAD.X R5, RZ, RZ, R5, P0 ;  /* 0x000000ffff057224 */ /* 0x000fe200000e0605 */
[----:B------:R-:W-:Y:S01]  /*1ae0*/  PLOP3.LUT P0, PT, PT, PT, PT, 0x80, 0x8 ;  /* 0x000000000008781c */ /* 0x000fe20003f0f070 */
[----:B------:R-:W-:-:S12]  /*1af0*/  @!P1 BRA `(.L_x_146) ;  /* 0x0000000000bc9947 */ /* 0x000fd80003800000 */
[----:B------:R-:W-:Y:S01]  /*1b00*/  PLOP3.LUT P0, PT, PT, PT, PT, 0x8, 0x80 ;  /* 0x000000000080781c */ /* 0x000fe20003f0e170 */
[----:B------:R-:W-:-:S12]  /*1b10*/  VIADD R40, R0, 0xffffe800 ;  /* 0xffffe80000287836 */ /* 0x000fd80000000000 */
.L_x_147:
[C---:B------:R-:W-:Y:S01]  /*1b20*/  IMAD.WIDE.U32 R38, R43.reuse, 0x8, R2 ;  /* 0x000000082b267825 */ /* 0x040fe200078e0002 */
[----:B------:R-:W2:Y:S04]  /*1b30*/  LDG.E.64.CONSTANT R8, desc[UR6][R4.64+-0x1000] ;  /* 0xfff0000604087981 */ /* 0x000ea8000c1e9b00 */
[----:B------:R-:W3:Y:S04]  /*1b40*/  LDG.E.64.CONSTANT R10, desc[UR6][R4.64] ;  /* 0x00000006040a7981 */ /* 0x000ee8000c1e9b00 */
[----:B------:R-:W4:Y:S01]  /*1b50*/  LDG.E.64.CONSTANT R38, desc[UR6][R38.64] ;  /* 0x0000000626267981 */ /* 0x000f22000c1e9b00 */
[----:B------:R-:W-:-:S03]  /*1b60*/  VIADD R15, R43, 0x800 ;  /* 0x000008002b0f7836 */ /* 0x000fc60000000000 */
[----:B------:R-:W5:Y:S01]  /*1b70*/  LDG.E.64.CONSTANT R12, desc[UR6][R4.64+0x1000] ;  /* 0x00100006040c7981 */ /* 0x000f62000c1e9b00 */
[----:B------:R-:W-:-:S03]  /*1b80*/  IMAD.WIDE.U32 R14, R15, 0x8, R2 ;  /* 0x000000080f0e7825 */ /* 0x000fc600078e0002 */
[----:B------:R-:W5:Y:S04]  /*1b90*/  LDG.E.64.CONSTANT R16, desc[UR6][R4.64+0x3000] ;  /* 0x0030000604107981 */ /* 0x000f68000c1e9b00 */
[----:B------:R-:W5:Y:S04]  /*1ba0*/  LDG.E.64.CONSTANT R14, desc[UR6][R14.64] ;  /* 0x000000060e0e7981 */ /* 0x000f68000c1e9b00 */
[----:B------:R-:W5:Y:S01]  /*1bb0*/  LDG.E.64.CONSTANT R18, desc[UR6][R4.64+0x4000] ;  /* 0x0040000604127981 */ /* 0x000f62000c1e9b00 */
        /* <DEDUP_REMOVED lines=11> */
[----:B------:R-:W5:Y:S04]  /*1c70*/  LDG.E.64.CONSTANT R34, desc[UR6][R4.64+0xc000] ;  /* 0x00c0000604227981 */ /* 0x000f68000c1e9b00 */
[----:B------:R0:W5:Y:S01]  /*1c80*/  LDG.E.64.CONSTANT R36, desc[UR6][R4.64+0xd000] ;  /* 0x00d0000604247981 */ /* 0x000162000c1e9b00 */
[----:B------:R-:W-:-:S05]  /*1c90*/  VIADD R45, R45, 0x2000 ;  /* 0x000020002d2d7836 */ /* 0x000fca0000000000 */
[----:B------:R-:W-:Y:S02]  /*1ca0*/  ISETP.GE.AND P1, PT, R45, R40, PT ;  /* 0x000000282d00720c */ /* 0x000fe40003f26270 */
[----:B0-----:R-:W-:Y:S01]  /*1cb0*/  IADD3 R4, P2, PT, R4, 0x10000, RZ ;  /* 0x0001000004047810 */ /* 0x001fe20007f5e0ff */
[----:B------:R-:W-:-:S04]  /*1cc0*/  VIADD R43, R43, 0x2000 ;  /* 0x000020002b2b7836 */ /* 0x000fc80000000000 */
[----:B------:R-:W-:Y:S01]  /*1cd0*/  IMAD.X R5, RZ, RZ, R5, P2 ;  /* 0x000000ffff057224 */ /* 0x000fe200010e0605 */
[----:B----4-:R-:W-:-:S08]  /*1ce0*/  DADD R38, R38, R6 ;  /* 0x0000000026267229 */ /* 0x010fd00000000006 */
[----:B--2---:R-:W-:-:S08]  /*1cf0*/  DADD R8, R38, R8 ;  /* 0x0000000026087229 */ /* 0x004fd00000000008 */
[----:B---3--:R-:W-:-:S08]  /*1d00*/  DADD R8, R8, R10 ;  /* 0x0000000008087229 */ /* 0x008fd0000000000a */
        /* <DEDUP_REMOVED lines=14> */
.L_x_146:
[----:B------:R-:W-:Y:S05]  /*1df0*/  BSYNC.RECONVERGENT B2 ;  /* 0x0000000000027941 */ /* 0x000fea0003800200 */
.L_x_145:
[----:B------:R-:W-:Y:S01]  /*1e00*/  IMAD.IADD R8, R0, 0x1, -R45 ;  /* 0x0000000100087824 */ /* 0x000fe200078e0a2d */
[----:B------:R-:W-:Y:S04]  /*1e10*/  BSSY.RECONVERGENT B2, `(.L_x_148) ;  /* 0x000001c000027945 */ /* 0x000fe80003800200 */
[----:B------:R-:W-:-:S13]  /*1e20*/  ISETP.GT.AND P1, PT, R8, 0x800, PT ;  /* 0x000008000800780c */ /* 0x000fda0003f24270 */
[----:B------:R-:W-:Y:S05]  /*1e30*/  @!P1 BRA `(.L_x_149) ;  /* 0x0000000000649947 */ /* 0x000fea0003800000 */
        /* <DEDUP_REMOVED lines=9> */
[----:B------:R-:W5:Y:S04]  /*1ed0*/  LDG.E.64.CONSTANT R22, desc[UR6][R4.64+0x4000] ;  /* 0x0040000604167981 */ /* 0x000f68000c1e9b00 */
[----:B------:R0:W5:Y:S01]  /*1ee0*/  LDG.E.64.CONSTANT R8, desc[UR6][R4.64+0x5000] ;  /* 0x0050000604087981 */ /* 0x000162000c1e9b00 */
[----:B------:R-:W-:Y:S01]  /*1ef0*/  PLOP3.LUT P0, PT, PT, PT, PT, 0x8, 0x80 ;  /* 0x000000000080781c */ /* 0x000fe20003f0e170 */
[----:B------:R-:W-:-:S02]  /*1f00*/  VIADD R45, R45, 0x1000 ;  /* 0x000010002d2d7836 */ /* 0x000fc40000000000 */
[----:B------:R-:W-:Y:S01]  /*1f10*/  VIADD R43, R43, 0x1000 ;  /* 0x000010002b2b7836 */ /* 0x000fe20000000000 */
[----:B----4-:R-:W-:-:S08]  /*1f20*/  DADD R6, R6, R10 ;  /* 0x0000000006067229 */ /* 0x010fd0000000000a */
[----:B--2---:R-:W-:-:S08]  /*1f30*/  DADD R6, R6, R12 ;  /* 0x0000000006067229 */ /* 0x004fd0000000000c */
[----:B---3--:R-:W-:-:S08]  /*1f40*/  DADD R6, R6, R14 ;  /* 0x0000000006067229 */ /* 0x008fd0000000000e */
[----:B-----5:R-:W-:-:S08]  /*1f50*/  DADD R6, R6, R16 ;  /* 0x0000000006067229 */ /* 0x020fd00000000010 */
[----:B------:R-:W-:-:S08]  /*1f60*/  DADD R6, R6, R18 ;  /* 0x0000000006067229 */ /* 0x000fd00000000012 */
[----:B------:R-:W-:Y:S01]  /*1f70*/  DADD R6, R6, R20 ;  /* 0x0000000006067229 */ /* 0x000fe20000000014 */
[----:B------:R-:W-:-:S07]  /*1f80*/  IADD3 R10, P1, PT, R4, 0x8000, RZ ;  /* 0x00008000040a7810 */ /* 0x000fce0007f3e0ff */
[----:B------:R-:W-:Y:S01]  /*1f90*/  DADD R6, R6, R22 ;  /* 0x0000000006067229 */ /* 0x000fe20000000016 */
[----:B0-----:R-:W-:Y:S02]  /*1fa0*/  IMAD.X R5, RZ, RZ, R5, P1 ;  /* 0x000000ffff057224 */ /* 0x001fe400008e0605 */
[----:B------:R-:W-:-:S05]  /*1fb0*/  IMAD.MOV.U32 R4, RZ, RZ, R10 ;  /* 0x000000ffff047224 */ /* 0x000fca00078e000a */
[----:B------:R-:W-:-:S11]  /*1fc0*/  DADD R6, R6, R8 ;  /* 0x0000000006067229 */ /* 0x000fd60000000008 */
.L_x_149:
[----:B------:R-:W-:Y:S05]  /*1fd0*/  BSYNC.RECONVERGENT B2 ;  /* 0x0000000000027941 */ /* 0x000fea0003800200 */
.L_x_148:
[----:B------:R-:W-:-:S13]  /*1fe0*/  ISETP.LT.OR P0, PT, R45, R0, P0 ;  /* 0x000000002d00720c */ /* 0x000fda0000701670 */
[----:B------:R-:W-:Y:S05]  /*1ff0*/  @!P0 BRA `(.L_x_141) ;  /* 0x0000000000248947 */ /* 0x000fea0003800000 */
[----:B------:R-:W-:Y:S01]  /*2000*/  IMAD.WIDE.U32 R2, R43, 0x8, R2 ;  /* 0x000000082b027825 */ /* 0x000fe200078e0002 */
[----:B------:R-:W2:Y:S04]  /*2010*/  LDG.E.64.CONSTANT R8, desc[UR6][R4.64+-0x1000] ;  /* 0xfff0000604087981 */ /* 0x000ea8000c1e9b00 */
[----:B------:R-:W3:Y:S04]  /*2020*/  LDG.E.64.CONSTANT R10, desc[UR6][R4.64] ;  /* 0x00000006040a7981 */ /* 0x000ee8000c1e9b00 */
[----:B------:R-:W4:Y:S04]  /*2030*/  LDG.E.64.CONSTANT R2, desc[UR6][R2.64] ;  /* 0x0000000602027981 */ /* 0x000f28000c1e9b00 */
[----:B------:R-:W5:Y:S01]  /*2040*/  LDG.E.64.CONSTANT R12, desc[UR6][R4.64+0x1000] ;  /* 0x00100006040c7981 */ /* 0x000f62000c1e9b00 */
[----:B----4-:R-:W-:-:S08]  /*2050*/  DADD R6, R6, R2 ;  /* 0x0000000006067229 */ /* 0x010fd00000000002 */
[----:B--2---:R-:W-:-:S08]  /*2060*/  DADD R6, R6, R8 ;  /* 0x0000000006067229 */ /* 0x004fd00000000008 */
[----:B---3--:R-:W-:-:S08]  /*2070*/  DADD R6, R6, R10 ;  /* 0x0000000006067229 */ /* 0x008fd0000000000a */
[----:B-----5:R-:W-:-:S11]  /*2080*/  DADD R6, R6, R12 ;  /* 0x0000000006067229 */ /* 0x020fd6000000000c */
.L_x_141:
[----:B------:R-:W-:Y:S05]  /*2090*/  BSYNC.RECONVERGENT B1 ;  /* 0x0000000000017941 */ /* 0x000fea0003800200 */
.L_x_139:
        /* <DEDUP_REMOVED lines=31> */
[----:B------:R-:W-:Y:S02]  /*2290*/  ISETP.NE.AND P0, PT, R41, RZ, PT ;  /* 0x000000ff2900720c */ /* 0x000fe40003f05270 */
[----:B------:R-:W-:Y:S01]  /*22a0*/  @!P1 LOP3.LUT R6, R6, 0xf8, RZ, 0xc0, !PT ;  /* 0x000000f806069812 */ /* 0x000fe200078ec0ff */
[----:B------:R-:W0:Y:S04]  /*22b0*/  SHFL.DOWN PT, R3, R5, 0x10, 0x1f ;  /* 0x0a001f0005037f89 */ /* 0x000e2800000e0000 */
[----:B------:R-:W-:Y:S01]  /*22c0*/  @!P1 IMAD.IADD R11, R6, 0x1, R11 ;  /* 0x00000001060b9824 */ /* 0x000fe200078e020b */
[----:B0-----:R-:W-:-:S07]  /*22d0*/  DADD R2, R2, R4 ;  /* 0x0000000002027229 */ /* 0x001fce0000000004 */
[----:B------:R0:W-:Y:S01]  /*22e0*/  @!P1 STS.64 [R11+0x10], R2 ;  /* 0x000010020b009388 */ /* 0x0001e20000000a00 */
[----:B------:R-:W-:Y:S01]  /*22f0*/  BAR.SYNC.DEFER_BLOCKING 0x0 ;  /* 0x0000000000007b1d */ /* 0x000fe20000010000 */
[----:B------:R-:W-:-:S04]  /*2300*/  ISETP.GT.AND P1, PT, R0, 0xf, PT ;  /* 0x0000000f0000780c */ /* 0x000fc80003f24270 */
[----:B------:R-:W-:Y:S02]  /*2310*/  FSEL R0, R4, R2, P1 ;  /* 0x0000000204007208 */ /* 0x000fe40000800000 */
[----:B------:R-:W-:-:S03]  /*2320*/  FSEL R5, R5, R3, P1 ;  /* 0x0000000305057208 */ /* 0x000fc60000800000 */
[----:B0-----:R-:W-:Y:S02]  /*2330*/  IMAD.MOV.U32 R2, RZ, RZ, R0 ;  /* 0x000000ffff027224 */ /* 0x001fe400078e0000 */
[----:B------:R-:W-:Y:S01]  /*2340*/  IMAD.MOV.U32 R3, RZ, RZ, R5 ;  /* 0x000000ffff037224 */ /* 0x000fe200078e0005 */
[----:B------:R-:W-:Y:S06]  /*2350*/  @P0 BRA `(.L_x_137) ;  /* 0x0000000000680947 */ /* 0x000fec0003800000 */
        /* <DEDUP_REMOVED lines=26> */
.L_x_137:
[----:B------:R-:W-:Y:S05]  /*2500*/  BSYNC.RECONVERGENT B0 ;  /* 0x0000000000007941 */ /* 0x000fea0003800200 */
.L_x_122:
[----:B------:R-:W-:Y:S05]  /*2510*/  @P0 EXIT ;  /* 0x000000000000094d */ /* 0x000fea0003800000 */
[----:B------:R-:W0:Y:S01]  /*2520*/  LDCU.64 UR4, c[0x0][0x398] ;  /* 0x00007300ff0477ac */ /* 0x000e220008000a00 */
[----:B------:R-:W2:Y:S01]  /*2530*/  LDC.64 R4, c[0x0][0x388] ;  /* 0x0000e200ff047b82 */ /* 0x000ea20000000a00 */
[----:B0-----:R-:W-:-:S07]  /*2540*/  DADD R2, R2, UR4 ;  /* 0x0000000402027e29 */ /* 0x001fce0008000000 */
[----:B--2---:R-:W-:Y:S01]  /*2550*/  STG.E.64 desc[UR6][R4.64], R2 ;  /* 0x0000000204007986 */ /* 0x004fe2000c101b06 */
[----:B------:R-:W-:Y:S05]  /*2560*/  EXIT ;  /* 0x000000000000794d */ /* 0x000fea0003800000 */
.L_x_150:
        /* <DEDUP_REMOVED lines=9> */
.L_x_369:


//--------------------- .text._ZN3cub18CUB_300001_SM_10006detail6reduce18DeviceReduceKernelINS2_10policy_hubIdyN4cuda3std3__44plusIdEEE10Policy1000EN6thrust24THRUST_300001_SM_1000_NS18transform_iteratorINSD_12zip_functionINS7_10multipliesIdEEEENSD_12zip_iteratorINS7_5tupleIJNSD_6detail15normal_iteratorINSD_10device_ptrIdEEEESP_EEEEENSD_11use_defaultESS_EEyS9_dNS7_10__identityEEEvT0_PT3_T1_NS0_13GridEvenShareISY_EET2_T4_ --------------------------
	.section	.text._ZN3cub18CUB_300001_SM_10006detail6reduce18DeviceReduceKernelINS2_10policy_hubIdyN4cuda3std3__44plusIdEEE10Policy1000EN6thrust24THRUST_300001_SM_1000_NS18transform_iteratorINSD_12zip_functionINS7_10multipliesIdEEEENSD_12zip_iteratorINS7_5tupleIJNSD_6detail15normal_iteratorINSD_10device_ptrIdEEEESP_EEEEENSD_11use_defaultESS_EEyS9_dNS7_10__identityEEEvT0_PT3_T1_NS0_13GridEvenShareISY_EET2_T4_,"ax",@progbits
	.align	128
        .global         _ZN3cub18CUB_300001_SM_10006detail6reduce18DeviceReduceKernelINS2_10policy_hubIdyN4cuda3std3__44plusIdEEE10Policy1000EN6thrust24THRUST_300001_SM_1000_NS18transform_iteratorINSD_12zip_functionINS7_10multipliesIdEEEENSD_12zip_iteratorINS7_5tupleIJNSD_6detail15normal_iteratorINSD_10device_ptrIdEEEESP_EEEEENSD_11use_defaultESS_EEyS9_dNS7_10__identityEEEvT0_PT3_T1_NS0_13GridEvenShareISY_EET2_T4_
        .type           _ZN3cub18CUB_300001_SM_10006detail6reduce18DeviceReduceKernelINS2_10policy_hubIdyN4cuda3std3__44plusIdEEE10Policy1000EN6thrust24THRUST_300001_SM_1000_NS18transform_iteratorINSD_12zip_functionINS7_10multipliesIdEEEENSD_12zip_iteratorINS7_5tupleIJNSD_6detail15normal_iteratorINSD_10device_ptrIdEEEESP_EEEEENSD_11use_defaultESS_EEyS9_dNS7_10__identityEEEvT0_PT3_T1_NS0_13GridEvenShareISY_EET2_T4_,@function
        .size           _ZN3cub18CUB_300001_SM_10006detail6reduce18DeviceReduceKernelINS2_10policy_hubIdyN4cuda3std3__44plusIdEEE10Policy1000EN6thrust24THRUST_300001_SM_1000_NS18transform_iteratorINSD_12zip_functionINS7_10multipliesIdEEEENSD_12zip_iteratorINS7_5tupleIJNSD_6detail15normal_iteratorINSD_10device_ptrIdEEEESP_EEEEENSD_11use_defaultESS_EEyS9_dNS7_10__identityEEEvT0_PT3_T1_NS0_13GridEvenShareISY_EET2_T4_,(.L_x_370 - _ZN3cub18CUB_300001_SM_10006detail6reduce18DeviceReduceKernelINS2_10policy_hubIdyN4cuda3std3__44plusIdEEE10Policy1000EN6thrust24THRUST_300001_SM_1000_NS18transform_iteratorINSD_12zip_functionINS7_10multipliesIdEEEENSD_12zip_iteratorINS7_5tupleIJNSD_6detail15normal_iteratorINSD_10device_ptrIdEEEESP_EEEEENSD_11use_defaultESS_EEyS9_dNS7_10__identityEEEvT0_PT3_T1_NS0_13GridEvenShareISY_EET2_T4_)
        .other          _ZN3cub18CUB_300001_SM_10006detail6reduce18DeviceReduceKernelINS2_10policy_hubIdyN4cuda3std3__44plusIdEEE10Policy1000EN6thrust24THRUST_300001_SM_1000_NS18transform_iteratorINSD_12zip_functionINS7_10multipliesIdEEEENSD_12zip_iteratorINS7_5tupleIJNSD_6detail15normal_iteratorINSD_10device_ptrIdEEEESP_EEEEENSD_11use_defaultESS_EEyS9_dNS7_10__identityEEEvT0_PT3_T1_NS0_13GridEvenShareISY_EET2_T4_,@"STO_CUDA_ENTRY STV_DEFAULT"
_ZN3cub18CUB_300001_SM_10006detail6reduce18DeviceReduceKernelINS2_10policy_hubIdyN4cuda3std3__44plusIdEEE10Policy1000EN6thrust24THRUST_300001_SM_1000_NS18transform_iteratorINSD_12zip_functionINS7_10multipliesIdEEEENSD_12zip_iteratorINS7_5tupleIJNSD_6detail15normal_iteratorINSD_10device_ptrIdEEEESP_EEEEENSD_11use_defaultESS_EEyS9_dNS7_10__identityEEEvT0_PT3_T1_NS0_13GridEvenShareISY_EET2_T4_:
.text._ZN3cub18CUB_300001_SM_10006detail6reduce18DeviceReduceKernelINS2_10policy_hubIdyN4cuda3std3__44plusIdEEE10Policy1000EN6thrust24THRUST_300001_SM_1000_NS18transform_iteratorINSD_12zip_functionINS7_10multipliesIdEEEENSD_12zip_iteratorINS7_5tupleIJNSD_6detail15normal_iteratorINSD_10device_ptrIdEEEESP_EEEEENSD_11use_defaultESS_EEyS9_dNS7_10__identityEEEvT0_PT3_T1_NS0_13GridEvenShareISY_EET2_T4_:
[----:B------:R-:W-:Y:S08]  /*0000*/  LDC R1, c[0x0][0x37c] ;  /* 0x0000df00ff017b82 */ /* 0x000ff00000000800 */
[----:B------:R-:W0:Y:S01]  /*0010*/  S2UR UR20, SR_CTAID.X ;  /* 0x00000000001479c3 */ /* 0x000e220000002500 */
[----:B------:R-:W1:Y:S01]  /*0020*/  LDCU.64 UR14, c[0x0][0x3c8] ;  /* 0x00007900ff0e77ac */ /* 0x000e620008000a00 */
[----:B------:R-:W-:Y:S01]  /*0030*/  BSSY.RECONVERGENT B0, `(.L_x_151) ;  /* 0x00002f8000007945 */ /* 0x000fe20003800200 */
[----:B------:R-:W2:Y:S01]  /*0040*/  LDCU.64 UR18, c[0x0][0x358] ;  /* 0x00006b00ff1277ac */ /* 0x000ea20008000a00 */
[----:B0-----:R-:W-:-:S04]  /*0050*/  UIMAD UR17, UR20, 0xe00, URZ ;  /* 0x00000e00141178a4 */ /* 0x001fc8000f8e02ff */
[----:B-1----:R-:W-:-:S04]  /*0060*/  UIADD3 UR6, UP0, UPT, -UR17, UR14, URZ ;  /* 0x0000000e11067290 */ /* 0x002fc8000ff1e1ff */
[----:B------:R-:W-:Y:S02]  /*0070*/  UIADD3.X UR7, UPT, UPT, UR15, -0x1, URZ, UP0, !UPT ;  /* 0xffffffff0f077890 */ /* 0x000fe400087fe4ff */
[----:B------:R-:W-:-:S04]  /*0080*/  UISETP.GT.U32.AND UP1, UPT, UR6, 0xdff, UPT ;  /* 0x00000dff0600788c */ /* 0x000fc8000bf24070 */
[----:B------:R-:W-:Y:S02]  /*0090*/  IMAD.U32 R0, RZ, RZ, UR7 ;  /* 0x00000007ff007e24 */ /* 0x000fe4000f8e00ff */
[----:B------:R-:W-:-:S04]  /*00a0*/  PLOP3.LUT P0, PT, PT, PT, UP1, 0x80, 0x8 ;  /* 0x000000000008781c */ /* 0x000fc80003f0f018 */
[----:B------:R-:W-:-:S13]  /*00b0*/  ISETP.GT.U32.AND.EX P0, PT, R0, RZ, PT, P0 ;  /* 0x000000ff0000720c */ /* 0x000fda0003f04100 */
[----:B--2---:R-:W-:Y:S05]  /*00c0*/  @P0 BRA `(.L_x_152) ;  /* 0x0000001800080947 */ /* 0x004fea0003800000 */
[----:B------:R-:W0:Y:S01]  /*00d0*/  S2R R0, SR_TID.X ;  /* 0x0000000000007919 */ /* 0x000e220000002100 */
[----:B------:R-:W-:Y:S01]  /*00e0*/  UIADD3 UR4, UPT, UPT, -UR17, UR14, URZ ;  /* 0x0000000e11047290 */ /* 0x000fe2000fffe1ff */
[----:B------:R-:W-:Y:S01]  /*00f0*/  BSSY.RECONVERGENT B1, `(.L_x_153) ;  /* 0x000000e000017945 */ /* 0x000fe20003800200 */
[----:B------:R-:W-:-:S04]  /*0100*/  CS2R R26, SRZ ;  /* 0x00000000001a7805 */ /* 0x000fc8000001ff00 */
[----:B0-----:R-:W-:Y:S01]  /*0110*/  ISETP.GE.AND P0, PT, R0, UR4, PT ;  /* 0x0000000400007c0c */ /* 0x001fe2000bf06270 */
[----:B------:R-:W-:-:S12]  /*0120*/  IMAD.MOV.U32 R2, RZ, RZ, R0 ;  /* 0x000000ffff027224 */ /* 0x000fd800078e0000 */
[----:B------:R-:W-:Y:S05]  /*0130*/  @P0 BRA `(.L_x_154) ;  /* 0x0000000000240947 */ /* 0x000fea0003800000 */
[----:B------:R-:W0:Y:S01]  /*0140*/  LDC.64 R4, c[0x0][0x380] ;  /* 0x0000e000ff047b82 */ /* 0x000e220000000a00 */
[----:B------:R-:W-:-:S07]  /*0150*/  VIADD R3, R0, UR17 ;  /* 0x0000001100037c36 */ /* 0x000fce0008000000 */
[----:B------:R-:W1:Y:S01]  /*0160*/  LDC.64 R6, c[0x0][0x388] ;  /* 0x0000e200ff067b82 */ /* 0x000e620000000a00 */
[----:B0-----:R-:W-:-:S06]  /*0170*/  IMAD.WIDE.U32 R4, R3, 0x8, R4 ;  /* 0x0000000803047825 */ /* 0x001fcc00078e0004 */
[----:B------:R-:W2:Y:S01]  /*0180*/  LDG.E.64 R4, desc[UR18][R4.64] ;  /* 0x0000001204047981 */ /* 0x000ea2000c1e1b00 */
[----:B-1----:R-:W-:-:S06]  /*0190*/  IMAD.WIDE.U32 R6, R3, 0x8, R6 ;  /* 0x0000000803067825 */ /* 0x002fcc00078e0006 */
[----:B------:R-:W2:Y:S01]  /*01a0*/  LDG.E.64 R6, desc[UR18][R6.64] ;  /* 0x0000001206067981 */ /* 0x000ea2000c1e1b00 */
[----:B------:R-:W-:Y:S01]  /*01b0*/  VIADD R2, R0, 0x200 ;  /* 0x0000020000027836 */ /* 0x000fe20000000000 */
[----:B--2---:R-:W-:-:S11]  /*01c0*/  DMUL R26, R4, R6 ;  /* 0x00000006041a7228 */ /* 0x004fd60000000000 */
.L_x_154:
[----:B------:R-:W-:Y:S05]  /*01d0*/  BSYNC.RECONVERGENT B1 ;  /* 0x0000000000017941 */ /* 0x000fea0003800200 */
.L_x_153:
[----:B------:R-:W-:Y:S01]  /*01e0*/  ISETP.GE.AND P0, PT, R2, UR4, PT ;  /* 0x0000000402007c0c */ /* 0x000fe2000bf06270 */
[----:B------:R-:W-:-:S12]  /*01f0*/  BSSY.RECONVERGENT B1, `(.L_x_155) ;  /* 0x00000ab000017945 */ /* 0x000fd80003800200 */
[----:B------:R-:W-:Y:S05]  /*0200*/  @P0 BRA `(.L_x_156) ;  /* 0x0000000800a40947 */ /* 0x000fea0003800000 */
[----:B------:R-:W-:Y:S01]  /*0210*/  IMAD.U32 R4, RZ, RZ, UR14 ;  /* 0x0000000eff047e24 */ /* 0x000fe2000f8e00ff */
        /* <DEDUP_REMOVED lines=8> */
[----:B------:R-:W0:Y:S01]  /*02a0*/  LDCU.128 UR8, c[0x0][0x380] ;  /* 0x00007000ff0877ac */ /* 0x000e220008000c00 */
[----:B------:R-:W-:-:S04]  /*02b0*/  IMAD.WIDE.U32 R4, R2, 0x8, RZ ;  /* 0x0000000802047825 */ /* 0x000fc800078e00ff */
[----:B------:R-:W-:-:S04]  /*02c0*/  IMAD.U32 R3, RZ, RZ, UR20 ;  /* 0x00000014ff037e24 */ /* 0x000fc8000f8e00ff */
[----:B------:R-:W-:Y:S01]  /*02d0*/  IMAD.WIDE.U32 R4, R3, 0x7000, R4 ;  /* 0x0000700003047825 */ /* 0x000fe200078e0004 */
[----:B------:R-:W-:Y:S02]  /*02e0*/  LOP3.LUT R3, R28, 0xfffff0, RZ, 0xc0, !PT ;  /* 0x00fffff01c037812 */ /* 0x000fe400078ec0ff */
[----:B------:R-:W-:-:S03]  /*02f0*/  IADD3 R10, P1, PT, R4, 0x8000, RZ ;  /* 0x00008000040a7810 */ /* 0x000fc60007f3e0ff */
[----:B------:R-:W-:Y:S01]  /*0300*/  IMAD.MOV R3, RZ, RZ, -R3 ;  /* 0x000000ffff037224 */ /* 0x000fe200078e0a03 */
[C---:B0-----:R-:W-:Y:S01]  /*0310*/  IADD3 R12, P2, PT, R10.reuse, UR8, RZ ;  /* 0x000000080a0c7c10 */ /* 0x041fe2000ff5e0ff */
[----:B------:R-:W-:Y:S01]  /*0320*/  IMAD.X R4, RZ, RZ, R5, P1 ;  /* 0x000000ffff047224 */ /* 0x000fe200008e0605 */
[----:B------:R-:W-:-:S04]  /*0330*/  IADD3 R10, P3, PT, R10, UR10, RZ ;  /* 0x0000000a0a0a7c10 */ /* 0x000fc8000ff7e0ff */
[C---:B------:R-:W-:Y:S02]  /*0340*/  IADD3.X R13, PT, PT, R4.reuse, UR9, RZ, P2, !PT ;  /* 0x00000009040d7c10 */ /* 0x040fe400097fe4ff */
[----:B------:R-:W-:-:S07]  /*0350*/  IADD3.X R11, PT, PT, R4, UR11, RZ, P3, !PT ;  /* 0x0000000b040b7c10 */ /* 0x000fce0009ffe4ff */
.L_x_159:
[----:B------:R-:W-:Y:S02]  /*0360*/  IMAD.MOV.U32 R4, RZ, RZ, R12 ;  /* 0x000000ffff047224 */ /* 0x000fe400078e000c */
[----:B------:R-:W-:Y:S02]  /*0370*/  IMAD.MOV.U32 R5, RZ, RZ, R13 ;  /* 0x000000ffff057224 */ /* 0x000fe400078e000d */
[----:B------:R-:W-:Y:S02]  /*0380*/  IMAD.MOV.U32 R6, RZ, RZ, R10 ;  /* 0x000000ffff067224 */ /* 0x000fe400078e000a */
[----:B------:R-:W-:Y:S01]  /*0390*/  IMAD.MOV.U32 R7, RZ, RZ, R11 ;  /* 0x000000ffff077224 */ /* 0x000fe200078e000b */
[----:B------:R-:W2:Y:S04]  /*03a0*/  LDG.E.64 R16, desc[UR18][R4.64+-0x8000] ;  /* 0xff80001204107981 */ /* 0x000ea8000c1e1b00 */
[----:B------:R-:W2:Y:S04]  /*03b0*/  LDG.E.64 R18, desc[UR18][R6.64+-0x8000] ;  /* 0xff80001206127981 */ /* 0x000ea8000c1e1b00 */
[----:B------:R-:W3:Y:S04]  /*03c0*/  LDG.E.64 R8, desc[UR18][R4.64+-0x7000] ;  /* 0xff90001204087981 */ /* 0x000ee8000c1e1b00 */
[----:B------:R-:W3:Y:S04]  /*03d0*/  LDG.E.64 R10, desc[UR18][R6.64+-0x7000] ;  /* 0xff900012060a7981 */ /* 0x000ee8000c1e1b00 */
[----:B------:R-:W4:Y:S04]  /*03e0*/  LDG.E.64 R12, desc[UR18][R4.64+-0x6000] ;  /* 0xffa00012040c7981 */ /* 0x000f28000c1e1b00 */
[----:B------:R-:W4:Y:S01]  /*03f0*/  LDG.E.64 R14, desc[UR18][R6.64+-0x6000] ;  /* 0xffa00012060e7981 */ /* 0x000f22000c1e1b00 */
[----:B--2---:R-:W-:-:S03]  /*0400*/  DFMA R26, R16, R18, R26 ;  /* 0x00000012101a722b */ /* 0x004fc6000000001a */
[----:B------:R-:W2:Y:S04]  /*0410*/  LDG.E.64 R16, desc[UR18][R4.64+-0x5000] ;  /* 0xffb0001204107981 */ /* 0x000ea8000c1e1b00 */
[----:B------:R-:W2:Y:S01]  /*0420*/  LDG.E.64 R18, desc[UR18][R6.64+-0x5000] ;  /* 0xffb0001206127981 */ /* 0x000ea2000c1e1b00 */
[----:B---3--:R-:W-:-:S03]  /*0430*/  DFMA R26, R8, R10, R26 ;  /* 0x0000000a081a722b */ /* 0x008fc6000000001a */
[----:B------:R-:W3:Y:S04]  /*0440*/  LDG.E.64 R8, desc[UR18][R4.64+-0x4000] ;  /* 0xffc0001204087981 */ /* 0x000ee8000c1e1b00 */
[----:B------:R-:W3:Y:S01]  /*0450*/  LDG.E.64 R10, desc[UR18][R6.64+-0x4000] ;  /* 0xffc00012060a7981 */ /* 0x000ee2000c1e1b00 */
[----:B----4-:R-:W-:-:S03]  /*0460*/  DFMA R26, R12, R14, R26 ;  /* 0x0000000e0c1a722b */ /* 0x010fc6000000001a */
        /* <DEDUP_REMOVED lines=29> */
[----:B------:R-:W-:Y:S01]  /*0640*/  VIADD R3, R3, 0x10 ;  /* 0x0000001003037836 */ /* 0x000fe20000000000 */
[----:B--2---:R-:W-:Y:S02]  /*0650*/  DFMA R18, R18, R16, R26 ;  /* 0x000000101212722b */ /* 0x004fe4000000001a */
[----:B------:R-:W2:Y:S04]  /*0660*/  LDG.E.64 R16, desc[UR18][R4.64+0x7000] ;  /* 0x0070001204107981 */ /* 0x000ea8000c1e1b00 */
[----:B------:R-:W2:Y:S01]  /*0670*/  LDG.E.64 R26, desc[UR18][R6.64+0x7000] ;  /* 0x00700012061a7981 */ /* 0x000ea2000c1e1b00 */
[----:B------:R-:W-:Y:S01]  /*0680*/  ISETP.NE.AND P1, PT, R3, RZ, PT ;  /* 0x000000ff0300720c */ /* 0x000fe20003f25270 */
[----:B---3--:R-:W-:Y:S01]  /*0690*/  DFMA R8, R8, R10, R18 ;  /* 0x0000000a0808722b */ /* 0x008fe20000000012 */
[----:B------:R-:W-:Y:S01]  /*06a0*/  VIADD R2, R2, 0x2000 ;  /* 0x0000200002027836 */ /* 0x000fe20000000000 */
[----:B------:R-:W-:-:S05]  /*06b0*/  IADD3 R10, P3, PT, R6, 0x10000, RZ ;  /* 0x00010000060a7810 */ /* 0x000fca0007f7e0ff */
[----:B------:R-:W-:Y:S01]  /*06c0*/  IMAD.X R11, RZ, RZ, R7, P3 ;  /* 0x000000ffff0b7224 */ /* 0x000fe200018e0607 */
[----:B----4-:R-:W-:Y:S01]  /*06d0*/  DFMA R8, R12, R14, R8 ;  /* 0x0000000e0c08722b */ /* 0x010fe20000000008 */
[----:B------:R-:W-:-:S05]  /*06e0*/  IADD3 R12, P2, PT, R4, 0x10000, RZ ;  /* 0x00010000040c7810 */ /* 0x000fca0007f5e0ff */
[----:B------:R-:W-:Y:S02]  /*06f0*/  IMAD.X R13, RZ, RZ, R5, P2 ;  /* 0x000000ffff0d7224 */ /* 0x000fe400010e0605 */
[----:B--2---:R-:W-:Y:S01]  /*0700*/  DFMA R26, R16, R26, R8 ;  /* 0x0000001a101a722b */ /* 0x004fe20000000008 */
[----:B------:R-:W-:Y:S10]  /*0710*/  @P1 BRA `(.L_x_159) ;  /* 0xfffffffc00101947 */ /* 0x000ff4000383ffff */
.L_x_158:
[----:B------:R-:W-:Y:S05]  /*0720*/  BSYNC.RECONVERGENT B2 ;  /* 0x0000000000027941 */ /* 0x000fea0003800200 */
.L_x_157:
[----:B------:R-:W-:Y:S05]  /*0730*/  @!P0 BRA `(.L_x_156) ;  /* 0x0000000400588947 */ /* 0x000fea0003800000 */
[----:B------:R-:W-:Y:S01]  /*0740*/  ISETP.GE.U32.AND P1, PT, R20, 0x8, PT ;  /* 0x000000081400780c */ /* 0x000fe20003f26070 */
[----:B------:R-:W-:Y:S01]  /*0750*/  BSSY.RECONVERGENT B2, `(.L_x_160) ;  /* 0x0000026000027945 */ /* 0x000fe20003800200 */
[----:B------:R-:W-:-:S04]  /*0760*/  LOP3.LUT R3, R28, 0x7, RZ, 0xc0, !PT ;  /* 0x000000071c037812 */ /* 0x000fc800078ec0ff */
[----:B------:R-:W-:-:S07]  /*0770*/  ISETP.NE.AND P0, PT, R3, RZ, PT ;  /* 0x000000ff0300720c */ /* 0x000fce0003f05270 */
[----:B------:R-:W-:Y:S06]  /*0780*/  @!P1 BRA `(.L_x_161) ;  /* 0x0000000000889947 */ /* 0x000fec0003800000 */
[----:B------:R-:W0:Y:S01]  /*0790*/  LDCU.128 UR8, c[0x0][0x380] ;  /* 0x00007000ff0877ac */ /* 0x000e220008000c00 */
[----:B------:R-:W-:-:S04]  /*07a0*/  IADD3 R6, P1, PT, R2, UR17, RZ ;  /* 0x0000001102067c10 */ /* 0x000fc8000ff3e0ff */
[----:B------:R-:W-:Y:S01]  /*07b0*/  LEA.HI.X.SX32 R5, R2, RZ, 0x1, P1 ;  /* 0x000000ff02057211 */ /* 0x000fe200008f0eff */
[----:B------:R-:W-:-:S03]  /*07c0*/  IMAD.SHL.U32 R24, R6, 0x8, RZ ;  /* 0x0000000806187824 */ /* 0x000fc600078e00ff */
[----:B------:R-:W-:Y:S02]  /*07d0*/  SHF.L.U64.HI R6, R6, 0x3, R5 ;  /* 0x0000000306067819 */ /* 0x000fe40000010205 */
[C---:B0-----:R-:W-:Y:S02]  /*07e0*/  IADD3 R4, P1, PT, R24.reuse, UR8, RZ ;  /* 0x0000000818047c10 */ /* 0x041fe4000ff3e0ff */
[----:B------:R-:W-:Y:S02]  /*07f0*/  IADD3 R24, P2, PT, R24, UR10, RZ ;  /* 0x0000000a18187c10 */ /* 0x000fe4000ff5e0ff */
[C---:B------:R-:W-:Y:S02]  /*0800*/  IADD3.X R5, PT, PT, R6.reuse, UR9, RZ, P1, !PT ;  /* 0x0000000906057c10 */ /* 0x040fe40008ffe4ff */
[----:B------:R-:W-:-:S03]  /*0810*/  IADD3.X R25, PT, PT, R6, UR11, RZ, P2, !PT ;  /* 0x0000000b06197c10 */ /* 0x000fc600097fe4ff */
[----:B------:R-:W2:Y:S04]  /*0820*/  LDG.E.64 R12, desc[UR18][R4.64] ;  /* 0x00000012040c7981 */ /* 0x000ea8000c1e1b00 */
[----:B------:R-:W2:Y:S04]  /*0830*/  LDG.E.64 R14, desc[UR18][R24.64] ;  /* 0x00000012180e7981 */ /* 0x000ea8000c1e1b00 */
[----:B------:R-:W3:Y:S04]  /*0840*/  LDG.E.64 R10, desc[UR18][R4.64+0x1000] ;  /* 0x00100012040a7981 */ /* 0x000ee8000c1e1b00 */
[----:B------:R-:W3:Y:S04]  /*0850*/  LDG.E.64 R8, desc[UR18][R24.64+0x1000] ;  /* 0x0010001218087981 */ /* 0x000ee8000c1e1b00 */
[----:B------:R-:W4:Y:S04]  /*0860*/  LDG.E.64 R6, desc[UR18][R4.64+0x2000] ;  /* 0x0020001204067981 */ /* 0x000f28000c1e1b00 */
[----:B------:R-:W4:Y:S04]  /*0870*/  LDG.E.64 R22, desc[UR18][R24.64+0x2000] ;  /* 0x0020001218167981 */ /* 0x000f28000c1e1b00 */
[----:B------:R-:W5:Y:S04]  /*0880*/  LDG.E.64 R18, desc[UR18][R4.64+0x3000] ;  /* 0x0030001204127981 */ /* 0x000f68000c1e1b00 */
[----:B------:R-:W5:Y:S04]  /*0890*/  LDG.E.64 R20, desc[UR18][R24.64+0x3000] ;  /* 0x0030001218147981 */ /* 0x000f68000c1e1b00 */
[----:B------:R-:W5:Y:S01]  /*08a0*/  LDG.E.64 R16, desc[UR18][R24.64+0x4000] ;  /* 0x0040001218107981 */ /* 0x000f62000c1e1b00 */
        /* <DEDUP_REMOVED lines=8> */
[----:B------:R-:W4:Y:S04]  /*0930*/  LDG.E.64 R8, desc[UR18][R24.64+0x6000] ;  /* 0x0060001218087981 */ /* 0x000f28000c1e1b00 */
[----:B------:R-:W4:Y:S01]  /*0940*/  LDG.E.64 R4, desc[UR18][R4.64+0x7000] ;  /* 0x0070001204047981 */ /* 0x000f22000c1e1b00 */
[----:B-----5:R-:W-:Y:S01]  /*0950*/  DFMA R18, R18, R20, R22 ;  /* 0x000000141212722b */ /* 0x020fe20000000016 */
[----:B------:R-:W-:-:S07]  /*0960*/  VIADD R2, R2, 0x1000 ;  /* 0x0000100002027836 */ /* 0x000fce0000000000 */
[----:B--2---:R-:W-:-:S08]  /*0970*/  DFMA R14, R14, R16, R18 ;  /* 0x000000100e0e722b */ /* 0x004fd00000000012 */
[----:B---3--:R-:W-:-:S08]  /*0980*/  DFMA R10, R10, R12, R14 ;  /* 0x0000000c0a0a722b */ /* 0x008fd0000000000e */
[----:B----4-:R-:W-:-:S08]  /*0990*/  DFMA R6, R6, R8, R10 ;  /* 0x000000080606722b */ /* 0x010fd0000000000a */
[----:B------:R-:W-:-:S11]  /*09a0*/  DFMA R26, R4, R26, R6 ;  /* 0x0000001a041a722b */ /* 0x000fd60000000006 */
.L_x_161:
[----:B------:R-:W-:Y:S05]  /*09b0*/  BSYNC.RECONVERGENT B2 ;  /* 0x0000000000027941 */ /* 0x000fea0003800200 */
.L_x_160:
        /* <DEDUP_REMOVED lines=22> */
[----:B------:R-:W5:Y:S01]  /*0b20*/  LDG.E.64 R14, desc[UR18][R18.64+0x3000] ;  /* 0x00300012120e7981 */ /* 0x000f62000c1e1b00 */
[----:B------:R-:W-:Y:S01]  /*0b30*/  VIADD R2, R2, 0x800 ;  /* 0x0000080002027836 */ /* 0x000fe20000000000 */
[----:B--2---:R-:W-:-:S08]  /*0b40*/  DFMA R20, R20, R22, R26 ;  /* 0x000000161414722b */ /* 0x004fd0000000001a */
[----:B---3--:R-:W-:-:S08]  /*0b50*/  DFMA R8, R8, R10, R20 ;  /* 0x0000000a0808722b */ /* 0x008fd00000000014 */
[----:B----4-:R-:W-:-:S08]  /*0b60*/  DFMA R4, R4, R6, R8 ;  /* 0x000000060404722b */ /* 0x010fd00000000008 */
[----:B-----5:R-:W-:-:S11]  /*0b70*/  DFMA R26, R12, R14, R4 ;  /* 0x0000000e0c1a722b */ /* 0x020fd60000000004 */
.L_x_163:
[----:B------:R-:W-:Y:S05]  /*0b80*/  BSYNC.RECONVERGENT B2 ;  /* 0x0000000000027941 */ /* 0x000fea0003800200 */
.L_x_162:
[----:B------:R-:W-:Y:S05]  /*0b90*/  @!P0 BRA `(.L_x_156) ;  /* 0x0000000000408947 */ /* 0x000fea0003800000 */
[----:B------:R-:W0:Y:S01]  /*0ba0*/  LDC.64 R4, c[0x0][0x388] ;  /* 0x0000e200ff047b82 */ /* 0x000e220000000a00 */
[----:B------:R-:W-:Y:S02]  /*0bb0*/  IMAD.U32 R3, RZ, RZ, UR20 ;  /* 0x00000014ff037e24 */ /* 0x000fe4000f8e00ff */
[----:B------:R-:W-:Y:S02]  /*0bc0*/  IMAD.U32 R9, RZ, RZ, UR20 ;  /* 0x00000014ff097e24 */ /* 0x000fe4000f8e00ff */
[----:B------:R-:W-:-:S03]  /*0bd0*/  IMAD.MOV R28, RZ, RZ, -R28 ;  /* 0x000000ffff1c7224 */ /* 0x000fc600078e0a1c */
[----:B------:R-:W1:Y:S01]  /*0be0*/  LDC.64 R6, c[0x0][0x380] ;  /* 0x0000e000ff067b82 */ /* 0x000e620000000a00 */
[----:B0-----:R-:W-:-:S04]  /*0bf0*/  IMAD.WIDE.U32 R4, R3, 0x7000, R4 ;  /* 0x0000700003047825 */ /* 0x001fc800078e0004 */
[----:B-1----:R-:W-:-:S07]  /*0c00*/  IMAD.WIDE.U32 R6, R9, 0x7000, R6 ;  /* 0x0000700009067825 */ /* 0x002fce00078e0006 */
.L_x_164:
[----:B------:R-:W-:-:S04]  /*0c10*/  IMAD.WIDE R8, R2, 0x8, R4 ;  /* 0x0000000802087825 */ /* 0x000fc800078e0204 */
[----:B------:R-:W-:Y:S02]  /*0c20*/  IMAD.WIDE R10, R2, 0x8, R6 ;  /* 0x00000008020a7825 */ /* 0x000fe400078e0206 */
[----:B------:R-:W2:Y:S04]  /*0c30*/  LDG.E.64 R8, desc[UR18][R8.64] ;  /* 0x0000001208087981 */ /* 0x000ea8000c1e1b00 */
[----:B------:R-:W2:Y:S01]  /*0c40*/  LDG.E.64 R10, desc[UR18][R10.64] ;  /* 0x000000120a0a7981 */ /* 0x000ea2000c1e1b00 */
[----:B------:R-:W-:Y:S02]  /*0c50*/  VIADD R28, R28, 0x1 ;  /* 0x000000011c1c7836 */ /* 0x000fe40000000000 */
[----:B------:R-:W-:-:S03]  /*0c60*/  VIADD R2, R2, 0x200 ;  /* 0x0000020002027836 */ /* 0x000fc60000000000 */
[----:B------:R-:W-:Y:S01]  /*0c70*/  ISETP.NE.AND P0, PT, R28, RZ, PT ;  /* 0x000000ff1c00720c */ /* 0x000fe20003f05270 */
[----:B--2---:R-:W-:-:S12]  /*0c80*/  DFMA R26, R10, R8, R26 ;  /* 0x000000080a1a722b */ /* 0x004fd8000000001a */
[----:B------:R-:W-:Y:S05]  /*0c90*/  @P0 BRA `(.L_x_164) ;  /* 0xfffffffc00dc0947 */ /* 0x000fea000383ffff */
.L_x_156:
[----:B------:R-:W-:Y:S05]  /*0ca0*/  BSYNC.RECONVERGENT B1 ;  /* 0x0000000000017941 */ /* 0x000fea0003800200 */
.L_x_155:
[----:B------:R-:W-:-:S05]  /*0cb0*/  IMAD.U32 R12, RZ, RZ, UR4 ;  /* 0x00000004ff0c7e24 */ /* 0x000fca000f8e00ff */
[----:B------:R-:W-:-:S13]  /*0cc0*/  ISETP.GE.AND P0, PT, R12, 0x200, PT ;  /* 0x000002000c00780c */ /* 0x000fda0003f06270 */
[----:B------:R-:W-:Y:S05]  /*0cd0*/  @!P0 BRA `(.L_x_165) ;  /* 0x0000000400148947 */ /* 0x000fea0003800000 */
        /* <DEDUP_REMOVED lines=69> */
.L_x_165:
[----:B------:R-:W-:-:S05]  /*1130*/  LOP3.LUT R2, R0, 0x3e0, RZ, 0xc0, !PT ;  /* 0x000003e000027812 */ /* 0x000fca00078ec0ff */
[----:B------:R-:W-:Y:S01]  /*1140*/  VIADD R3, R2, 0x20 ;  /* 0x0000002002037836 */ /* 0x000fe20000000000 */
[----:B------:R-:W-:-:S04]  /*1150*/  LOP3.LUT R2, RZ, R2, RZ, 0x33, !PT ;  /* 0x00000002ff027212 */ /* 0x000fc800078e33ff */
[----:B------:R-:W-:Y:S01]  /*1160*/  ISETP.GT.AND P0, PT, R3, UR4, PT ;  /* 0x0000000403007c0c */ /* 0x000fe2000bf04270 */
[----:B------:R-:W-:-:S05]  /*1170*/  VIADD R2, R2, UR4 ;  /* 0x0000000402027c36 */ /* 0x000fca0008000000 */
[----:B------:R-:W-:Y:S02]  /*1180*/  SEL R5, R2, 0x1f, P0 ;  /* 0x0000001f02057807 */ /* 0x000fe40000000000 */
[----:B------:R-:W0:Y:S03]  /*1190*/  S2R R2, SR_LANEID ;  /* 0x0000000000027919 */ /* 0x000e260000000000 */
[----:B------:R-:W-:Y:S04]  /*11a0*/  SHFL.DOWN PT, R6, R26, 0x1, R5 ;  /* 0x082000001a067989 */ /* 0x000fe800000e0005 */
        /* <DEDUP_REMOVED lines=9> */
[----:B------:R-:W-:Y:S01]  /*1240*/  VIADD R4, R2, 0x4 ;  /* 0x0000000402047836 */ /* 0x000fe20000000000 */
[----:B------:R-:W-:Y:S02]  /*1250*/  @!P1 SHF.R.U32.HI R3, RZ, 0x2, R0 ;  /* 0x00000002ff039819 */ /* 0x000fe40000011600 */
[----:B------:R-:W0:Y:S01]  /*1260*/  SHFL.DOWN PT, R7, R9, 0x2, R5 ;  /* 0x0840000009077989 */ /* 0x000e2200000e0005 */
[----:B------:R-:W1:Y:S01]  /*1270*/  @!P1 S2R R13, SR_CgaCtaId ;  /* 0x00000000000d9919 */ /* 0x000e620000008800 */
        /* <DEDUP_REMOVED lines=15> */
[----:B-1----:R-:W-:Y:S02]  /*1370*/  @!P1 LEA R13, R13, R4, 0x18 ;  /* 0x000000040d0d9211 */ /* 0x002fe400078ec0ff */
[----:B------:R-:W-:-:S05]  /*1380*/  @!P1 LOP3.LUT R4, R3, 0xf8, RZ, 0xc0, !PT ;  /* 0x000000f803049812 */ /* 0x000fca00078ec0ff */
[----:B------:R-:W-:Y:S01]  /*1390*/  @!P1 IMAD.IADD R13, R4, 0x1, R13 ;  /* 0x00000001040d9824 */ /* 0x000fe200078e020d */
[----:B0-----:R-:W-:-:S10]  /*13a0*/  DADD R6, R6, R8 ;  /* 0x0000000006067229 */ /* 0x001fd40000000008 */
[----:B------:R-:W-:Y:S02]  /*13b0*/  FSEL R10, R8, R6, P0 ;  /* 0x00000006080a7208 */ /* 0x000fe40000000000 */
[----:B------:R-:W-:Y:S02]  /*13c0*/  FSEL R11, R9, R7, P0 ;  /* 0x00000007090b7208 */ /* 0x000fe40000000000 */
[----:B------:R-:W-:Y:S01]  /*13d0*/  ISETP.GT.AND P0, PT, R2, R5, PT ;  /* 0x000000050200720c */ /* 0x000fe20003f04270 */
[----:B------:R-:W-:Y:S04]  /*13e0*/  SHFL.DOWN PT, R6, R10, 0x10, R5 ;  /* 0x0a0000000a067989 */ /* 0x000fe800000e0005 */
[----:B------:R-:W0:Y:S02]  /*13f0*/  SHFL.DOWN PT, R7, R11, 0x10, R5 ;  /* 0x0a0000000b077989 */ /* 0x000e2400000e0005 */
        /* <DEDUP_REMOVED lines=14> */
[----:B-1----:R-:W-:Y:S02]  /*14e0*/  FSEL R2, R8, R2, P1 ;  /* 0x0000000208027208 */ /* 0x002fe40000800000 */
[----:B------:R-:W-:Y:S02]  /*14f0*/  FSEL R3, R9, R3, P1 ;  /* 0x0000000309037208 */ /* 0x000fe40000800000 */
        /* <DEDUP_REMOVED lines=63> */
.L_x_152:
[----:B------:R-:W0:Y:S01]  /*18f0*/  S2R R0, SR_TID.X ;  /* 0x0000000000007919 */ /* 0x000e220000002100 */
[----:B------:R-:W1:Y:S01]  /*1900*/  LDCU.128 UR8, c[0x0][0x380] ;  /* 0x00007000ff0877ac */ /* 0x000e620008000c00 */
[----:B------:R-:W2:Y:S01]  /*1910*/  LDCU UR13, c[0x0][0x3d0] ;  /* 0x00007a00ff0d77ac */ /* 0x000ea20008000800 */
[----:B0-----:R-:W-:-:S05]  /*1920*/  IADD3 R2, P0, PT, R0, UR17, RZ ;  /* 0x0000001100027c10 */ /* 0x001fca000ff1e0ff */
[----:B------:R-:W-:Y:S02]  /*1930*/  IMAD.SHL.U32 R14, R2, 0x8, RZ ;  /* 0x00000008020e7824 */ /* 0x000fe400078e00ff */
[----:B------:R-:W-:-:S03]  /*1940*/  IMAD.X R3, RZ, RZ, RZ, P0 ;  /* 0x000000ffff037224 */ /* 0x000fc600000e06ff */
[----:B-1----:R-:W-:Y:S02]  /*1950*/  IADD3 R16, P0, PT, R14, UR8, RZ ;  /* 0x000000080e107c10 */ /* 0x002fe4000ff1e0ff */
[----:B------:R-:W-:Y:S02]  /*1960*/  SHF.L.U64.HI R2, R2, 0x3, R3 ;  /* 0x0000000302027819 */ /* 0x000fe40000010203 */
[----:B------:R-:W-:Y:S02]  /*1970*/  IADD3 R14, P1, PT, R14, UR10, RZ ;  /* 0x0000000a0e0e7c10 */ /* 0x000fe4000ff3e0ff */
[C---:B------:R-:W-:Y:S02]  /*1980*/  IADD3.X R17, PT, PT, R2.reuse, UR9, RZ, P0, !PT ;  /* 0x0000000902117c10 */ /* 0x040fe400087fe4ff */
[----:B------:R-:W-:-:S03]  /*1990*/  IADD3.X R15, PT, PT, R2, UR11, RZ, P1, !PT ;  /* 0x0000000b020f7c10 */ /* 0x000fc60008ffe4ff */
[----:B------:R-:W3:Y:S04]  /*19a0*/  LDG.E.64 R10, desc[UR18][R16.64+0x1000] ;  /* 0x00100012100a7981 */ /* 0x000ee8000c1e1b00 */
[----:B------:R-:W3:Y:S04]  /*19b0*/  LDG.E.64 R12, desc[UR18][R14.64+0x1000] ;  /* 0x001000120e0c7981 */ /* 0x000ee8000c1e1b00 */
[----:B------:R-:W4:Y:S04]  /*19c0*/  LDG.E.64 R18, desc[UR18][R16.64] ;  /* 0x0000001210127981 */ /* 0x000f28000c1e1b00 */
[----:B------:R-:W4:Y:S04]  /*19d0*/  LDG.E.64 R20, desc[UR18][R14.64] ;  /* 0x000000120e147981 */ /* 0x000f28000c1e1b00 */
[----:B------:R-:W5:Y:S04]  /*19e0*/  LDG.E.64 R2, desc[UR18][R16.64+0x2000] ;  /* 0x0020001210027981 */ /* 0x000f68000c1e1b00 */
[----:B------:R-:W5:Y:S04]  /*19f0*/  LDG.E.64 R4, desc[UR18][R14.64+0x2000] ;  /* 0x002000120e047981 */ /* 0x000f68000c1e1b00 */
[----:B------:R-:W2:Y:S04]  /*1a00*/  LDG.E.64 R6, desc[UR18][R16.64+0x3000] ;  /* 0x0030001210067981 */ /* 0x000ea8000c1e1b00 */
[----:B------:R-:W2:Y:S04]  /*1a10*/  LDG.E.64 R8, desc[UR18][R14.64+0x3000] ;  /* 0x003000120e087981 */ /* 0x000ea8000c1e1b00 */
[----:B------:R-:W2:Y:S01]  /*1a20*/  LDG.E.64 R24, desc[UR18][R14.64+0x6000] ;  /* 0x006000120e187981 */ /* 0x000ea2000c1e1b00 */
[----:B---3--:R-:W-:-:S03]  /*1a30*/  DMUL R22, R10, R12 ;  /* 0x0000000c0a167228 */ /* 0x008fc60000000000 */
[----:B------:R-:W3:Y:S04]  /*1a40*/  LDG.E.64 R10, desc[UR18][R16.64+0x4000] ;  /* 0x00400012100a7981 */ /* 0x000ee8000c1e1b00 */
[----:B------:R-:W3:Y:S01]  /*1a50*/  LDG.E.64 R12, desc[UR18][R14.64+0x4000] ;  /* 0x004000120e0c7981 */ /* 0x000ee2000c1e1b00 */
[----:B----4-:R-:W-:-:S03]  /*1a60*/  DFMA R26, R18, R20, R22 ;  /* 0x00000014121a722b */ /* 0x010fc60000000016 */
[----:B------:R-:W4:Y:S04]  /*1a70*/  LDG.E.64 R18, desc[UR18][R16.64+0x5000] ;  /* 0x0050001210127981 */ /* 0x000f28000c1e1b00 */
[----:B------:R-:W4:Y:S04]  /*1a80*/  LDG.E.64 R20, desc[UR18][R14.64+0x5000] ;  /* 0x005000120e147981 */ /* 0x000f28000c1e1b00 */
[----:B------:R-:W4:Y:S01]  /*1a90*/  LDG.E.64 R22, desc[UR18][R16.64+0x6000] ;  /* 0x0060001210167981 */ /* 0x000f22000c1e1b00 */
[----:B-----5:R-:W-:Y:S01]  /*1aa0*/  DFMA R2, R2, R4, R26 ;  /* 0x000000040202722b */ /* 0x020fe2000000001a */
[----:B--2---:R-:W-:-:S07]  /*1ab0*/  UIMAD UR5, UR13, 0xe00, URZ ;  /* 0x00000e000d0578a4 */ /* 0x004fce000f8e02ff */
[----:B------:R-:W-:Y:S01]  /*1ac0*/  DFMA R2, R6, R8, R2 ;  /* 0x000000080602722b */ /* 0x000fe20000000002 */
[----:B------:R-:W-:Y:S02]  /*1ad0*/  USHF.R.S32.HI UR4, URZ, 0x1f, UR5 ;  /* 0x0000001fff047899 */ /* 0x000fe40008011405 */
[----:B------:R-:W-:-:S04]  /*1ae0*/  UISETP.GE.U32.AND UP0, UPT, UR6, UR5, UPT ;  /* 0x000000050600728c */ /* 0x000fc8000bf06070 */
[----:B------:R-:W-:Y:S01]  /*1af0*/  UISETP.GE.U32.AND.EX UP0, UPT, UR7, UR4, UPT, UP0 ;  /* 0x000000040700728c */ /* 0x000fe2000bf06100 */
[----:B---3--:R-:W-:-:S08]  /*1b00*/  DFMA R2, R10, R12, R2 ;  /* 0x0000000c0a02722b */ /* 0x008fd00000000002 */
[----:B----4-:R-:W-:-:S08]  /*1b10*/  DFMA R2, R18, R20, R2 ;  /* 0x000000141202722b */ /* 0x010fd00000000002 */
[----:B------:R-:W-:Y:S01]  /*1b20*/  DFMA R22, R22, R24, R2 ;  /* 0x000000181616722b */ /* 0x000fe20000000002 */
[----:B------:R-:W-:Y:S10]  /*1b30*/  BRA.U !UP0, `(.L_x_167) ;  /* 0x00000011080c7547 */ /* 0x000ff4000b800000 */
[----:B------:R-:W-:Y:S01]  /*1b40*/  UIADD3 UR7, UP0, UPT, UR17, UR5, URZ ;  /* 0x0000000511077290 */ /* 0x000fe2000ff1e0ff */
[----:B------:R-:W-:Y:S01]  /*1b50*/  IMAD.U32 R3, RZ, RZ, UR14 ;  /* 0x0000000eff037e24 */ /* 0x000fe2000f8e00ff */
[----:B------:R-:W-:Y:S02]  /*1b60*/  LOP3.LUT R2, RZ, R0, RZ, 0x33, !PT ;  /* 0x00000000ff027212 */ /* 0x000fe400078e33ff */
[----:B------:R-:W-:Y:S02]  /*1b70*/  UIADD3.X UR12, UPT, UPT, URZ, UR4, URZ, UP0, !UPT ;  /* 0x00000004ff0c7290 */ /* 0x000fe400087fe4ff */
[----:B------:R-:W-:Y:S01]  /*1b80*/  UIADD3 UR23, UP0, UPT, UR14, -0xe00, URZ ;  /* 0xfffff2000e177890 */ /* 0x000fe2000ff1e0ff */
[----:B------:R-:W-:Y:S01]  /*1b90*/  IADD3 R13, P0, PT, R0, UR7, RZ ;  /* 0x00000007000d7c10 */ /* 0x000fe2000ff1e0ff */
[----:B------:R-:W-:Y:S01]  /*1ba0*/  UMOV UR4, URZ ;  /* 0x000000ff00047c82 */ /* 0x000fe20008000000 */
[----:B------:R-:W-:Y:S01]  /*1bb0*/  IADD3 R2, PT, PT, R3, -UR5, R2 ;  /* 0x8000000503027c10 */ /* 0x000fe2000fffe002 */
[----:B------:R-:W-:Y:S01]  /*1bc0*/  UIADD3.X UR24, UPT, UPT, UR15, -0x1, URZ, UP0, !UPT ;  /* 0xffffffff0f187890 */ /* 0x000fe200087fe4ff */
[C---:B------:R-:W-:Y:S01]  /*1bd0*/  LEA R12, P1, R13.reuse, 0x8000, 0x3 ;  /* 0x000080000d0c7811 */ /* 0x040fe200078218ff */
[----:B------:R-:W-:Y:S01]  /*1be0*/  UISETP.GT.U32.AND UP0, UPT, UR7, UR23, UPT ;  /* 0x000000170700728c */ /* 0x000fe2000bf04070 */
[----:B------:R-:W-:Y:S01]  /*1bf0*/  IMAD.X R4, RZ, RZ, UR12, P0 ;  /* 0x0000000cff047e24 */ /* 0x000fe200080e06ff */
[----:B------:R-:W-:Y:S01]  /*1c00*/  UMOV UR6, UR12 ;  /* 0x0000000c00067c82 */ /* 0x000fe20008000000 */
[C---:B------:R-:W-:Y:S01]  /*1c10*/  IADD3 R10, P0, PT, R12.reuse, UR8, RZ ;  /* 0x000000080c0a7c10 */ /* 0x040fe2000ff1e0ff */
[----:B------:R-:W-:Y:S01]  /*1c20*/  UISETP.GT.U32.AND.EX UP0, UPT, UR12, UR24, UPT, UP0 ;  /* 0x000000180c00728c */ /* 0x000fe2000bf04100 */
[----:B------:R-:W-:Y:S01]  /*1c30*/  IADD3 R12, P2, PT, R12, UR10, RZ ;  /* 0x0000000a0c0c7c10 */ /* 0x000fe2000ff5e0ff */
[----:B------:R-:W-:Y:S01]  /*1c40*/  VIADD R3, R2, -UR17 ;  /* 0x8000001102037c36 */ /* 0x000fe20008000000 */
[----:B------:R-:W-:Y:S01]  /*1c50*/  LEA.HI.X R13, R13, RZ, R4, 0x3, P1 ;  /* 0x000000ff0d0d7211 */ /* 0x000fe200008f1c04 */
[----:B------:R-:W-:Y:S01]  /*1c60*/  IMAD.U32 R4, RZ, RZ, UR5 ;  /* 0x00000005ff047e24 */ /* 0x000fe2000f8e00ff */
[----:B------:R-:W-:-:S02]  /*1c70*/  UMOV UR5, UR7 ;  /* 0x0000000700057c82 */ /* 0x000fc40008000000 */
[C---:B------:R-:W-:Y:S02]  /*1c80*/  IADD3.X R11, PT, PT, R13.reuse, UR9, RZ, P0, !PT ;  /* 0x000000090d0b7c10 */ /* 0x040fe400087fe4ff */
[----:B------:R-:W-:Y:S01]  /*1c90*/  IADD3.X R13, PT, PT, R13, UR11, RZ, P2, !PT ;  /* 0x0000000b0d0d7c10 */ /* 0x000fe200097fe4ff */
[----:B------:R-:W-:Y:S06]  /*1ca0*/  BRA.U UP0, `(.L_x_168) ;  /* 0x0000000100d87547 */ /* 0x000fec000b800000 */
[----:B------:R-:W0:Y:S01]  /*1cb0*/  LDCU UR13, c[0x0][0x3d0] ;  /* 0x00007a00ff0d77ac */ /* 0x000e220008000800 */
[----:B------:R-:W1:Y:S01]  /*1cc0*/  LDCU.64 UR14, c[0x0][0x3c8] ;  /* 0x00007900ff0e77ac */ /* 0x000e620008000a00 */
[----:B------:R-:W2:Y:S01]  /*1cd0*/  LDCU.128 UR8, c[0x0][0x380] ;  /* 0x00007000ff0877ac */ /* 0x000ea20008000c00 */
[----:B------:R-:W-:Y:S01]  /*1ce0*/  NOP ;  /* 0x0000000000007918 */ /* 0x000fe20000000000 */
.L_x_169:
[----:B------:R-:W-:-:S05]  /*1cf0*/  IADD3 R2, P0, PT, R0, UR7, RZ ;  /* 0x0000000700027c10 */ /* 0x000fca000ff1e0ff */
[----:B------:R-:W-:Y:S02]  /*1d00*/  IMAD.SHL.U32 R4, R2, 0x8, RZ ;  /* 0x0000000802047824 */ /* 0x000fe400078e00ff */
[----:B------:R-:W-:-:S03]  /*1d10*/  IMAD.X R5, RZ, RZ, UR12, P0 ;  /* 0x0000000cff057e24 */ /* 0x000fc600080e06ff */
[----:B--2---:R-:W-:Y:S02]  /*1d20*/  IADD3 R6, P0, PT, R4, UR8, RZ ;  /* 0x0000000804067c10 */ /* 0x004fe4000ff1e0ff */
[----:B------:R-:W-:Y:S02]  /*1d30*/  SHF.L.U64.HI R2, R2, 0x3, R5 ;  /* 0x0000000302027819 */ /* 0x000fe40000010205 */
        /* <DEDUP_REMOVED lines=20> */
[----:B-1----:R-:W-:Y:S02]  /*1e80*/  UIADD3 UR21, UP0, UPT, -UR7, UR14, URZ ;  /* 0x0000000e07157290 */ /* 0x002fe4000ff1e1ff */
[----:B0-----:R-:W-:Y:S02]  /*1e90*/  UIMAD UR25, UR13, 0xe00, URZ ;  /* 0x00000e000d1978a4 */ /* 0x001fe4000f8e02ff */
[----:B------:R-:W-:Y:S02]  /*1ea0*/  UIADD3.X UR22, UPT, UPT, ~UR12, UR15, URZ, UP0, !UPT ;  /* 0x0000000f0c167290 */ /* 0x000fe400087fe5ff */
[----:B------:R-:W-:-:S02]  /*1eb0*/  USHF.R.S32.HI UR16, URZ, 0x1f, UR25 ;  /* 0x0000001fff107899 */ /* 0x000fc40008011419 */
[----:B------:R-:W-:-:S04]  /*1ec0*/  UISETP.GE.U32.AND UP0, UPT, UR21, UR25, UPT ;  /* 0x000000191500728c */ /* 0x000fc8000bf06070 */
[----:B------:R-:W-:Y:S02]  /*1ed0*/  UISETP.GE.U32.AND.EX UP0, UPT, UR22, UR16, UPT, UP0 ;  /* 0x000000101600728c */ /* 0x000fe4000bf06100 */
[----:B------:R-:W-:-:S04]  /*1ee0*/  UIADD3 UR5, UP1, UPT, UR25, UR5, URZ ;  /* 0x0000000519057290 */ /* 0x000fc8000ff3e0ff */
[----:B------:R-:W-:Y:S01]  /*1ef0*/  UIADD3.X UR6, UPT, UPT, UR16, UR6, URZ, UP1, !UPT ;  /* 0x0000000610067290 */ /* 0x000fe20008ffe4ff */
[----:B--2---:R-:W-:-:S08]  /*1f00*/  DFMA R8, R24, R20, R8 ;  /* 0x000000141808722b */ /* 0x004fd00000000008 */
[----:B---3--:R-:W-:-:S08]  /*1f10*/  DFMA R8, R22, R18, R8 ;  /* 0x000000121608722b */ /* 0x008fd00000000008 */
[----:B----4-:R-:W-:-:S08]  /*1f20*/  DFMA R8, R16, R14, R8 ;  /* 0x0000000e1008722b */ /* 0x010fd00000000008 */
[----:B-----5:R-:W-:Y:S01]  /*1f30*/  DFMA R22, R26, R28, R8 ;  /* 0x0000001c1a16722b */ /* 0x020fe20000000008 */
[----:B------:R-:W-:Y:S10]  /*1f40*/  BRA.U !UP0, `(.L_x_167) ;  /* 0x0000000d08087547 */ /* 0x000ff4000b800000 */
[----:B------:R-:W-:Y:S02]  /*1f50*/  UIADD3 UR7, UP0, UPT, UR25, UR7, URZ ;  /* 0x0000000719077290 */ /* 0x000fe4000ff1e0ff */
[----:B------:R-:W-:Y:S01]  /*1f60*/  IMAD.U32 R5, RZ, RZ, UR25 ;  /* 0x00000019ff057e24 */ /* 0x000fe2000f8e00ff */
[----:B------:R-:W-:Y:S01]  /*1f70*/  UIADD3 UR4, UPT, UPT, UR4, 0x1, URZ ;  /* 0x0000000104047890 */ /* 0x000fe2000fffe0ff */
[----:B------:R-:W-:Y:S01]  /*1f80*/  IMAD.U32 R7, RZ, RZ, UR25 ;  /* 0x00000019ff077e24 */ /* 0x000fe2000f8e00ff */
[----:B------:R-:W-:Y:S01]  /*1f90*/  UIADD3.X UR12, UPT, UPT, UR16, UR12, URZ, UP0, !UPT ;  /* 0x0000000c100c7290 */ /* 0x000fe200087fe4ff */
[----:B------:R-:W-:Y:S01]  /*1fa0*/  IMAD.WIDE R10, R5, 0x8, R10 ;  /* 0x00000008050a7825 */ /* 0x000fe200078e020a */
[----:B------:R-:W-:-:S03]  /*1fb0*/  UISETP.GT.U32.AND UP0, UPT, UR7, UR23, UPT ;  /* 0x000000170700728c */ /* 0x000fc6000bf04070 */
[----:B------:R-:W-:Y:S01]  /*1fc0*/  IMAD.WIDE R12, R7, 0x8, R12 ;  /* 0x00000008070c7825 */ /* 0x000fe200078e020c */
[----:B------:R-:W-:-:S03]  /*1fd0*/  UISETP.GT.U32.AND.EX UP0, UPT, UR12, UR24, UPT, UP0 ;  /* 0x000000180c00728c */ /* 0x000fc6000bf04100 */
[----:B------:R-:W-:-:S06]  /*1fe0*/  VIADD R3, R3, -UR25 ;  /* 0x8000001903037c36 */ /* 0x000fcc0008000000 */
[----:B------:R-:W-:Y:S05]  /*1ff0*/  BRA.U !UP0, `(.L_x_169) ;  /* 0xfffffffd083c7547 */ /* 0x000fea000b83ffff */
[----:B------:R-:W-:-:S07]  /*2000*/  IMAD.U32 R4, RZ, RZ, UR25 ;  /* 0x00000019ff047e24 */ /* 0x000fce000f8e00ff */
.L_x_168:
[----:B------:R-:W-:Y:S01]  /*2010*/  UIADD3 UR16, UPT, UPT, -UR7, UR14, URZ ;  /* 0x0000000e07107290 */ /* 0x000fe2000fffe1ff */
[----:B------:R-:W-:Y:S01]  /*2020*/  IMAD.U32 R2, RZ, RZ, UR15 ;  /* 0x0000000fff027e24 */ /* 0x000fe2000f8e00ff */
[----:B------:R-:W-:Y:S01]  /*2030*/  UISETP.GE.U32.AND UP0, UPT, UR7, UR14, UPT ;  /* 0x0000000e0700728c */ /* 0x000fe2000bf06070 */
[----:B------:R-:W-:Y:S01]  /*2040*/  IMAD.U32 R5, RZ, RZ, UR12 ;  /* 0x0000000cff057e24 */ /* 0x000fe2000f8e00ff */
[----:B------:R-:W-:Y:S02]  /*2050*/  BSSY.RECONVERGENT B1, `(.L_x_167) ;  /* 0x00000b1000017945 */ /* 0x000fe40003800200 */
[----:B------:R-:W-:Y:S02]  /*2060*/  ISETP.GE.AND P0, PT, R0, UR16, PT ;  /* 0x0000001000007c0c */ /* 0x000fe4000bf06270 */
[----:B------:R-:W-:-:S04]  /*2070*/  PLOP3.LUT P1, PT, PT, PT, UP0, 0x80, 0x8 ;  /* 0x000000000008781c */ /* 0x000fc80003f2f008 */
[----:B------:R-:W-:-:S13]  /*2080*/  ISETP.GE.U32.OR.EX P0, PT, R5, R2, P0, P1 ;  /* 0x000000020500720c */ /* 0x000fda0000706510 */
[----:B------:R-:W-:Y:S05]  /*2090*/  @P0 BRA `(.L_x_170) ;  /* 0x0000000800b00947 */ /* 0x000fea0003800000 */
[----:B------:R-:W-:Y:S01]  /*20a0*/  VIADD R2, R4, UR17 ;  /* 0x0000001104027c36 */ /* 0x000fe20008000000 */
[----:B------:R-:W-:Y:S01]  /*20b0*/  UIMAD UR15, UR4, UR13, URZ ;  /* 0x0000000d040f72a4 */ /* 0x000fe2000f8e02ff */
[----:B------:R-:W-:Y:S01]  /*20c0*/  LOP3.LUT R5, RZ, R0, RZ, 0x33, !PT ;  /* 0x00000000ff057212 */ /* 0x000fe200078e33ff */
[----:B------:R-:W-:Y:S01]  /*20d0*/  BSSY.RECONVERGENT B2, `(.L_x_171) ;  /* 0x000004a000027945 */ /* 0x000fe20003800200 */
[----:B------:R-:W-:Y:S02]  /*20e0*/  IMAD.MOV.U32 R4, RZ, RZ, R0 ;  /* 0x000000ffff047224 */ /* 0x000fe400078e0000 */
[----:B------:R-:W-:Y:S01]  /*20f0*/  IADD3 R2, PT, PT, -R2, UR14, R5 ;  /* 0x0000000e02027c10 */ /* 0x000fe2000fffe105 */
[----:B------:R-:W-:-:S04]  /*2100*/  IMAD.U32 R5, RZ, RZ, UR15 ;  /* 0x0000000fff057e24 */ /* 0x000fc8000f8e00ff */
[----:B------:R-:W-:-:S05]  /*2110*/  IMAD R2, R5, -0xe00, R2 ;  /* 0xfffff20005027824 */ /* 0x000fca00078e0202 */
[C---:B------:R-:W-:Y:S02]  /*2120*/  ISETP.GE.U32.AND P1, PT, R2.reuse, 0x1e00, PT ;  /* 0x00001e000200780c */ /* 0x040fe40003f26070 */
[----:B------:R-:W-:-:S04]  /*2130*/  LEA.HI R5, R2, 0x1, RZ, 0x17 ;  /* 0x0000000102057811 */ /* 0x000fc800078fb8ff */
[----:B------:R-:W-:-:S04]  /*2140*/  LOP3.LUT R24, R5, 0xf, RZ, 0xc0, !PT ;  /* 0x0000000f05187812 */ /* 0x000fc800078ec0ff */
[----:B------:R-:W-:-:S03]  /*2150*/  ISETP.NE.AND P0, PT, R24, RZ, PT ;  /* 0x000000ff1800720c */ /* 0x000fc60003f05270 */
[----:B------:R-:W-:Y:S10]  /*2160*/  @!P1 BRA `(.L_x_172) ;  /* 0x0000000400009947 */ /* 0x000ff40003800000 */
[----:B------:R-:W-:Y:S01]  /*2170*/  LEA.HI R2, R3, 0x1, RZ, 0x17 ;  /* 0x0000000103027811 */ /* 0x000fe200078fb8ff */
[----:B------:R-:W-:-:S03]  /*2180*/  IMAD.MOV.U32 R4, RZ, RZ, R0 ;  /* 0x000000ffff047224 */ /* 0x000fc600078e0000 */
[----:B------:R-:W-:-:S05]  /*2190*/  LOP3.LUT R2, R2, 0xfffff0, RZ, 0xc0, !PT ;  /* 0x00fffff002027812 */ /* 0x000fca00078ec0ff */
[----:B------:R-:W-:-:S07]  /*21a0*/  IMAD.MOV R2, RZ, RZ, -R2 ;  /* 0x000000ffff027224 */ /* 0x000fce00078e0a02 */
.L_x_173:
        /* <DEDUP_REMOVED lines=60> */
.L_x_172:
[----:B------:R-:W-:Y:S05]  /*2570*/  BSYNC.RECONVERGENT B2 ;  /* 0x0000000000027941 */ /* 0x000fea0003800200 */
.L_x_171:
[----:B------:R-:W-:Y:S05]  /*2580*/  @!P0 BRA `(.L_x_170) ;  /* 0x0000000400748947 */ /* 0x000fea0003800000 */
[----:B------:R-:W-:Y:S01]  /*2590*/  ISETP.GE.U32.AND P1, PT, R24, 0x8, PT ;  /* 0x000000081800780c */ /* 0x000fe20003f26070 */
[----:B------:R-:W-:Y:S01]  /*25a0*/  BSSY.RECONVERGENT B2, `(.L_x_174) ;  /* 0x0000025000027945 */ /* 0x000fe20003800200 */
[----:B------:R-:W-:-:S04]  /*25b0*/  LOP3.LUT R2, R5, 0x7, RZ, 0xc0, !PT ;  /* 0x0000000705027812 */ /* 0x000fc800078ec0ff */
[----:B------:R-:W-:-:S07]  /*25c0*/  ISETP.NE.AND P0, PT, R2, RZ, PT ;  /* 0x000000ff0200720c */ /* 0x000fce0003f05270 */
[----:B------:R-:W-:Y:S06]  /*25d0*/  @!P1 BRA `(.L_x_175) ;  /* 0x0000000000849947 */ /* 0x000fec0003800000 */
[----:B------:R-:W-:-:S05]  /*25e0*/  IADD3 R7, P1, PT, R4, UR7, RZ ;  /* 0x0000000704077c10 */ /* 0x000fca000ff3e0ff */
[----:B------:R-:W-:Y:S02]  /*25f0*/  IMAD.X R8, RZ, RZ, UR12, P1 ;  /* 0x0000000cff087e24 */ /* 0x000fe400088e06ff */
[----:B------:R-:W-:-:S03]  /*2600*/  IMAD.SHL.U32 R6, R7, 0x8, RZ ;  /* 0x0000000807067824 */ /* 0x000fc600078e00ff */
[----:B------:R-:W-:Y:S02]  /*2610*/  SHF.L.U64.HI R7, R7, 0x3, R8 ;  /* 0x0000000307077819 */ /* 0x000fe40000010208 */
[C---:B------:R-:W-:Y:S02]  /*2620*/  IADD3 R8, P1, PT, R6.reuse, UR8, RZ ;  /* 0x0000000806087c10 */ /* 0x040fe4000ff3e0ff */
        /* <DEDUP_REMOVED lines=23> */
[----:B---3--:R-:W-:-:S08]  /*27a0*/  DFMA R10, R10, R12, R18 ;  /* 0x0000000c0a0a722b */ /* 0x008fd00000000012 */
[----:B----4-:R-:W-:Y:S01]  /*27b0*/  DFMA R10, R14, R16, R10 ;  /* 0x000000100e0a722b */ /* 0x010fe2000000000a */
[----:B------:R-:W-:-:S07]  /*27c0*/  VIADD R4, R4, 0x1000 ;  /* 0x0000100004047836 */ /* 0x000fce0000000000 */
[----:B--2---:R-:W-:-:S08]  /*27d0*/  DFMA R22, R20, R22, R10 ;  /* 0x000000161416722b */ /* 0x004fd0000000000a */
[----:B-----5:R-:W-:-:S11]  /*27e0*/  DFMA R22, R24, R26, R22 ;  /* 0x0000001a1816722b */ /* 0x020fd60000000016 */
.L_x_175:
[----:B------:R-:W-:Y:S05]  /*27f0*/  BSYNC.RECONVERGENT B2 ;  /* 0x0000000000027941 */ /* 0x000fea0003800200 */
.L_x_174:
[----:B------:R-:W-:Y:S05]  /*2800*/  @!P0 BRA `(.L_x_170) ;  /* 0x0000000000d48947 */ /* 0x000fea0003800000 */
[----:B------:R-:W-:Y:S01]  /*2810*/  ISETP.GE.U32.AND P1, PT, R2, 0x4, PT ;  /* 0x000000040200780c */ /* 0x000fe20003f26070 */
[----:B------:R-:W-:Y:S01]  /*2820*/  BSSY.RECONVERGENT B2, `(.L_x_176) ;  /* 0x0000018000027945 */ /* 0x000fe20003800200 */
[----:B------:R-:W-:-:S11]  /*2830*/  LOP3.LUT P0, RZ, R5, 0x3, RZ, 0xc0, !PT ;  /* 0x0000000305ff7812 */ /* 0x000fd6000780c0ff */
[----:B------:R-:W-:Y:S05]  /*2840*/  @!P1 BRA `(.L_x_177) ;  /* 0x0000000000549947 */ /* 0x000fea0003800000 */
[----:B------:R-:W-:-:S05]  /*2850*/  IADD3 R2, P1, PT, R4, UR7, RZ ;  /* 0x0000000704027c10 */ /* 0x000fca000ff3e0ff */
[----:B------:R-:W-:Y:S02]  /*2860*/  IMAD.SHL.U32 R20, R2, 0x8, RZ ;  /* 0x0000000802147824 */ /* 0x000fe400078e00ff */
[----:B------:R-:W-:-:S03]  /*2870*/  IMAD.X R5, RZ, RZ, UR12, P1 ;  /* 0x0000000cff057e24 */ /* 0x000fc600088e06ff */
[----:B------:R-:W-:Y:S02]  /*2880*/  IADD3 R18, P1, PT, R20, UR8, RZ ;  /* 0x0000000814127c10 */ /* 0x000fe4000ff3e0ff */
        /* <DEDUP_REMOVED lines=17> */
.L_x_177:
[----:B------:R-:W-:Y:S05]  /*29a0*/  BSYNC.RECONVERGENT B2 ;  /* 0x0000000000027941 */ /* 0x000fea0003800200 */
.L_x_176:
[----:B------:R-:W-:Y:S05]  /*29b0*/  @!P0 BRA `(.L_x_170) ;  /* 0x0000000000688947 */ /* 0x000fea0003800000 */
[----:B------:R-:W-:Y:S02]  /*29c0*/  IADD3 R8, P0, PT, R4, UR5, RZ ;  /* 0x0000000504087c10 */ /* 0x000fe4000ff1e0ff */
[----:B------:R-:W-:-:S03]  /*29d0*/  LOP3.LUT R2, R3, 0xffff, RZ, 0xc0, !PT ;  /* 0x0000ffff03027812 */ /* 0x000fc600078ec0ff */
[----:B------:R-:W-:Y:S01]  /*29e0*/  IMAD.SHL.U32 R7, R8, 0x8, RZ ;  /* 0x0000000808077824 */ /* 0x000fe200078e00ff */
[----:B------:R-:W-:Y:S01]  /*29f0*/  LEA.HI R2, R2, 0x1, RZ, 0x17 ;  /* 0x0000000102027811 */ /* 0x000fe200078fb8ff */
[----:B------:R-:W-:-:S03]  /*2a00*/  IMAD.X R3, RZ, RZ, UR6, P0 ;  /* 0x00000006ff037e24 */ /* 0x000fc600080e06ff */
[----:B------:R-:W-:Y:S02]  /*2a10*/  LOP3.LUT R2, R2, 0x3, RZ, 0xc0, !PT ;  /* 0x0000000302027812 */ /* 0x000fe400078ec0ff */
[C---:B------:R-:W-:Y:S02]  /*2a20*/  IADD3 R9, P0, PT, R7.reuse, UR10, RZ ;  /* 0x0000000a07097c10 */ /* 0x040fe4000ff1e0ff */
[----:B------:R-:W-:Y:S01]  /*2a30*/  SHF.L.U64.HI R8, R8, 0x3, R3 ;  /* 0x0000000308087819 */ /* 0x000fe20000010203 */
[----:B------:R-:W-:Y:S01]  /*2a40*/  IMAD.MOV R6, RZ, RZ, -R2 ;  /* 0x000000ffff067224 */ /* 0x000fe200078e0a02 */
[----:B------:R-:W-:Y:S02]  /*2a50*/  IADD3 R7, P1, PT, R7, UR8, RZ ;  /* 0x0000000807077c10 */ /* 0x000fe4000ff3e0ff */
[C---:B------:R-:W-:Y:S02]  /*2a60*/  IADD3.X R10, PT, PT, R8.reuse, UR11, RZ, P0, !PT ;  /* 0x0000000b080a7c10 */ /* 0x040fe400087fe4ff */
[----:B------:R-:W-:-:S09]  /*2a70*/  IADD3.X R8, PT, PT, R8, UR9, RZ, P1, !PT ;  /* 0x0000000908087c10 */ /* 0x000fd20008ffe4ff */
.L_x_178:
[----:B------:R-:W-:Y:S02]  /*2a80*/  IMAD.MOV.U32 R2, RZ, RZ, R7 ;  /* 0x000000ffff027224 */ /* 0x000fe400078e0007 */
[----:B------:R-:W-:Y:S02]  /*2a90*/  IMAD.MOV.U32 R3, RZ, RZ, R8 ;  /* 0x000000ffff037224 */ /* 0x000fe400078e0008 */
[----:B------:R-:W-:Y:S02]  /*2aa0*/  IMAD.MOV.U32 R4, RZ, RZ, R9 ;  /* 0x000000ffff047224 */ /* 0x000fe400078e0009 */
[----:B------:R-:W-:Y:S02]  /*2ab0*/  IMAD.MOV.U32 R5, RZ, RZ, R10 ;  /* 0x000000ffff057224 */ /* 0x000fe400078e000a */
[----:B------:R-:W2:Y:S04]  /*2ac0*/  LDG.E.64 R2, desc[UR18][R2.64] ;  /* 0x0000001202027981 */ /* 0x000ea8000c1e1b00 */
[----:B------:R-:W2:Y:S01]  /*2ad0*/  LDG.E.64 R4, desc[UR18][R4.64] ;  /* 0x0000001204047981 */ /* 0x000ea2000c1e1b00 */
[----:B------:R-:W-:Y:S01]  /*2ae0*/  VIADD R6, R6, 0x1 ;  /* 0x0000000106067836 */ /* 0x000fe20000000000 */
[----:B------:R-:W-:-:S02]  /*2af0*/  IADD3 R9, P1, PT, R9, 0x1000, RZ ;  /* 0x0000100009097810 */ /* 0x000fc40007f3e0ff */
[----:B------:R-:W-:Y:S02]  /*2b00*/  IADD3 R7, P2, PT, R7, 0x1000, RZ ;  /* 0x0000100007077810 */ /* 0x000fe40007f5e0ff */
[----:B------:R-:W-:Y:S01]  /*2b10*/  ISETP.NE.AND P0, PT, R6, RZ, PT ;  /* 0x000000ff0600720c */ /* 0x000fe20003f05270 */
[----:B------:R-:W-:Y:S02]  /*2b20*/  IMAD.X R10, RZ, RZ, R10, P1 ;  /* 0x000000ffff0a7224 */ /* 0x000fe400008e060a */
[----:B------:R-:W-:Y:S01]  /*2b30*/  IMAD.X R8, RZ, RZ, R8, P2 ;  /* 0x000000ffff087224 */ /* 0x000fe200010e0608 */
[----:B--2---:R-:W-:-:S09]  /*2b40*/  DFMA R22, R2, R4, R22 ;  /* 0x000000040216722b */ /* 0x004fd20000000016 */
[----:B------:R-:W-:Y:S05]  /*2b50*/  @P0 BRA `(.L_x_178) ;  /* 0xfffffffc00c80947 */ /* 0x000fea000383ffff */
.L_x_170:
[----:B------:R-:W-:Y:S05]  /*2b60*/  BSYNC.RECONVERGENT B1 ;  /* 0x0000000000017941 */ /* 0x000fea0003800200 */
.L_x_167:
        /* <DEDUP_REMOVED lines=68> */
.L_x_166:
[----:B------:R-:W-:Y:S05]  /*2fb0*/  BSYNC.RECONVERGENT B0 ;  /* 0x0000000000007941 */ /* 0x000fea0003800200 */
.L_x_151:
[----:B------:R-:W-:Y:S05]  /*2fc0*/  @P0 EXIT ;  /* 0x000000000000094d */ /* 0x000fea0003800000 */
[----:B------:R-:W3:Y:S02]  /*2fd0*/  LDCU.64 UR4, c[0x0][0x398] ;  /* 0x00007300ff0477ac */ /* 0x000ee40008000a00 */
[----:B---3--:R-:W-:-:S06]  /*2fe0*/  UIMAD.WIDE.U32 UR4, UR20, 0x8, UR4 ;  /* 0x00000008140478a5 */ /* 0x008fcc000f8e0004 */
[----:B0-2---:R-:W-:Y:S02]  /*2ff0*/  IMAD.U32 R4, RZ, RZ, UR4 ;  /* 0x00000004ff047e24 */ /* 0x005fe4000f8e00ff */
[----:B------:R-:W-:-:S05]  /*3000*/  IMAD.U32 R5, RZ, RZ, UR5 ;  /* 0x00000005ff057e24 */ /* 0x000fca000f8e00ff */
[----:B------:R-:W-:Y:S01]  /*3010*/  STG.E.64 desc[UR18][R4.64], R2 ;  /* 0x0000000204007986 */ /* 0x000fe2000c101b12 */
[----:B------:R-:W-:Y:S05]  /*3020*/  EXIT ;  /* 0x000000000000794d */ /* 0x000fea0003800000 */
.L_x_179:
        /* <DEDUP_REMOVED lines=13> */
.L_x_370:


//--------------------- .text._ZN3cub18CUB_300001_SM_10006detail6reduce28DeviceReduceSingleTileKernelINS2_10policy_hubIdyN4cuda3std3__44plusIdEEE10Policy1000EN6thrust24THRUST_300001_SM_1000_NS18transform_iteratorINSD_12zip_functionINS7_10multipliesIdEEEENSD_12zip_iteratorINS7_5tupleIJNSD_6detail15normal_iteratorINSD_10device_ptrIdEEEESP_EEEEENSD_11use_defaultESS_EEPdyS9_ddNS7_10__identityEEEvT0_T1_T2_T3_T4_T6_ --------------------------
	.section	.text._ZN3cub18CUB_300001_SM_10006detail6reduce28DeviceReduceSingleTileKernelINS2_10policy_hubIdyN4cuda3std3__44plusIdEEE10Policy1000EN6thrust24THRUST_300001_SM_1000_NS18transform_iteratorINSD_12zip_functionINS7_10multipliesIdEEEENSD_12zip_iteratorINS7_5tupleIJNSD_6detail15normal_iteratorINSD_10device_ptrIdEEEESP_EEEEENSD_11use_defaultESS_EEPdyS9_ddNS7_10__identityEEEvT0_T1_T2_T3_T4_T6_,"ax",@progbits
	.align	128
        .global         _ZN3cub18CUB_300001_SM_10006detail6reduce28DeviceReduceSingleTileKernelINS2_10policy_hubIdyN4cuda3std3__44plusIdEEE10Policy1000EN6thrust24THRUST_300001_SM_1000_NS18transform_iteratorINSD_12zip_functionINS7_10multipliesIdEEEENSD_12zip_iteratorINS7_5tupleIJNSD_6detail15normal_iteratorINSD_10device_ptrIdEEEESP_EEEEENSD_11use_defaultESS_EEPdyS9_ddNS7_10__identityEEEvT0_T1_T2_T3_T4_T6_
        .type           _ZN3cub18CUB_300001_SM_10006detail6reduce28DeviceReduceSingleTileKernelINS2_10policy_hubIdyN4cuda3std3__44plusIdEEE10Policy1000EN6thrust24THRUST_300001_SM_1000_NS18transform_iteratorINSD_12zip_functionINS7_10multipliesIdEEEENSD_12zip_iteratorINS7_5tupleIJNSD_6detail15normal_iteratorINSD_10device_ptrIdEEEESP_EEEEENSD_11use_defaultESS_EEPdyS9_ddNS7_10__identityEEEvT0_T1_T2_T3_T4_T6_,@function
        .size           _ZN3cub18CUB_300001_SM_10006detail6reduce28DeviceReduceSingleTileKernelINS2_10policy_hubIdyN4cuda3std3__44plusIdEEE10Policy1000EN6thrust24THRUST_300001_SM_1000_NS18transform_iteratorINSD_12zip_functionINS7_10multipliesIdEEEENSD_12zip_iteratorINS7_5tupleIJNSD_6detail15normal_iteratorINSD_10device_ptrIdEEEESP_EEEEENSD_11use_defaultESS_EEPdyS9_ddNS7_10__identityEEEvT0_T1_T2_T3_T4_T6_,(.L_x_371 - _ZN3cub18CUB_300001_SM_10006detail6reduce28DeviceReduceSingleTileKernelINS2_10policy_hubIdyN4cuda3std3__44plusIdEEE10Policy1000EN6thrust24THRUST_300001_SM_1000_NS18transform_iteratorINSD_12zip_functionINS7_10multipliesIdEEEENSD_12zip_iteratorINS7_5tupleIJNSD_6detail15normal_iteratorINSD_10device_ptrIdEEEESP_EEEEENSD_11use_defaultESS_EEPdyS9_ddNS7_10__identityEEEvT0_T1_T2_T3_T4_T6_)
        .other          _ZN3cub18CUB_300001_SM_10006detail6reduce28DeviceReduceSingleTileKernelINS2_10policy_hubIdyN4cuda3std3__44plusIdEEE10Policy1000EN6thrust24THRUST_300001_SM_1000_NS18transform_iteratorINSD_12zip_functionINS7_10multipliesIdEEEENSD_12zip_iteratorINS7_5tupleIJNSD_6detail15normal_iteratorINSD_10device_ptrIdEEEESP_EEEEENSD_11use_defaultESS_EEPdyS9_ddNS7_10__identityEEEvT0_T1_T2_T3_T4_T6_,@"STO_CUDA_ENTRY STV_DEFAULT"
_ZN3cub18CUB_300001_SM_10006detail6reduce28DeviceReduceSingleTileKernelINS2_10policy_hubIdyN4cuda3std3__44plusIdEEE10Policy1000EN6thrust24THRUST_300001_SM_1000_NS18transform_iteratorINSD_12zip_functionINS7_10multipliesIdEEEENSD_12zip_iteratorINS7_5tupleIJNSD_6detail15normal_iteratorINSD_10device_ptrIdEEEESP_EEEEENSD_11use_defaultESS_EEPdyS9_ddNS7_10__identityEEEvT0_T1_T2_T3_T4_T6_:
.text._ZN3cub18CUB_300001_SM_10006detail6reduce28DeviceReduceSingleTileKernelINS2_10policy_hubIdyN4cuda3std3__44plusIdEEE10Policy1000EN6thrust24THRUST_300001_SM_1000_NS18transform_iteratorINSD_12zip_functionINS7_10multipliesIdEEEENSD_12zip_iteratorINS7_5tupleIJNSD_6detail15normal_iteratorINSD_10device_ptrIdEEEESP_EEEEENSD_11use_defaultESS_EEPdyS9_ddNS7_10__identityEEEvT0_T1_T2_T3_T4_T6_:
        /* <DEDUP_REMOVED lines=15> */
.L_x_180:
        /* <DEDUP_REMOVED lines=10> */
[----:B------:R-:W0:Y:S08]  /*0190*/  LDC.64 R6, c[0x0][0x380] ;  /* 0x0000e000ff067b82 */ /* 0x000e300000000a00 */
[----:B------:R-:W1:Y:S01]  /*01a0*/  LDC.64 R8, c[0x0][0x388] ;  /* 0x0000e200ff087b82 */ /* 0x000e620000000a00 */
[----:B0-----:R-:W-:-:S06]  /*01b0*/  IMAD.WIDE.U32 R6, R3, 0x8, R6 ;  /* 0x0000000803067825 */ /* 0x001fcc00078e0006 */
[----:B------:R-:W2:Y:S01]  /*01c0*/  LDG.E.64 R6, desc[UR6][R6.64] ;  /* 0x0000000606067981 */ /* 0x000ea2000c1e1b00 */
[----:B-1----:R-:W-:-:S06]  /*01d0*/  IMAD.WIDE.U32 R8, R3, 0x8, R8 ;  /* 0x0000000803087825 */ /* 0x002fcc00078e0008 */
[----:B------:R-:W2:Y:S01]  /*01e0*/  LDG.E.64 R8, desc[UR6][R8.64] ;  /* 0x0000000608087981 */ /* 0x000ea2000c1e1b00 */
[----:B------:R-:W-:Y:S01]  /*01f0*/  VIADD R75, R3, 0x200 ;  /* 0x00000200034b7836 */ /* 0x000fe20000000000 */
[----:B--2---:R-:W-:-:S11]  /*0200*/  DMUL R4, R6, R8 ;  /* 0x0000000806047228 */ /* 0x004fd60000000000 */
.L_x_184:
[----:B------:R-:W-:Y:S05]  /*0210*/  BSYNC.RECONVERGENT B1 ;  /* 0x0000000000017941 */ /* 0x000fea0003800200 */
.L_x_183:
        /* <DEDUP_REMOVED lines=11> */
[----:B------:R-:W0:Y:S01]  /*02d0*/  LDCU.128 UR8, c[0x0][0x380] ;  /* 0x00007000ff0877ac */ /* 0x000e220008000c00 */
[----:B------:R-:W-:Y:S01]  /*02e0*/  IMAD.WIDE.U32 R6, R75, 0x8, RZ ;  /* 0x000000084b067825 */ /* 0x000fe200078e00ff */
[----:B------:R-:W-:Y:S02]  /*02f0*/  LOP3.LUT R76, R74, 0xfffff0, RZ, 0xc0, !PT ;  /* 0x00fffff04a4c7812 */ /* 0x000fe400078ec0ff */
[----:B------:R-:W-:-:S03]  /*0300*/  LOP3.LUT R8, R6, 0x8000, RZ, 0xfc, !PT ;  /* 0x0000800006087812 */ /* 0x000fc600078efcff */
[----:B------:R-:W-:Y:S01]  /*0310*/  IMAD.MOV R76, RZ, RZ, -R76 ;  /* 0x000000ffff4c7224 */ /* 0x000fe200078e0a4c */
[C---:B0-----:R-:W-:Y:S02]  /*0320*/  IADD3 R6, P1, PT, R8.reuse, UR8, RZ ;  /* 0x0000000808067c10 */ /* 0x041fe4000ff3e0ff */
[----:B------:R-:W-:Y:S02]  /*0330*/  IADD3 R8, P2, PT, R8, UR10, RZ ;  /* 0x0000000a08087c10 */ /* 0x000fe4000ff5e0ff */
[C---:B------:R-:W-:Y:S02]  /*0340*/  IADD3.X R11, PT, PT, R7.reuse, UR9, RZ, P1, !PT ;  /* 0x00000009070b7c10 */ /* 0x040fe40008ffe4ff */
[----:B------:R-:W-:-:S09]  /*0350*/  IADD3.X R9, PT, PT, R7, UR11, RZ, P2, !PT ;  /* 0x0000000b07097c10 */ /* 0x000fd200097fe4ff */
.L_x_189:
[----:B------:R-:W-:Y:S01]  /*0360*/  IMAD.MOV.U32 R7, RZ, RZ, R11 ;  /* 0x000000ffff077224 */ /* 0x000fe200078e000b */
        /* <DEDUP_REMOVED lines=30> */
[----:B------:R0:W5:Y:S04]  /*0550*/  LDG.E.64 R70, desc[UR6][R6.64+0x7000] ;  /* 0x0070000606467981 */ /* 0x000168000c1e1b00 */
[----:B------:R1:W5:Y:S01]  /*0560*/  LDG.E.64 R72, desc[UR6][R8.64+0x7000] ;  /* 0x0070000608487981 */ /* 0x000362000c1e1b00 */
[----:B------:R-:W-:-:S05]  /*0570*/  VIADD R76, R76, 0x10 ;  /* 0x000000104c4c7836 */ /* 0x000fca0000000000 */
[----:B------:R-:W-:Y:S02]  /*0580*/  ISETP.NE.AND P1, PT, R76, RZ, PT ;  /* 0x000000ff4c00720c */ /* 0x000fe40003f25270 */
[----:B0-----:R-:W-:Y:S02]  /*0590*/  IADD3 R6, P2, PT, R6, 0x10000, RZ ;  /* 0x0001000006067810 */ /* 0x001fe40007f5e0ff */
[----:B-1----:R-:W-:Y:S01]  /*05a0*/  IADD3 R8, P3, PT, R8, 0x10000, RZ ;  /* 0x0001000008087810 */ /* 0x002fe20007f7e0ff */
[----:B------:R-:W-:-:S04]  /*05b0*/  VIADD R75, R75, 0x2000 ;  /* 0x000020004b4b7836 */ /* 0x000fc80000000000 */
[----:B------:R-:W-:Y:S01]  /*05c0*/  IMAD.X R9, RZ, RZ, R9, P3 ;  /* 0x000000ffff097224 */ /* 0x000fe200018e0609 */
[----:B--2---:R-:W-:-:S08]  /*05d0*/  DFMA R10, R10, R12, R4 ;  /* 0x0000000c0a0a722b */ /* 0x004fd00000000004 */
[----:B---3--:R-:W-:-:S08]  /*05e0*/  DFMA R10, R14, R16, R10 ;  /* 0x000000100e0a722b */ /* 0x008fd0000000000a */
[----:B----4-:R-:W-:-:S08]  /*05f0*/  DFMA R10, R18, R20, R10 ;  /* 0x00000014120a722b */ /* 0x010fd0000000000a */
[----:B-----5:R-:W-:-:S08]  /*0600*/  DFMA R10, R22, R24, R10 ;  /* 0x00000018160a722b */ /* 0x020fd0000000000a */
[----:B------:R-:W-:-:S08]  /*0610*/  DFMA R10, R26, R28, R10 ;  /* 0x0000001c1a0a722b */ /* 0x000fd0000000000a */
        /* <DEDUP_REMOVED lines=10> */
[----:B------:R-:W-:Y:S01]  /*06c0*/  DFMA R4, R70, R72, R10 ;  /* 0x000000484604722b */ /* 0x000fe2000000000a */
[----:B------:R-:W-:Y:S01]  /*06d0*/  IMAD.X R11, RZ, RZ, R7, P2 ;  /* 0x000000ffff0b7224 */ /* 0x000fe200010e0607 */
[----:B------:R-:W-:Y:S09]  /*06e0*/  @P1 BRA `(.L_x_189) ;  /* 0xfffffffc001c1947 */ /* 0x000ff2000383ffff */
.L_x_188:
[----:B------:R-:W-:Y:S05]  /*06f0*/  BSYNC.RECONVERGENT B2 ;  /* 0x0000000000027941 */ /* 0x000fea0003800200 */
.L_x_187:
[----:B------:R-:W-:Y:S05]  /*0700*/  @!P0 BRA `(.L_x_186) ;  /* 0x0000000400208947 */ /* 0x000fea0003800000 */
[----:B------:R-:W-:Y:S01]  /*0710*/  ISETP.GE.U32.AND P0, PT, R77, 0x8, PT ;  /* 0x000000084d00780c */ /* 0x000fe20003f06070 */
[----:B------:R-:W-:Y:S01]  /*0720*/  BSSY.RECONVERGENT B2, `(.L_x_190) ;  /* 0x0000021000027945 */ /* 0x000fe20003800200 */
[----:B------:R-:W-:-:S04]  /*0730*/  LOP3.LUT R42, R74, 0x7, RZ, 0xc0, !PT ;  /* 0x000000074a2a7812 */ /* 0x000fc800078ec0ff */
[----:B------:R-:W-:-:S07]  /*0740*/  ISETP.NE.AND P1, PT, R42, RZ, PT ;  /* 0x000000ff2a00720c */ /* 0x000fce0003f25270 */
[----:B------:R-:W-:Y:S06]  /*0750*/  @!P0 BRA `(.L_x_191) ;  /* 0x0000000000748947 */ /* 0x000fec0003800000 */
[----:B------:R-:W0:Y:S08]  /*0760*/  LDC.64 R6, c[0x0][0x380] ;  /* 0x0000e000ff067b82 */ /* 0x000e300000000a00 */
[----:B------:R-:W1:Y:S01]  /*0770*/  LDC.64 R8, c[0x0][0x388] ;  /* 0x0000e200ff087b82 */ /* 0x000e620000000a00 */
[----:B0-----:R-:W-:-:S05]  /*0780*/  IMAD.WIDE R6, R75, 0x8, R6 ;  /* 0x000000084b067825 */ /* 0x001fca00078e0206 */
[----:B------:R-:W2:Y:S01]  /*0790*/  LDG.E.64 R10, desc[UR6][R6.64] ;  /* 0x00000006060a7981 */ /* 0x000ea2000c1e1b00 */
[----:B-1----:R-:W-:-:S03]  /*07a0*/  IMAD.WIDE R8, R75, 0x8, R8 ;  /* 0x000000084b087825 */ /* 0x002fc600078e0208 */
[----:B------:R-:W3:Y:S04]  /*07b0*/  LDG.E.64 R14, desc[UR6][R6.64+0x1000] ;  /* 0x00100006060e7981 */ /* 0x000ee8000c1e1b00 */
[----:B------:R-:W2:Y:S04]  /*07c0*/  LDG.E.64 R12, desc[UR6][R8.64] ;  /* 0x00000006080c7981 */ /* 0x000ea8000c1e1b00 */
        /* <DEDUP_REMOVED lines=12> */
[----:B------:R-:W5:Y:S01]  /*0890*/  LDG.E.64 R40, desc[UR6][R8.64+0x7000] ;  /* 0x0070000608287981 */ /* 0x000f62000c1e1b00 */
[----:B------:R-:W-:Y:S01]  /*08a0*/  VIADD R75, R75, 0x1000 ;  /* 0x000010004b4b7836 */ /* 0x000fe20000000000 */
[----:B--2---:R-:W-:-:S08]  /*08b0*/  DFMA R10, R10, R12, R4 ;  /* 0x0000000c0a0a722b */ /* 0x004fd00000000004 */
[----:B---3--:R-:W-:-:S08]  /*08c0*/  DFMA R10, R14, R16, R10 ;  /* 0x000000100e0a722b */ /* 0x008fd0000000000a */
[----:B----4-:R-:W-:-:S08]  /*08d0*/  DFMA R10, R18, R20, R10 ;  /* 0x00000014120a722b */ /* 0x010fd0000000000a */
[----:B-----5:R-:W-:-:S08]  /*08e0*/  DFMA R10, R22, R24, R10 ;  /* 0x00000018160a722b */ /* 0x020fd0000000000a */
[----:B------:R-:W-:-:S08]  /*08f0*/  DFMA R10, R26, R28, R10 ;  /* 0x0000001c1a0a722b */ /* 0x000fd0000000000a */
[----:B------:R-:W-:-:S08]  /*0900*/  DFMA R10, R30, R32, R10 ;  /* 0x000000201e0a722b */ /* 0x000fd0000000000a */
[----:B------:R-:W-:-:S08]  /*0910*/  DFMA R10, R34, R36, R10 ;  /* 0x00000024220a722b */ /* 0x000fd0000000000a */
[----:B------:R-:W-:-:S11]  /*0920*/  DFMA R4, R38, R40, R10 ;  /* 0x000000282604722b */ /* 0x000fd6000000000a */
.L_x_191:
[----:B------:R-:W-:Y:S05]  /*0930*/  BSYNC.RECONVERGENT B2 ;  /* 0x0000000000027941 */ /* 0x000fea0003800200 */
.L_x_190:
        /* <DEDUP_REMOVED lines=23> */
.L_x_193:
[----:B------:R-:W-:Y:S05]  /*0ab0*/  BSYNC.RECONVERGENT B2 ;  /* 0x0000000000027941 */ /* 0x000fea0003800200 */
.L_x_192:
[----:B------:R-:W-:Y:S05]  /*0ac0*/  @!P1 BRA `(.L_x_186) ;  /* 0x0000000000309947 */ /* 0x000fea0003800000 */
[----:B------:R-:W0:Y:S01]  /*0ad0*/  LDC.64 R12, c[0x0][0x380] ;  /* 0x0000e000ff0c7b82 */ /* 0x000e220000000a00 */
[----:B------:R-:W-:-:S07]  /*0ae0*/  IMAD.MOV R14, RZ, RZ, -R74 ;  /* 0x000000ffff0e7224 */ /* 0x000fce00078e0a4a */
[----:B------:R-:W1:Y:S02]  /*0af0*/  LDC.64 R10, c[0x0][0x388] ;  /* 0x0000e200ff0a7b82 */ /* 0x000e640000000a00 */
.L_x_194:
[----:B-1----:R-:W-:-:S04]  /*0b00*/  IMAD.WIDE R6, R75, 0x8, R10 ;  /* 0x000000084b067825 */ /* 0x002fc800078e020a */
[C---:B0-----:R-:W-:Y:S02]  /*0b10*/  IMAD.WIDE R8, R75.reuse, 0x8, R12 ;  /* 0x000000084b087825 */ /* 0x041fe400078e020c */
[----:B------:R-:W2:Y:S04]  /*0b20*/  LDG.E.64 R6, desc[UR6][R6.64] ;  /* 0x0000000606067981 */ /* 0x000ea8000c1e1b00 */
[----:B------:R-:W2:Y:S01]  /*0b30*/  LDG.E.64 R8, desc[UR6][R8.64] ;  /* 0x0000000608087981 */ /* 0x000ea2000c1e1b00 */
[----:B------:R-:W-:Y:S02]  /*0b40*/  VIADD R14, R14, 0x1 ;  /* 0x000000010e0e7836 */ /* 0x000fe40000000000 */
[----:B------:R-:W-:-:S03]  /*0b50*/  VIADD R75, R75, 0x200 ;  /* 0x000002004b4b7836 */ /* 0x000fc60000000000 */
[----:B------:R-:W-:Y:S01]  /*0b60*/  ISETP.NE.AND P0, PT, R14, RZ, PT ;  /* 0x000000ff0e00720c */ /* 0x000fe20003f05270 */
[----:B--2---:R-:W-:-:S12]  /*0b70*/  DFMA R4, R8, R6, R4 ;  /* 0x000000060804722b */ /* 0x004fd80000000004 */
[----:B------:R-:W-:Y:S05]  /*0b80*/  @P0 BRA `(.L_x_194) ;  /* 0xfffffffc00dc0947 */ /* 0x000fea000383ffff */
.L_x_186:
[----:B------:R-:W-:Y:S05]  /*0b90*/  BSYNC.RECONVERGENT B1 ;  /* 0x0000000000017941 */ /* 0x000fea0003800200 */
.L_x_185:
[----:B------:R-:W-:-:S04]  /*0ba0*/  ISETP.GE.U32.AND P0, PT, R0, 0x200, PT ;  /* 0x000002000000780c */ /* 0x000fc80003f06070 */
[----:B------:R-:W-:-:S13]  /*0bb0*/  ISETP.GE.U32.AND.EX P0, PT, R2, RZ, PT, P0 ;  /* 0x000000ff0200720c */ /* 0x000fda0003f06100 */
        /* <DEDUP_REMOVED lines=33> */
[----:B------:R-:W-:-:S03]  /*0dd0*/  ISETP.GT.AND P0, PT, R12, 0xf, PT ;  /* 0x0000000f0c00780c */ /* 0x000fc60003f04270 */
[----:B------:R-:W0:Y:S01]  /*0de0*/  SHFL.DOWN PT, R5, R7, 0x10, 0x1f ;  /* 0x0a001f0007057f89 */ /* 0x000e2200000e0000 */
        /* <DEDUP_REMOVED lines=35> */
.L_x_195:
[----:B------:R-:W-:Y:S01]  /*1020*/  LOP3.LUT R6, R3, 0x3e0, RZ, 0xc0, !PT ;  /* 0x000003e003067812 */ /* 0x000fe200078ec0ff */
[----:B------:R-:W0:Y:S03]  /*1030*/  S2R R12, SR_LANEID ;  /* 0x00000000000c7919 */ /* 0x000e260000000000 */
[----:B------:R-:W-:Y:S01]  /*1040*/  LOP3.LUT R9, RZ, R6, RZ, 0x33, !PT ;  /* 0x00000006ff097212 */ /* 0x000fe200078e33ff */
[----:B------:R-:W-:-:S04]  /*1050*/  VIADD R7, R6, 0x20 ;  /* 0x0000002006077836 */ /* 0x000fc80000000000 */
[----:B------:R-:W-:Y:S01]  /*1060*/  IMAD.IADD R9, R9, 0x1, R0 ;  /* 0x0000000109097824 */ /* 0x000fe200078e0200 */
[----:B------:R-:W-:-:S04]  /*1070*/  ISETP.GT.U32.AND P0, PT, R7, R0, PT ;  /* 0x000000000700720c */ /* 0x000fc80003f04070 */
[----:B------:R-:W-:-:S05]  /*1080*/  SEL R11, R9, 0x1f, P0 ;  /* 0x0000001f090b7807 */ /* 0x000fca0000000000 */
[----:B------:R-:W-:Y:S04]  /*1090*/  SHFL.DOWN PT, R6, R4, 0x1, R11 ;  /* 0x0820000004067989 */ /* 0x000fe800000e000b */
        /* <DEDUP_REMOVED lines=17> */
[----:B------:R-:W-:-:S03]  /*11b0*/  @!P1 MOV R10, 0x400 ;  /* 0x00000400000a9802 */ /* 0x000fc60000000f00 */
[----:B------:R-:W1:Y:S01]  /*11c0*/  SHFL.DOWN PT, R5, R7, 0x4, R11 ;  /* 0x0880000007057989 */ /* 0x000e6200000e000b */
[----:B0-----:R-:W-:Y:S01]  /*11d0*/  @!P1 LEA R10, R13, R10, 0x18 ;  /* 0x0000000a0d0a9211 */ /* 0x001fe200078ec0ff */
[----:B-1----:R-:W-:-:S10]  /*11e0*/  DADD R4, R4, R6 ;  /* 0x0000000004047229 */ /* 0x002fd40000000006 */
[----:B------:R-:W-:Y:S01]  /*11f0*/  FSEL R8, R6, R4, P0 ;  /* 0x0000000406087208 */ /* 0x000fe20000000000 */
[----:B------:R-:W-:Y:S01]  /*1200*/  VIADD R6, R12, 0x8 ;  /* 0x000000080c067836 */ /* 0x000fe20000000000 */
[----:B------:R-:W-:-:S03]  /*1210*/  FSEL R9, R7, R5, P0 ;  /* 0x0000000507097208 */ /* 0x000fc60000000000 */
[----:B------:R-:W-:Y:S01]  /*1220*/  SHFL.DOWN PT, R4, R8, 0x8, R11 ;  /* 0x0900000008047989 */ /* 0x000fe200000e000b */
[----:B------:R-:W-:-:S03]  /*1230*/  ISETP.GT.AND P0, PT, R6, R11, PT ;  /* 0x0000000b0600720c */ /* 0x000fc60003f04270 */
[----:B------:R-:W0:Y:S02]  /*1240*/  SHFL.DOWN PT, R5, R9, 0x8, R11 ;  /* 0x0900000009057989 */ /* 0x000e2400000e000b */
[----:B0-----:R-:W-:-:S10]  /*1250*/  DADD R4, R4, R8 ;  /* 0x0000000004047229 */ /* 0x001fd40000000008 */
[----:B------:R-:W-:Y:S01]  /*1260*/  FSEL R6, R8, R4, P0 ;  /* 0x0000000408067208 */ /* 0x000fe20000000000 */
[----:B------:R-:W-:Y:S01]  /*1270*/  VIADD R8, R12, 0x10 ;  /* 0x000000100c087836 */ /* 0x000fe20000000000 */
[----:B------:R-:W-:Y:S02]  /*1280*/  FSEL R7, R9, R5, P0 ;  /* 0x0000000509077208 */ /* 0x000fe40000000000 */
[----:B------:R-:W-:Y:S01]  /*1290*/  @!P1 SHF.R.U32.HI R9, RZ, 0x2, R3 ;  /* 0x00000002ff099819 */ /* 0x000fe20000011603 */
[----:B------:R-:W-:Y:S01]  /*12a0*/  SHFL.DOWN PT, R4, R6, 0x10, R11 ;  /* 0x0a00000006047989 */ /* 0x000fe200000e000b */
[----:B------:R-:W-:Y:S02]  /*12b0*/  ISETP.GT.AND P0, PT, R8, R11, PT ;  /* 0x0000000b0800720c */ /* 0x000fe40003f04270 */
[----:B------:R-:W-:Y:S01]  /*12c0*/  @!P1 LOP3.LUT R9, R9, 0xf8, RZ, 0xc0, !PT ;  /* 0x000000f809099812 */ /* 0x000fe200078ec0ff */
        /* <DEDUP_REMOVED lines=96> */
.L_x_182:
[----:B------:R-:W0:Y:S01]  /*18d0*/  S2R R3, SR_TID.X ;  /* 0x0000000000037919 */ /* 0x000e220000002100 */
[----:B------:R-:W0:Y:S08]  /*18e0*/  LDC.64 R6, c[0x0][0x380] ;  /* 0x0000e000ff067b82 */ /* 0x000e300000000a00 */
[----:B------:R-:W1:Y:S01]  /*18f0*/  LDC.64 R8, c[0x0][0x388] ;  /* 0x0000e200ff087b82 */ /* 0x000e620000000a00 */
[----:B0-----:R-:W-:-:S04]  /*1900*/  IMAD.WIDE.U32 R6, R3, 0x8, R6 ;  /* 0x0000000803067825 */ /* 0x001fc800078e0006 */
[----:B-1----:R-:W-:Y:S01]  /*1910*/  IMAD.WIDE.U32 R8, R3, 0x8, R8 ;  /* 0x0000000803087825 */ /* 0x002fe200078e0008 */
        /* <DEDUP_REMOVED lines=14> */
[----:B------:R-:W-:Y:S01]  /*1a00*/  IADD3 R42, P1, PT, R0, -0xe00, RZ ;  /* 0xfffff200002a7810 */ /* 0x000fe20007f3e0ff */
[----:B------:R-:W-:Y:S01]  /*1a10*/  UMOV UR9, 0xe00 ;  /* 0x00000e0000097882 */ /* 0x000fe20000000000 */
[----:B------:R-:W-:-:S02]  /*1a20*/  UMOV UR4, URZ ;  /* 0x000000ff00047c82 */ /* 0x000fc40008000000 */
[----:B------:R-:W-:Y:S02]  /*1a30*/  ISETP.GE.U32.AND P0, PT, R42, 0xe00, PT ;  /* 0x00000e002a00780c */ /* 0x000fe40003f06070 */
[----:B------:R-:W-:-:S04]  /*1a40*/  IADD3.X R43, PT, PT, R2, -0x1, RZ, P1, !PT ;  /* 0xffffffff022b7810 */ /* 0x000fc80000ffe4ff */
[----:B------:R-:W-:Y:S01]  /*1a50*/  ISETP.GE.U32.AND.EX P0, PT, R43, RZ, PT, P0 ;  /* 0x000000ff2b00720c */ /* 0x000fe20003f06100 */
[----:B--2---:R-:W-:-:S08]  /*1a60*/  DMUL R12, R12, R14 ;  /* 0x0000000e0c0c7228 */ /* 0x004fd00000000000 */
[----:B---3--:R-:W-:-:S08]  /*1a70*/  DFMA R4, R4, R10, R12 ;  /* 0x0000000a0404722b */ /* 0x008fd0000000000c */
[----:B----4-:R-:W-:-:S08]  /*1a80*/  DFMA R4, R16, R18, R4 ;  /* 0x000000121004722b */ /* 0x010fd00000000004 */
[----:B-----5:R-:W-:-:S08]  /*1a90*/  DFMA R4, R20, R22, R4 ;  /* 0x000000161404722b */ /* 0x020fd00000000004 */
[----:B------:R-:W-:-:S08]  /*1aa0*/  DFMA R4, R24, R26, R4 ;  /* 0x0000001a1804722b */ /* 0x000fd00000000004 */
[----:B------:R-:W-:-:S08]  /*1ab0*/  DFMA R4, R28, R30, R4 ;  /* 0x0000001e1c04722b */ /* 0x000fd00000000004 */
[----:B------:R-:W-:Y:S01]  /*1ac0*/  DFMA R4, R32, R34, R4 ;  /* 0x000000222004722b */ /* 0x000fe20000000004 */
[----:B------:R-:W-:Y:S10]  /*1ad0*/  @!P0 BRA `(.L_x_197) ;  /* 0x0000000000ac8947 */ /* 0x000ff40003800000 */
[----:B------:R-:W0:Y:S01]  /*1ae0*/  LDC.64 R44, c[0x0][0x3a0] ;  /* 0x0000e800ff2c7b82 */ /* 0x000e220000000a00 */
[----:B------:R-:W-:Y:S01]  /*1af0*/  UMOV UR9, 0xe00 ;  /* 0x00000e0000097882 */ /* 0x000fe20000000000 */
[----:B------:R-:W-:-:S05]  /*1b00*/  UMOV UR4, URZ ;  /* 0x000000ff00047c82 */ /* 0x000fca0008000000 */
.L_x_199:
[----:B------:R-:W-:Y:S02]  /*1b10*/  USHF.L.U32 UR5, UR9, 0x3, URZ ;  /* 0x0000000309057899 */ /* 0x000fe400080006ff */
[----:B------:R-:W-:-:S04]  /*1b20*/  USHF.L.U64.HI UR8, UR9, 0x3, UR4 ;  /* 0x0000000309087899 */ /* 0x000fc80008010204 */
[----:B------:R-:W-:Y:S02]  /*1b30*/  IADD3 R10, P0, PT, R6, UR5, RZ ;  /* 0x00000005060a7c10 */ /* 0x000fe4000ff1e0ff */
[----:B------:R-:W-:Y:S02]  /*1b40*/  IADD3 R12, P1, PT, R8, UR5, RZ ;  /* 0x00000005080c7c10 */ /* 0x000fe4000ff3e0ff */
[----:B------:R-:W-:Y:S02]  /*1b50*/  IADD3.X R11, PT, PT, R7, UR8, RZ, P0, !PT ;  /* 0x00000008070b7c10 */ /* 0x000fe400087fe4ff */
        /* <DEDUP_REMOVED lines=15> */
[----:B0-----:R-:W-:-:S02]  /*1c50*/  IMAD.MOV.U32 R0, RZ, RZ, R44 ;  /* 0x000000ffff007224 */ /* 0x001fc400078e002c */
[----:B------:R-:W-:Y:S01]  /*1c60*/  IMAD.MOV.U32 R2, RZ, RZ, R45 ;  /* 0x000000ffff027224 */ /* 0x000fe200078e002d */
[----:B--2---:R-:W-:Y:S02]  /*1c70*/  DFMA R14, R14, R16, R4 ;  /* 0x000000100e0e722b */ /* 0x004fe40000000004 */
[----:B------:R-:W-:-:S04]  /*1c80*/  IADD3 R4, P1, PT, R0, -UR9, RZ ;  /* 0x8000000900047c10 */ /* 0x000fc8000ff3e0ff */
[----:B------:R-:W-:Y:S02]  /*1c90*/  ISETP.GE.U32.AND P0, PT, R4, 0xe00, PT ;  /* 0x00000e000400780c */ /* 0x000fe40003f06070 */
[----:B---3--:R-:W-:Y:S01]  /*1ca0*/  DFMA R14, R18, R20, R14 ;  /* 0x00000014120e722b */ /* 0x008fe2000000000e */
[----:B------:R-:W-:-:S04]  /*1cb0*/  IADD3.X R4, PT, PT, R2, ~UR4, RZ, P1, !PT ;  /* 0x8000000402047c10 */ /* 0x000fc80008ffe4ff */
[----:B------:R-:W-:-:S03]  /*1cc0*/  ISETP.GE.U32.AND.EX P0, PT, R4, RZ, PT, P0 ;  /* 0x000000ff0400720c */ /* 0x000fc60003f06100 */
[----:B----4-:R-:W-:-:S08]  /*1cd0*/  DFMA R14, R22, R24, R14 ;  /* 0x00000018160e722b */ /* 0x010fd0000000000e */
[----:B-----5:R-:W-:-:S08]  /*1ce0*/  DFMA R14, R26, R28, R14 ;  /* 0x0000001c1a0e722b */ /* 0x020fd0000000000e */
[----:B------:R-:W-:-:S08]  /*1cf0*/  DFMA R14, R30, R32, R14 ;  /* 0x000000201e0e722b */ /* 0x000fd0000000000e */
[----:B------:R-:W-:-:S08]  /*1d00*/  DFMA R14, R34, R36, R14 ;  /* 0x00000024220e722b */ /* 0x000fd0000000000e */
[----:B------:R-:W-:Y:S01]  /*1d10*/  DFMA R4, R38, R40, R14 ;  /* 0x000000282604722b */ /* 0x000fe2000000000e */
[----:B------:R-:W-:Y:S10]  /*1d20*/  @!P0 BRA `(.L_x_198) ;  /* 0x0000000800ec8947 */ /* 0x000ff40003800000 */
[----:B------:R-:W-:-:S04]  /*1d30*/  UIADD3 UR9, UP0, UPT, UR9, 0xe00, URZ ;  /* 0x00000e0009097890 */ /* 0x000fc8000ff1e0ff */
[----:B------:R-:W-:Y:S02]  /*1d40*/  UIADD3.X UR4, UPT, UPT, URZ, UR4, URZ, UP0, !UPT ;  /* 0x00000004ff047290 */ /* 0x000fe400087fe4ff */
[----:B------:R-:W-:-:S04]  /*1d50*/  ISETP.LT.U32.AND P0, PT, R42, UR9, PT ;  /* 0x000000092a007c0c */ /* 0x000fc8000bf01070 */
[----:B------:R-:W-:-:S05]  /*1d60*/  IMAD.U32 R10, RZ, RZ, UR4 ;  /* 0x00000004ff0a7e24 */ /* 0x000fca000f8e00ff */
[----:B------:R-:W-:-:S13]  /*1d70*/  ISETP.GT.U32.AND.EX P0, PT, R10, R43, PT, P0 ;  /* 0x0000002b0a00720c */ /* 0x000fda0003f04100 */
[----:B------:R-:W-:Y:S05]  /*1d80*/  @!P0 BRA `(.L_x_199) ;  /* 0xfffffffc00608947 */ /* 0x000fea000383ffff */
.L_x_197:
[C---:B------:R-:W-:Y:S01]  /*1d90*/  VIADD R6, R0.reuse, -UR9 ;  /* 0x8000000900067c36 */ /* 0x040fe20008000000 */
[----:B------:R-:W-:Y:S01]  /*1da0*/  ISETP.LE.U32.AND P1, PT, R0, UR9, PT ;  /* 0x0000000900007c0c */ /* 0x000fe2000bf23070 */
[----:B------:R-:W-:Y:S01]  /*1db0*/  IMAD.U32 R7, RZ, RZ, UR4 ;  /* 0x00000004ff077e24 */ /* 0x000fe2000f8e00ff */
[----:B------:R-:W-:Y:S02]  /*1dc0*/  BSSY.RECONVERGENT B1, `(.L_x_198) ;  /* 0x00000b1000017945 */ /* 0x000fe40003800200 */
[----:B------:R-:W-:-:S04]  /*1dd0*/  ISETP.GE.AND P0, PT, R3, R6, PT ;  /* 0x000000060300720c */ /* 0x000fc80003f06270 */
[----:B------:R-:W-:-:S13]  /*1de0*/  ISETP.GE.U32.OR.EX P0, PT, R7, R2, P0, P1 ;  /* 0x000000020700720c */ /* 0x000fda0000706510 */
[----:B------:R-:W-:Y:S05]  /*1df0*/  @P0 BRA `(.L_x_200) ;  /* 0x0000000800b40947 */ /* 0x000fea0003800000 */
[----:B------:R-:W-:Y:S01]  /*1e00*/  LOP3.LUT R7, RZ, R3, RZ, 0x33, !PT ;  /* 0x00000003ff077212 */ /* 0x000fe200078e33ff */
[----:B------:R-:W-:Y:S01]  /*1e10*/  BSSY.RECONVERGENT B2, `(.L_x_201) ;  /* 0x000004c000027945 */ /* 0x000fe20003800200 */
[----:B------:R-:W-:Y:S02]  /*1e20*/  IMAD.MOV.U32 R74, RZ, RZ, R3 ;  /* 0x000000ffff4a7224 */ /* 0x000fe400078e0003 */
[----:B------:R-:W-:-:S04]  /*1e30*/  IADD3 R7, PT, PT, R0, -UR9, R7 ;  /* 0x8000000900077c10 */ /* 0x000fc8000fffe007 */
[C---:B------:R-:W-:Y:S02]  /*1e40*/  ISETP.GE.U32.AND P1, PT, R7.reuse, 0x1e00, PT ;  /* 0x00001e000700780c */ /* 0x040fe40003f26070 */
[----:B------:R-:W-:-:S04]  /*1e50*/  LEA.HI R0, R7, 0x1, RZ, 0x17 ;  /* 0x0000000107007811 */ /* 0x000fc800078fb8ff */
[----:B------:R-:W-:-:S04]  /*1e60*/  LOP3.LUT R75, R0, 0xf, RZ, 0xc0, !PT ;  /* 0x0000000f004b7812 */ /* 0x000fc800078ec0ff */
[----:B------:R-:W-:-:S03]  /*1e70*/  ISETP.NE.AND P0, PT, R75, RZ, PT ;  /* 0x000000ff4b00720c */ /* 0x000fc60003f05270 */
[----:B------:R-:W-:Y:S10]  /*1e80*/  @!P1 BRA `(.L_x_202) ;  /* 0x0000000400109947 */ /* 0x000ff40003800000 */
[----:B------:R-:W0:Y:S01]  /*1e90*/  LDCU.128 UR12, c[0x0][0x380] ;  /* 0x00007000ff0c77ac */ /* 0x000e220008000c00 */
[----:B------:R-:W-:Y:S01]  /*1ea0*/  IADD3 R9, P1, PT, R3, UR9, RZ ;  /* 0x0000000903097c10 */ /* 0x000fe2000ff3e0ff */
[----:B------:R-:W-:-:S04]  /*1eb0*/  IMAD.MOV.U32 R74, RZ, RZ, R3 ;  /* 0x000000ffff4a7224 */ /* 0x000fc800078e0003 */
[----:B------:R-:W-:Y:S01]  /*1ec0*/  IMAD.X R2, RZ, RZ, UR4, P1 ;  /* 0x00000004ff027e24 */ /* 0x000fe200088e06ff */
[----:B------:R-:W-:-:S04]  /*1ed0*/  LEA R8, P1, R9, 0x8000, 0x3 ;  /* 0x0000800009087811 */ /* 0x000fc800078218ff */
[----:B------:R-:W-:Y:S02]  /*1ee0*/  LEA.HI.X R9, R9, RZ, R2, 0x3, P1 ;  /* 0x000000ff09097211 */ /* 0x000fe400008f1c02 */
[----:B------:R-:W-:Y:S02]  /*1ef0*/  LOP3.LUT R2, R0, 0xfffff0, RZ, 0xc0, !PT ;  /* 0x00fffff000027812 */ /* 0x000fe400078ec0ff */
[----:B0-----:R-:W-:-:S03]  /*1f00*/  IADD3 R6, P1, PT, R8, UR12, RZ ;  /* 0x0000000c08067c10 */ /* 0x001fc6000ff3e0ff */
[----:B------:R-:W-:Y:S01]  /*1f10*/  IMAD.MOV R2, RZ, RZ, -R2 ;  /* 0x000000ffff027224 */ /* 0x000fe200078e0a02 */
[----:B------:R-:W-:Y:S02]  /*1f20*/  IADD3 R8, P2, PT, R8, UR14, RZ ;  /* 0x0000000e08087c10 */ /* 0x000fe4000ff5e0ff */
[C---:B------:R-:W-:Y:S02]  /*1f30*/  IADD3.X R7, PT, PT, R9.reuse, UR13, RZ, P1, !PT ;  /* 0x0000000d09077c10 */ /* 0x040fe40008ffe4ff */
[----:B------:R-:W-:-:S09]  /*1f40*/  IADD3.X R9, PT, PT, R9, UR15, RZ, P2, !PT ;  /* 0x0000000f09097c10 */ /* 0x000fd200097fe4ff */
.L_x_203:
        /* <DEDUP_REMOVED lines=32> */
[----:B------:R-:W-:-:S02]  /*2150*/  VIADD R2, R2, 0x10 ;  /* 0x0000001002027836 */ /* 0x000fc40000000000 */
[----:B------:R-:W-:-:S03]  /*2160*/  VIADD R74, R74, 0x2000 ;  /* 0x000020004a4a7836 */ /* 0x000fc60000000000 */
[----:B------:R-:W-:Y:S02]  /*2170*/  ISETP.NE.AND P1, PT, R2, RZ, PT ;  /* 0x000000ff0200720c */ /* 0x000fe40003f25270 */
[----:B0-----:R-:W-:Y:S02]  /*2180*/  IADD3 R6, P2, PT, R6, 0x10000, RZ ;  /* 0x0001000006067810 */ /* 0x001fe40007f5e0ff */
[----:B-1----:R-:W-:-:S03]  /*2190*/  IADD3 R8, P3, PT, R8, 0x10000, RZ ;  /* 0x0001000008087810 */ /* 0x002fc60007f7e0ff */
[----:B------:R-:W-:Y:S02]  /*21a0*/  IMAD.X R7, RZ, RZ, R7, P2 ;  /* 0x000000ffff077224 */ /* 0x000fe400010e0607 */
        /* <DEDUP_REMOVED lines=17> */
[----:B------:R-:W-:Y:S10]  /*22c0*/  @P1 BRA `(.L_x_203) ;  /* 0xfffffffc00201947 */ /* 0x000ff4000383ffff */
.L_x_202:
[----:B------:R-:W-:Y:S05]  /*22d0*/  BSYNC.RECONVERGENT B2 ;  /* 0x0000000000027941 */ /* 0x000fea0003800200 */
.L_x_201:
[----:B------:R-:W-:Y:S05]  /*22e0*/  @!P0 BRA `(.L_x_200) ;  /* 0x0000000400788947 */ /* 0x000fea0003800000 */
[----:B------:R-:W-:Y:S01]  /*22f0*/  ISETP.GE.U32.AND P1, PT, R75, 0x8, PT ;  /* 0x000000084b00780c */ /* 0x000fe20003f26070 */
[----:B------:R-:W-:Y:S01]  /*2300*/  BSSY.RECONVERGENT B2, `(.L_x_204) ;  /* 0x0000026000027945 */ /* 0x000fe20003800200 */
[----:B------:R-:W-:-:S04]  /*2310*/  LOP3.LUT R42, R0, 0x7, RZ, 0xc0, !PT ;  /* 0x00000007002a7812 */ /* 0x000fc800078ec0ff */
[----:B------:R-:W-:-:S07]  /*2320*/  ISETP.NE.AND P0, PT, R42, RZ, PT ;  /* 0x000000ff2a00720c */ /* 0x000fce0003f05270 */
[----:B------:R-:W-:Y:S06]  /*2330*/  @!P1 BRA `(.L_x_205) ;  /* 0x0000000000889947 */ /* 0x000fec0003800000 */
[----:B------:R-:W0:Y:S01]  /*2340*/  LDCU.128 UR12, c[0x0][0x380] ;  /* 0x00007000ff0c77ac */ /* 0x000e220008000c00 */
[----:B------:R-:W-:-:S05]  /*2350*/  IADD3 R2, P1, PT, R74, UR9, RZ ;  /* 0x000000094a027c10 */ /* 0x000fca000ff3e0ff */
[----:B------:R-:W-:Y:S02]  /*2360*/  IMAD.SHL.U32 R8, R2, 0x8, RZ ;  /* 0x0000000802087824 */ /* 0x000fe400078e00ff */
[----:B------:R-:W-:-:S05]  /*2370*/  IMAD.X R7, RZ, RZ, UR4, P1 ;  /* 0x00000004ff077e24 */ /* 0x000fca00088e06ff */
        /* <DEDUP_REMOVED lines=30> */
.L_x_205:
[----:B------:R-:W-:Y:S05]  /*2560*/  BSYNC.RECONVERGENT B2 ;  /* 0x0000000000027941 */ /* 0x000fea0003800200 */
.L_x_204:
        /* <DEDUP_REMOVED lines=28> */
.L_x_207:
[----:B------:R-:W-:Y:S05]  /*2730*/  BSYNC.RECONVERGENT B2 ;  /* 0x0000000000027941 */ /* 0x000fea0003800200 */
.L_x_206:
[----:B------:R-:W-:Y:S05]  /*2740*/  @!P0 BRA `(.L_x_200) ;  /* 0x0000000000608947 */ /* 0x000fea0003800000 */
[----:B------:R-:W0:Y:S01]  /*2750*/  LDCU.128 UR12, c[0x0][0x380] ;  /* 0x00007000ff0c77ac */ /* 0x000e220008000c00 */
[----:B------:R-:W-:-:S05]  /*2760*/  IADD3 R11, P0, PT, R74, UR9, RZ ;  /* 0x000000094a0b7c10 */ /* 0x000fca000ff1e0ff */
[----:B------:R-:W-:Y:S02]  /*2770*/  IMAD.SHL.U32 R2, R11, 0x8, RZ ;  /* 0x000000080b027824 */ /* 0x000fe400078e00ff */
[----:B------:R-:W-:-:S05]  /*2780*/  IMAD.X R0, RZ, RZ, UR4, P0 ;  /* 0x00000004ff007e24 */ /* 0x000fca00080e06ff */
[----:B------:R-:W-:Y:S01]  /*2790*/  SHF.L.U64.HI R11, R11, 0x3, R0 ;  /* 0x000000030b0b7819 */ /* 0x000fe20000010200 */
[----:B------:R-:W-:Y:S01]  /*27a0*/  IMAD.MOV R0, RZ, RZ, -R26 ;  /* 0x000000ffff007224 */ /* 0x000fe200078e0a1a */
[C---:B0-----:R-:W-:Y:S02]  /*27b0*/  IADD3 R10, P0, PT, R2.reuse, UR14, RZ ;  /* 0x0000000e020a7c10 */ /* 0x041fe4000ff1e0ff */
[----:B------:R-:W-:Y:S02]  /*27c0*/  IADD3 R2, P1, PT, R2, UR12, RZ ;  /* 0x0000000c02027c10 */ /* 0x000fe4000ff3e0ff */
[C---:B------:R-:W-:Y:S02]  /*27d0*/  IADD3.X R13, PT, PT, R11.reuse, UR15, RZ, P0, !PT ;  /* 0x0000000f0b0d7c10 */ /* 0x040fe400087fe4ff */
[----:B------:R-:W-:-:S09]  /*27e0*/  IADD3.X R11, PT, PT, R11, UR13, RZ, P1, !PT ;  /* 0x0000000d0b0b7c10 */ /* 0x000fd20008ffe4ff */
.L_x_208:
        /* <DEDUP_REMOVED lines=14> */
.L_x_200:
[----:B------:R-:W-:Y:S05]  /*28d0*/  BSYNC.RECONVERGENT B1 ;  /* 0x0000000000017941 */ /* 0x000fea0003800200 */
.L_x_198:
        /* <DEDUP_REMOVED lines=13> */
[----:B0-----:R-:W-:-:S10]  /*29b0*/  DADD R6, R6, R8 ;  /* 0x0000000006067229 */ /* 0x001fd40000000008 */
[----:B------:R-:W-:Y:S02]  /*29c0*/  FSEL R6, R8, R6, P0 ;  /* 0x0000000608067208 */ /* 0x000fe40000000000 */
[----:B------:R-:W-:Y:S02]  /*29d0*/  FSEL R7, R9, R7, P0 ;  /* 0x0000000709077208 */ /* 0x000fe40000000000 */
[----:B------:R-:W-:Y:S01]  /*29e0*/  ISETP.GT.AND P0, PT, R0, 0x1b, PT ;  /* 0x0000001b0000780c */ /* 0x000fe20003f04270 */
[----:B------:R-:W-:Y:S01]  /*29f0*/  SHFL.DOWN PT, R4, R6, 0x4, 0x1f ;  /* 0x08801f0006047f89 */ /* 0x000fe200000e0000 */
[----:B------:R-:W-:-:S03]  /*2a00*/  @!P1 MOV R8, 0x400 ;  /* 0x0000040000089802 */ /* 0x000fc60000000f00 */
[----:B------:R-:W0:Y:S01]  /*2a10*/  SHFL.DOWN PT, R5, R7, 0x4, 0x1f ;  /* 0x08801f0007057f89 */ /* 0x000e2200000e0000 */
[----:B------:R-:W1:Y:S01]  /*2a20*/  @!P1 S2R R9, SR_CgaCtaId ;  /* 0x0000000000099919 */ /* 0x000e620000008800 */
[----:B0-----:R-:W-:-:S10]  /*2a30*/  DADD R4, R4, R6 ;  /* 0x0000000004047229 */ /* 0x001fd40000000006 */
[----:B------:R-:W-:Y:S02]  /*2a40*/  FSEL R10, R6, R4, P0 ;  /* 0x00000004060a7208 */ /* 0x000fe40000000000 */
[----:B------:R-:W-:Y:S02]  /*2a50*/  FSEL R11, R7, R5, P0 ;  /* 0x00000005070b7208 */ /* 0x000fe40000000000 */
[----:B------:R-:W-:Y:S01]  /*2a60*/  ISETP.GT.AND P0, PT, R0, 0x17, PT ;  /* 0x000000170000780c */ /* 0x000fe20003f04270 */
[----:B------:R-:W-:Y:S01]  /*2a70*/  SHFL.DOWN PT, R4, R10, 0x8, 0x1f ;  /* 0x09001f000a047f89 */ /* 0x000fe200000e0000 */
[----:B-1----:R-:W-:-:S03]  /*2a80*/  @!P1 LEA R9, R9, R8, 0x18 ;  /* 0x0000000809099211 */ /* 0x002fc600078ec0ff */
[----:B------:R-:W0:Y:S02]  /*2a90*/  SHFL.DOWN PT, R5, R11, 0x8, 0x1f ;  /* 0x09001f000b057f89 */ /* 0x000e2400000e0000 */
[----:B------:R-:W-:Y:S01]  /*2aa0*/  @!P1 IMAD.IADD R9, R2, 0x1, R9 ;  /* 0x0000000102099824 */ /* 0x000fe200078e0209 */
[----:B0-----:R-:W-:-:S10]  /*2ab0*/  DADD R4, R4, R10 ;  /* 0x0000000004047229 */ /* 0x001fd4000000000a */
[----:B------:R-:W-:Y:S02]  /*2ac0*/  FSEL R6, R10, R4, P0 ;  /* 0x000000040a067208 */ /* 0x000fe40000000000 */
[----:B------:R-:W-:Y:S02]  /*2ad0*/  FSEL R7, R11, R5, P0 ;  /* 0x000000050b077208 */ /* 0x000fe40000000000 */
[----:B------:R-:W-:Y:S01]  /*2ae0*/  ISETP.GT.AND P0, PT, R0, 0xf, PT ;  /* 0x0000000f0000780c */ /* 0x000fe20003f04270 */
[----:B------:R-:W-:Y:S04]  /*2af0*/  SHFL.DOWN PT, R4, R6, 0x10, 0x1f ;  /* 0x0a001f0006047f89 */ /* 0x000fe800000e0000 */
[----:B------:R-:W0:Y:S02]  /*2b00*/  SHFL.DOWN PT, R5, R7, 0x10, 0x1f ;  /* 0x0a001f0007057f89 */ /* 0x000e2400000e0000 */
        /* <DEDUP_REMOVED lines=35> */
.L_x_196:
[----:B------:R-:W-:Y:S05]  /*2d40*/  BSYNC.RECONVERGENT B0 ;  /* 0x0000000000007941 */ /* 0x000fea0003800200 */
.L_x_181:
[----:B------:R-:W-:Y:S05]  /*2d50*/  @P1 EXIT ;  /* 0x000000000000194d */ /* 0x000fea0003800000 */
[----:B------:R-:W0:Y:S01]  /*2d60*/  LDCU.64 UR4, c[0x0][0x3b0] ;  /* 0x00007600ff0477ac */ /* 0x000e220008000a00 */
[----:B------:R-:W1:Y:S01]  /*2d70*/  LDC.64 R2, c[0x0][0x398] ;  /* 0x0000e600ff027b82 */ /* 0x000e620000000a00 */
[----:B0-----:R-:W-:-:S07]  /*2d80*/  DADD R4, R4, UR4 ;  /* 0x0000000404047e29 */ /* 0x001fce0008000000 */
[----:B-1----:R-:W-:Y:S01]  /*2d90*/  STG.E.64 desc[UR6][R2.64], R4 ;  /* 0x0000000402007986 */ /* 0x002fe2000c101b06 */
[----:B------:R-:W-:Y:S05]  /*2da0*/  EXIT ;  /* 0x000000000000794d */ /* 0x000fea0003800000 */
.L_x_209:
        /* <DEDUP_REMOVED lines=13> */
.L_x_371:


//--------------------- .text._ZN3cub18CUB_300001_SM_10006detail6reduce28DeviceReduceSingleTileKernelINS2_10policy_hubIdjN4cuda3std3__44plusIdEEE10Policy1000EPdSC_iS9_ddNS7_10__identityEEEvT0_T1_T2_T3_T4_T6_ --------------------------
	.section	.text._ZN3cub18CUB_300001_SM_10006detail6reduce28DeviceReduceSingleTileKernelINS2_10policy_hubIdjN4cuda3std3__44plusIdEEE10Policy1000EPdSC_iS9_ddNS7_10__identityEEEvT0_T1_T2_T3_T4_T6_,"ax",@progbits
	.align	128
        .global         _ZN3cub18CUB_300001_SM_10006detail6reduce28DeviceReduceSingleTileKernelINS2_10policy_hubIdjN4cuda3std3__44plusIdEEE10Policy1000EPdSC_iS9_ddNS7_10__identityEEEvT0_T1_T2_T3_T4_T6_
        .type           _ZN3cub18CUB_300001_SM_10006detail6reduce28DeviceReduceSingleTileKernelINS2_10policy_hubIdjN4cuda3std3__44plusIdEEE10Policy1000EPdSC_iS9_ddNS7_10__identityEEEvT0_T1_T2_T3_T4_T6_,@function
        .size           _ZN3cub18CUB_300001_SM_10006detail6reduce28DeviceReduceSingleTileKernelINS2_10policy_hubIdjN4cuda3std3__44plusIdEEE10Policy1000EPdSC_iS9_ddNS7_10__identityEEEvT0_T1_T2_T3_T4_T6_,(.L_x_372 - _ZN3cub18CUB_300001_SM_10006detail6reduce28DeviceReduceSingleTileKernelINS2_10policy_hubIdjN4cuda3std3__44plusIdEEE10Policy1000EPdSC_iS9_ddNS7_10__identityEEEvT0_T1_T2_T3_T4_T6_)
        .other          _ZN3cub18CUB_300001_SM_10006detail6reduce28DeviceReduceSingleTileKernelINS2_10policy_hubIdjN4cuda3std3__44plusIdEEE10Policy1000EPdSC_iS9_ddNS7_10__identityEEEvT0_T1_T2_T3_T4_T6_,@"STO_CUDA_ENTRY STV_DEFAULT"
_ZN3cub18CUB_300001_SM_10006detail6reduce28DeviceReduceSingleTileKernelINS2_10policy_hubIdjN4cuda3std3__44plusIdEEE10Policy1000EPdSC_iS9_ddNS7_10__identityEEEvT0_T1_T2_T3_T4_T6_:
.text._ZN3cub18CUB_300001_SM_10006detail6reduce28DeviceReduceSingleTileKernelINS2_10policy_hubIdjN4cuda3std3__44plusIdEEE10Policy1000EPdSC_iS9_ddNS7_10__identityEEEvT0_T1_T2_T3_T4_T6_:
        /* <DEDUP_REMOVED lines=13> */
.L_x_210:
        /* <DEDUP_REMOVED lines=13> */
.L_x_214:
[----:B------:R-:W-:Y:S05]  /*01a0*/  BSYNC.RECONVERGENT B1 ;  /* 0x0000000000017941 */ /* 0x000fea0003800200 */
.L_x_213:
[----:B------:R-:W-:Y:S01]  /*01b0*/  ISETP.GE.AND P0, PT, R5, R4, PT ;  /* 0x000000040500720c */ /* 0x000fe20003f06270 */
[----:B------:R-:W-:-:S12]  /*01c0*/  BSSY.RECONVERGENT B1, `(.L_x_215) ;  /* 0x0000078000017945 */ /* 0x000fd80003800200 */
[----:B------:R-:W-:Y:S05]  /*01d0*/  @P0 BRA `(.L_x_216) ;  /* 0x0000000400d80947 */ /* 0x000fea0003800000 */
[----:B------:R-:W-:Y:S01]  /*01e0*/  LOP3.LUT R9, RZ, R5, RZ, 0x33, !PT ;  /* 0x00000005ff097212 */ /* 0x000fe200078e33ff */
[----:B------:R-:W-:Y:S04]  /*01f0*/  BSSY.RECONVERGENT B2, `(.L_x_217) ;  /* 0x0000019000027945 */ /* 0x000fe80003800200 */
[----:B------:R-:W-:-:S04]  /*0200*/  IMAD.IADD R9, R9, 0x1, R4 ;  /* 0x0000000109097824 */ /* 0x000fc800078e0204 */
[C---:B------:R-:W-:Y:S01]  /*0210*/  IMAD.HI.U32 R0, R9.reuse, -0x33333333, RZ ;  /* 0xcccccccd09007827 */ /* 0x040fe200078e00ff */
[----:B------:R-:W-:-:S04]  /*0220*/  ISETP.GE.U32.AND P0, PT, R9, 0x780, PT ;  /* 0x000007800900780c */ /* 0x000fc80003f06070 */
[----:B------:R-:W-:-:S04]  /*0230*/  SHF.R.U32.HI R0, RZ, 0x9, R0 ;  /* 0x00000009ff007819 */ /* 0x000fc80000011600 */
[----:B------:R-:W-:-:S04]  /*0240*/  LOP3.LUT R2, R0, 0x3, RZ, 0xc0, !PT ;  /* 0x0000000300027812 */ /* 0x000fc800078ec0ff */
[----:B------:R-:W-:-:S13]  /*0250*/  ISETP.NE.AND P1, PT, R2, 0x3, PT ;  /* 0x000000030200780c */ /* 0x000fda0003f25270 */
[----:B------:R-:W-:Y:S05]  /*0260*/  @!P1 BRA `(.L_x_218) ;  /* 0x0000000000449947 */ /* 0x000fea0003800000 */
[----:B------:R-:W0:Y:S01]  /*0270*/  LDC.64 R8, c[0x0][0x380] ;  /* 0x0000e000ff087b82 */ /* 0x000e220000000a00 */
[----:B------:R-:W-:-:S05]  /*0280*/  VIADD R0, R0, 0x1 ;  /* 0x0000000100007836 */ /* 0x000fca0000000000 */
[----:B------:R-:W-:-:S05]  /*0290*/  LOP3.LUT R0, R0, 0x3, RZ, 0xc0, !PT ;  /* 0x0000000300007812 */ /* 0x000fca00078ec0ff */
[----:B------:R-:W-:Y:S02]  /*02a0*/  IMAD.MOV R0, RZ, RZ, -R0 ;  /* 0x000000ffff007224 */ /* 0x000fe400078e0a00 */
[----:B0-----:R-:W-:-:S04]  /*02b0*/  IMAD.WIDE.U32 R8, R5, 0x8, R8 ;  /* 0x0000000805087825 */ /* 0x001fc800078e0008 */
[----:B------:R-:W-:Y:S02]  /*02c0*/  IMAD.MOV.U32 R2, RZ, RZ, R8 ;  /* 0x000000ffff027224 */ /* 0x000fe400078e0008 */
[----:B------:R-:W-:-:S07]  /*02d0*/  IMAD.MOV.U32 R11, RZ, RZ, R9 ;  /* 0x000000ffff0b7224 */ /* 0x000fce00078e0009 */
.L_x_219:
        /* <DEDUP_REMOVED lines=10> */
.L_x_218:
[----:B------:R-:W-:Y:S05]  /*0380*/  BSYNC.RECONVERGENT B2 ;  /* 0x0000000000027941 */ /* 0x000fea0003800200 */
.L_x_217:
        /* <DEDUP_REMOVED lines=8> */
.L_x_222:
        /* <DEDUP_REMOVED lines=43> */
.L_x_221:
[----:B------:R-:W-:Y:S05]  /*06c0*/  BSYNC.RECONVERGENT B2 ;  /* 0x0000000000027941 */ /* 0x000fea0003800200 */
.L_x_220:
        /* <DEDUP_REMOVED lines=26> */
.L_x_224:
[----:B------:R-:W-:Y:S05]  /*0870*/  BSYNC.RECONVERGENT B2 ;  /* 0x0000000000027941 */ /* 0x000fea0003800200 */
.L_x_223:
        /* <DEDUP_REMOVED lines=12> */
.L_x_216:
[----:B------:R-:W-:Y:S05]  /*0940*/  BSYNC.RECONVERGENT B1 ;  /* 0x0000000000017941 */ /* 0x000fea0003800200 */
.L_x_215:
        /* <DEDUP_REMOVED lines=51> */
[----:B------:R-:W-:Y:S05]  /*0c80*/  LDS.128 R12, [UR4+0x60] ;  /* 0x00006004ff0c7984 */ /* 0x000fea0008000c00 */
[----:B------:R-:W-:Y:S02]  /*0c90*/  DADD R2, R8, R10 ;  /* 0x0000000008027229 */ /* 0x000fe4000000000a */
[----:B------:R-:W0:Y:S06]  /*0ca0*/  LDS.128 R8, [UR4+0x50] ;  /* 0x00005004ff087984 */ /* 0x000e2c0008000c00 */
[----:B-1----:R-:W-:-:S08]  /*0cb0*/  DADD R2, R2, R16 ;  /* 0x0000000002027229 */ /* 0x002fd00000000010 */
[----:B------:R-:W-:-:S08]  /*0cc0*/  DADD R2, R2, R18 ;  /* 0x0000000002027229 */ /* 0x000fd00000000012 */
[----:B--2---:R-:W-:-:S08]  /*0cd0*/  DADD R2, R2, R4 ;  /* 0x0000000002027229 */ /* 0x004fd00000000004 */
[----:B------:R-:W-:Y:S01]  /*0ce0*/  DADD R2, R2, R6 ;  /* 0x0000000002027229 */ /* 0x000fe20000000006 */
[----:B------:R-:W1:Y:S07]  /*0cf0*/  LDS.128 R4, [UR4+0x70] ;  /* 0x00007004ff047984 */ /* 0x000e6e0008000c00 */
[----:B0-----:R-:W-:-:S08]  /*0d00*/  DADD R2, R2, R8 ;  /* 0x0000000002027229 */ /* 0x001fd00000000008 */
[----:B------:R-:W-:Y:S01]  /*0d10*/  DADD R2, R2, R10 ;  /* 0x0000000002027229 */ /* 0x000fe2000000000a */
[----:B------:R-:W0:Y:S07]  /*0d20*/  LDS.128 R8, [UR4+0x80] ;  /* 0x00008004ff087984 */ /* 0x000e2e0008000c00 */
[----:B------:R-:W-:-:S08]  /*0d30*/  DADD R2, R2, R12 ;  /* 0x0000000002027229 */ /* 0x000fd0000000000c */
        /* <DEDUP_REMOVED lines=14> */
.L_x_225:
        /* <DEDUP_REMOVED lines=32> */
[----:B------:R-:W-:Y:S01]  /*1020*/  VIADD R0, R2, 0x10 ;  /* 0x0000001002007836 */ /* 0x000fe20000000000 */
[----:B------:R-:W-:Y:S02]  /*1030*/  @!P1 SHF.R.U32.HI R2, RZ, 0x2, R3 ;  /* 0x00000002ff029819 */ /* 0x000fe40000011603 */
[----:B------:R-:W1:Y:S02]  /*1040*/  SHFL.DOWN PT, R7, R11, 0x8, R5 ;  /* 0x090000000b077989 */ /* 0x000e6400000e0005 */
[----:B------:R-:W-:Y:S01]  /*1050*/  @!P1 LOP3.LUT R2, R2, 0xf8, RZ, 0xc0, !PT ;  /* 0x000000f802029812 */ /* 0x000fe200078ec0ff */
[----:B-1----:R-:W-:-:S10]  /*1060*/  DADD R6, R6, R10 ;  /* 0x0000000006067229 */ /* 0x002fd4000000000a */
[----:B------:R-:W-:Y:S02]  /*1070*/  FSEL R8, R10, R6, P0 ;  /* 0x000000060a087208 */ /* 0x000fe40000000000 */
[----:B------:R-:W-:Y:S02]  /*1080*/  FSEL R9, R11, R7, P0 ;  /* 0x000000070b097208 */ /* 0x000fe40000000000 */
[----:B------:R-:W-:Y:S01]  /*1090*/  @!P1 MOV R10, 0x400 ;  /* 0x00000400000a9802 */ /* 0x000fe20000000f00 */
[----:B------:R-:W-:Y:S01]  /*10a0*/  SHFL.DOWN PT, R6, R8, 0x10, R5 ;  /* 0x0a00000008067989 */ /* 0x000fe200000e0005 */
[----:B------:R-:W-:Y:S02]  /*10b0*/  ISETP.GT.AND P0, PT, R0, R5, PT ;  /* 0x000000050000720c */ /* 0x000fe40003f04270 */
[----:B0-----:R-:W-:Y:S01]  /*10c0*/  @!P1 LEA R11, R13, R10, 0x18 ;  /* 0x0000000a0d0b9211 */ /* 0x001fe200078ec0ff */
        /* <DEDUP_REMOVED lines=13> */
[----:B------:R-:W0:Y:S04]  /*11a0*/  LDS.128 R16, [UR4+0x20] ;  /* 0x00002004ff107984 */ /* 0x000e280008000c00 */
[----:B-1----:R-:W1:Y:S01]  /*11b0*/  LDS.128 R8, [UR4+0x30] ;  /* 0x00003004ff087984 */ /* 0x002e620008000c00 */
[----:B0-----:R-:W-:-:S10]  /*11c0*/  DADD R16, R12, R16 ;  /* 0x000000000c107229 */ /* 0x001fd40000000010 */
[----:B------:R-:W-:Y:S02]  /*11d0*/  FSEL R2, R16, R12, P1 ;  /* 0x0000000c10027208 */ /* 0x000fe40000800000 */
[----:B------:R-:W-:Y:S02]  /*11e0*/  FSEL R3, R17, R13, P1 ;  /* 0x0000000d11037208 */ /* 0x000fe40000800000 */
[----:B------:R-:W-:Y:S01]  /*11f0*/  ISETP.GT.AND P1, PT, R4, 0x40, PT ;  /* 0x000000400400780c */ /* 0x000fe20003f24270 */
[----:B------:R-:W0:Y:S03]  /*1200*/  LDS.128 R12, [UR4+0x40] ;  /* 0x00004004ff0c7984 */ /* 0x000e260008000c00 */
        /* <DEDUP_REMOVED lines=65> */
[----:B------:R-:W1:Y:S01]  /*1620*/  LDS.64 R2, [UR4+0xb0] ;  /* 0x0000b004ff027984 */ /* 0x000e620008000a00 */
        /* <DEDUP_REMOVED lines=11> */
[----:B------:R-:W-:Y:S01]  /*16e0*/  FSEL R13, R3, R7, P1 ;  /* 0x00000007030d7208 */ /* 0x000fe20000800000 */
[----:B------:R-:W-:Y:S06]  /*16f0*/  BRA `(.L_x_226) ;  /* 0x0000001000107947 */ /* 0x000fec0003800000 */
.L_x_212:
[----:B------:R-:W0:Y:S01]  /*1700*/  S2R R0, SR_TID.X ;  /* 0x0000000000007919 */ /* 0x000e220000002100 */
[----:B------:R-:W0:Y:S02]  /*1710*/  LDC.64 R6, c[0x0][0x380] ;  /* 0x0000e000ff067b82 */ /* 0x000e240000000a00 */
[----:B0-----:R-:W-:-:S05]  /*1720*/  IMAD.WIDE.U32 R6, R0, 0x8, R6 ;  /* 0x0000000800067825 */ /* 0x001fca00078e0006 */
[----:B------:R-:W2:Y:S04]  /*1730*/  LDG.E.64.CONSTANT R20, desc[UR6][R6.64] ;  /* 0x0000000606147981 */ /* 0x000ea8000c1e9b00 */
[----:B------:R-:W2:Y:S04]  /*1740*/  LDG.E.64.CONSTANT R2, desc[UR6][R6.64+0x1400] ;  /* 0x0014000606027981 */ /* 0x000ea8000c1e9b00 */
[----:B------:R-:W3:Y:S04]  /*1750*/  LDG.E.64.CONSTANT R8, desc[UR6][R6.64+0x2800] ;  /* 0x0028000606087981 */ /* 0x000ee8000c1e9b00 */
[----:B------:R-:W4:Y:S04]  /*1760*/  LDG.E.64.CONSTANT R10, desc[UR6][R6.64+0x3c00] ;  /* 0x003c0006060a7981 */ /* 0x000f28000c1e9b00 */
[----:B------:R-:W5:Y:S04]  /*1770*/  LDG.E.64.CONSTANT R12, desc[UR6][R6.64+0x5000] ;  /* 0x00500006060c7981 */ /* 0x000f68000c1e9b00 */
[----:B------:R-:W5:Y:S04]  /*1780*/  LDG.E.64.CONSTANT R14, desc[UR6][R6.64+0x6400] ;  /* 0x00640006060e7981 */ /* 0x000f68000c1e9b00 */
[----:B------:R-:W5:Y:S04]  /*1790*/  LDG.E.64.CONSTANT R16, desc[UR6][R6.64+0x7800] ;  /* 0x0078000606107981 */ /* 0x000f68000c1e9b00 */
[----:B------:R-:W5:Y:S01]  /*17a0*/  LDG.E.64.CONSTANT R18, desc[UR6][R6.64+0x8c00] ;  /* 0x008c000606127981 */ /* 0x000f62000c1e9b00 */
[----:B------:R-:W-:Y:S01]  /*17b0*/  ISETP.GE.U32.AND P0, PT, R4, 0x2800, PT ;  /* 0x000028000400780c */ /* 0x000fe20003f06070 */
[----:B--2---:R-:W-:-:S08]  /*17c0*/  DADD R2, R20, R2 ;  /* 0x0000000014027229 */ /* 0x004fd00000000002 */
[----:B---3--:R-:W-:Y:S01]  /*17d0*/  DADD R2, R8, R2 ;  /* 0x0000000008027229 */ /* 0x008fe20000000002 */
[----:B------:R-:W-:-:S07]  /*17e0*/  IMAD.MOV.U32 R9, RZ, RZ, 0x1400 ;  /* 0x00001400ff097424 */ /* 0x000fce00078e00ff */
[----:B----4-:R-:W-:-:S08]  /*17f0*/  DADD R2, R10, R2 ;  /* 0x000000000a027229 */ /* 0x010fd00000000002 */
[----:B-----5:R-:W-:-:S08]  /*1800*/  DADD R2, R12, R2 ;  /* 0x000000000c027229 */ /* 0x020fd00000000002 */
[----:B------:R-:W-:-:S08]  /*1810*/  DADD R2, R14, R2 ;  /* 0x000000000e027229 */ /* 0x000fd00000000002 */
[----:B------:R-:W-:-:S08]  /*1820*/  DADD R2, R16, R2 ;  /* 0x0000000010027229 */ /* 0x000fd00000000002 */
[----:B------:R-:W-:Y:S01]  /*1830*/  DADD R2, R18, R2 ;  /* 0x0000000012027229 */ /* 0x000fe20000000002 */
[----:B------:R-:W-:Y:S10]  /*1840*/  @!P0 BRA `(.L_x_227) ;  /* 0x00000000006c8947 */ /* 0x000ff40003800000 */
[----:B------:R-:W0:Y:S01]  /*1850*/  LDC R26, c[0x0][0x390] ;  /* 0x0000e400ff1a7b82 */ /* 0x000e220000000800 */
[----:B------:R-:W-:Y:S02]  /*1860*/  VIADD R8, R4, 0xffffec00 ;  /* 0xffffec0004087836 */ /* 0x000fe40000000000 */
[----:B------:R-:W-:-:S07]  /*1870*/  IMAD.MOV.U32 R9, RZ, RZ, 0x1400 ;  /* 0x00001400ff097424 */ /* 0x000fce00078e00ff */
.L_x_229:
[----:B------:R-:W-:-:S05]  /*1880*/  IMAD.WIDE R12, R9, 0x8, R6 ;  /* 0x00000008090c7825 */ /* 0x000fca00078e0206 */
[----:B------:R-:W2:Y:S04]  /*1890*/  LDG.E.64.CONSTANT R4, desc[UR6][R12.64] ;  /* 0x000000060c047981 */ /* 0x000ea8000c1e9b00 */
[----:B------:R-:W3:Y:S04]  /*18a0*/  LDG.E.64.CONSTANT R14, desc[UR6][R12.64+0x1400] ;  /* 0x001400060c0e7981 */ /* 0x000ee8000c1e9b00 */
[----:B------:R-:W4:Y:S04]  /*18b0*/  LDG.E.64.CONSTANT R16, desc[UR6][R12.64+0x2800] ;  /* 0x002800060c107981 */ /* 0x000f28000c1e9b00 */
[----:B------:R-:W5:Y:S04]  /*18c0*/  LDG.E.64.CONSTANT R18, desc[UR6][R12.64+0x3c00] ;  /* 0x003c00060c127981 */ /* 0x000f68000c1e9b00 */
        /* <DEDUP_REMOVED lines=8> */
[----:B------:R-:W-:-:S08]  /*1950*/  DADD R4, R20, R4 ;  /* 0x0000000014047229 */ /* 0x000fd00000000004 */
[----:B------:R-:W-:Y:S01]  /*1960*/  DADD R22, R22, R4 ;  /* 0x0000000016167229 */ /* 0x000fe20000000004 */
[----:B0-----:R-:W-:-:S04]  /*1970*/  IMAD.MOV.U32 R4, RZ, RZ, R26 ;  /* 0x000000ffff047224 */ /* 0x001fc800078e001a */
[----:B------:R-:W-:-:S03]  /*1980*/  IMAD.IADD R2, R4, 0x1, -R9 ;  /* 0x0000000104027824 */ /* 0x000fc600078e0a09 */
[----:B------:R-:W-:Y:S02]  /*1990*/  DADD R22, R24, R22 ;  /* 0x0000000018167229 */ /* 0x000fe40000000016 */
[----:B------:R-:W-:-:S06]  /*19a0*/  ISETP.GE.AND P0, PT, R2, 0x1400, PT ;  /* 0x000014000200780c */ /* 0x000fcc0003f06270 */
[----:B------:R-:W-:-:S07]  /*19b0*/  DADD R2, R10, R22 ;  /* 0x000000000a027229 */ /* 0x000fce0000000016 */
[----:B------:R-:W-:Y:S05]  /*19c0*/  @!P0 BRA `(.L_x_228) ;  /* 0x0000000800348947 */ /* 0x000fea0003800000 */
[----:B------:R-:W-:-:S05]  /*19d0*/  VIADD R9, R9, 0x1400 ;  /* 0x0000140009097836 */ /* 0x000fca0000000000 */
[----:B------:R-:W-:-:S13]  /*19e0*/  ISETP.GT.AND P0, PT, R9, R8, PT ;  /* 0x000000080900720c */ /* 0x000fda0003f04270 */
[----:B------:R-:W-:Y:S05]  /*19f0*/  @!P0 BRA `(.L_x_229) ;  /* 0xfffffffc00a08947 */ /* 0x000fea000383ffff */
.L_x_227:
[----:B------:R-:W-:-:S13]  /*1a00*/  ISETP.GE.AND P0, PT, R9, R4, PT ;  /* 0x000000040900720c */ /* 0x000fda0003f06270 */
[----:B------:R-:W-:Y:S05]  /*1a10*/  @P0 BRA `(.L_x_228) ;  /* 0x0000000800200947 */ /* 0x000fea0003800000 */
[----:B------:R-:W-:Y:S01]  /*1a20*/  IMAD.IADD R39, R4, 0x1, -R9 ;  /* 0x0000000104277824 */ /* 0x000fe200078e0a09 */
[----:B------:R-:W-:Y:S04]  /*1a30*/  BSSY.RECONVERGENT B1, `(.L_x_228) ;  /* 0x0000086000017945 */ /* 0x000fe80003800200 */
[----:B------:R-:W-:-:S13]  /*1a40*/  ISETP.GE.AND P0, PT, R0, R39, PT ;  /* 0x000000270000720c */ /* 0x000fda0003f06270 */
[----:B------:R-:W-:Y:S05]  /*1a50*/  @P0 BRA `(.L_x_230) ;  /* 0x00000008000c0947 */ /* 0x000fea0003800000 */
[----:B------:R-:W-:Y:S01]  /*1a60*/  LOP3.LUT R5, RZ, R0, RZ, 0x33, !PT ;  /* 0x00000000ff057212 */ /* 0x000fe200078e33ff */
[----:B------:R-:W-:Y:S01]  /*1a70*/  BSSY.RECONVERGENT B2, `(.L_x_231) ;  /* 0x0000017000027945 */ /* 0x000fe20003800200 */
[----:B------:R-:W-:Y:S02]  /*1a80*/  IMAD.MOV.U32 R38, RZ, RZ, R0 ;  /* 0x000000ffff267224 */ /* 0x000fe400078e0000 */
[----:B------:R-:W-:-:S04]  /*1a90*/  IADD3 R5, PT, PT, -R9, R4, R5 ;  /* 0x0000000409057210 */ /* 0x000fc80007ffe105 */
[C---:B------:R-:W-:Y:S01]  /*1aa0*/  ISETP.GE.U32.AND P1, PT, R5.reuse, 0x780, PT ;  /* 0x000007800500780c */ /* 0x040fe20003f26070 */
[----:B------:R-:W-:-:S05]  /*1ab0*/  IMAD.HI.U32 R4, R5, -0x33333333, RZ ;  /* 0xcccccccd05047827 */ /* 0x000fca00078e00ff */
[----:B------:R-:W-:-:S04]  /*1ac0*/  SHF.R.U32.HI R4, RZ, 0x9, R4 ;  /* 0x00000009ff047819 */ /* 0x000fc80000011604 */
[----:B------:R-:W-:-:S04]  /*1ad0*/  LOP3.LUT R6, R4, 0x3, RZ, 0xc0, !PT ;  /* 0x0000000304067812 */ /* 0x000fc800078ec0ff */
[----:B------:R-:W-:-:S13]  /*1ae0*/  ISETP.NE.AND P0, PT, R6, 0x3, PT ;  /* 0x000000030600780c */ /* 0x000fda0003f05270 */
[----:B------:R-:W-:Y:S05]  /*1af0*/  @!P0 BRA `(.L_x_232) ;  /* 0x0000000000388947 */ /* 0x000fea0003800000 */
[----:B------:R-:W0:Y:S01]  /*1b00*/  LDC.64 R6, c[0x0][0x380] ;  /* 0x0000e000ff067b82 */ /* 0x000e220000000a00 */
[----:B------:R-:W-:Y:S02]  /*1b10*/  VIADD R4, R4, 0x1 ;  /* 0x0000000104047836 */ /* 0x000fe40000000000 */
[----:B------:R-:W-:Y:S02]  /*1b20*/  IMAD.IADD R11, R0, 0x1, R9 ;  /* 0x00000001000b7824 */ /* 0x000fe400078e0209 */
[----:B------:R-:W-:Y:S01]  /*1b30*/  IMAD.MOV.U32 R38, RZ, RZ, R0 ;  /* 0x000000ffff267224 */ /* 0x000fe200078e0000 */
[----:B------:R-:W-:-:S05]  /*1b40*/  LOP3.LUT R4, R4, 0x3, RZ, 0xc0, !PT ;  /* 0x0000000304047812 */ /* 0x000fca00078ec0ff */
[----:B------:R-:W-:-:S07]  /*1b50*/  IMAD.MOV R8, RZ, RZ, -R4 ;  /* 0x000000ffff087224 */ /* 0x000fce00078e0a04 */
.L_x_233:
[----:B0-----:R-:W-:-:S06]  /*1b60*/  IMAD.WIDE.U32 R4, R11, 0x8, R6 ;  /* 0x000000080b047825 */ /* 0x001fcc00078e0006 */
[----:B------:R-:W2:Y:S01]  /*1b70*/  LDG.E.64.CONSTANT R4, desc[UR6][R4.64] ;  /* 0x0000000604047981 */ /* 0x000ea2000c1e9b00 */
[----:B------:R-:W-:Y:S02]  /*1b80*/  VIADD R8, R8, 0x1 ;  /* 0x0000000108087836 */ /* 0x000fe40000000000 */
[----:B------:R-:W-:Y:S02]  /*1b90*/  VIADD R38, R38, 0x280 ;  /* 0x0000028026267836 */ /* 0x000fe40000000000 */
[----:B------:R-:W-:Y:S01]  /*1ba0*/  VIADD R11, R11, 0x280 ;  /* 0x000002800b0b7836 */ /* 0x000fe20000000000 */
[----:B------:R-:W-:Y:S01]  /*1bb0*/  ISETP.NE.AND P0, PT, R8, RZ, PT ;  /* 0x000000ff0800720c */ /* 0x000fe20003f05270 */
[----:B--2---:R-:W-:-:S12]  /*1bc0*/  DADD R2, R4, R2 ;  /* 0x0000000004027229 */ /* 0x004fd80000000002 */
[----:B------:R-:W-:Y:S05]  /*1bd0*/  @P0 BRA `(.L_x_233) ;  /* 0xfffffffc00e00947 */ /* 0x000fea000383ffff */
.L_x_232:
[----:B------:R-:W-:Y:S05]  /*1be0*/  BSYNC.RECONVERGENT B2 ;  /* 0x0000000000027941 */ /* 0x000fea0003800200 */
.L_x_231:
[----:B------:R-:W-:Y:S05]  /*1bf0*/  @!P1 BRA `(.L_x_230) ;  /* 0x0000000400a49947 */ /* 0x000fea0003800000 */
[----:B------:R-:W0:Y:S01]  /*1c00*/  LDCU.64 UR4, c[0x0][0x380] ;  /* 0x00007000ff0477ac */ /* 0x000e220008000a00 */
[----:B------:R-:W-:Y:S01]  /*1c10*/  IMAD.IADD R7, R39, 0x1, -R38 ;  /* 0x0000000127077824 */ /* 0x000fe200078e0a26 */
[C---:B------:R-:W-:Y:S01]  /*1c20*/  IADD3 R5, P0, PT, R38.reuse, R9, RZ ;  /* 0x0000000926057210 */ /* 0x040fe20007f1e0ff */
[----:B------:R-:W-:Y:S01]  /*1c30*/  BSSY.RECONVERGENT B2, `(.L_x_234) ;  /* 0x000003a000027945 */ /* 0x000fe20003800200 */
[----:B------:R-:W-:Y:S02]  /*1c40*/  IMAD.IADD R40, R38, 0x1, R9 ;  /* 0x0000000126287824 */ /* 0x000fe400078e0209 */
        /* <DEDUP_REMOVED lines=10> */
.L_x_236:
[----:B------:R-:W0:Y:S01]  /*1cf0*/  LDC.64 R30, c[0x0][0x380] ;  /* 0x0000e000ff1e7b82 */ /* 0x000e220000000a00 */
[----:B------:R-:W2:Y:S04]  /*1d00*/  LDG.E.64.CONSTANT R8, desc[UR6][R4.64+-0x1400] ;  /* 0xffec000604087981 */ /* 0x000ea8000c1e9b00 */
[----:B------:R-:W3:Y:S01]  /*1d10*/  LDG.E.64.CONSTANT R10, desc[UR6][R4.64] ;  /* 0x00000006040a7981 */ /* 0x000ee2000c1e9b00 */
[----:B------:R-:W-:-:S03]  /*1d20*/  VIADD R15, R40, 0xa00 ;  /* 0x00000a00280f7836 */ /* 0x000fc60000000000 */
[----:B------:R-:W4:Y:S04]  /*1d30*/  LDG.E.64.CONSTANT R12, desc[UR6][R4.64+0x1400] ;  /* 0x00140006040c7981 */ /* 0x000f28000c1e9b00 */
[----:B------:R-:W5:Y:S04]  /*1d40*/  LDG.E.64.CONSTANT R16, desc[UR6][R4.64+0x3c00] ;  /* 0x003c000604107981 */ /* 0x000f68000c1e9b00 */
[----:B------:R-:W5:Y:S01]  /*1d50*/  LDG.E.64.CONSTANT R18, desc[UR6][R4.64+0x5000] ;  /* 0x0050000604127981 */ /* 0x000f62000c1e9b00 */
[----:B------:R-:W-:-:S03]  /*1d60*/  VIADD R23, R40, 0x1400 ;  /* 0x0000140028177836 */ /* 0x000fc60000000000 */
[----:B------:R-:W5:Y:S01]  /*1d70*/  LDG.E.64.CONSTANT R20, desc[UR6][R4.64+0x6400] ;  /* 0x0064000604147981 */ /* 0x000f62000c1e9b00 */
[----:B0-----:R-:W-:-:S03]  /*1d80*/  IMAD.WIDE.U32 R6, R40, 0x8, R30 ;  /* 0x0000000828067825 */ /* 0x001fc600078e001e */
[----:B------:R-:W5:Y:S04]  /*1d90*/  LDG.E.64.CONSTANT R24, desc[UR6][R4.64+0x8c00] ;  /* 0x008c000604187981 */ /* 0x000f68000c1e9b00 */
[----:B------:R-:W5:Y:S04]  /*1da0*/  LDG.E.64.CONSTANT R26, desc[UR6][R4.64+0xa000] ;  /* 0x00a00006041a7981 */ /* 0x000f68000c1e9b00 */
[----:B------:R-:W2:Y:S01]  /*1db0*/  LDG.E.64.CONSTANT R6, desc[UR6][R6.64] ;  /* 0x0000000606067981 */ /* 0x000ea2000c1e9b00 */
[----:B------:R-:W-:-:S03]  /*1dc0*/  IMAD.WIDE.U32 R14, R15, 0x8, R30 ;  /* 0x000000080f0e7825 */ /* 0x000fc600078e001e */
[----:B------:R-:W5:Y:S04]  /*1dd0*/  LDG.E.64.CONSTANT R28, desc[UR6][R4.64+0xb400] ;  /* 0x00b40006041c7981 */ /* 0x000f68000c1e9b00 */
[----:B------:R-:W5:Y:S01]  /*1de0*/  LDG.E.64.CONSTANT R14, desc[UR6][R14.64] ;  /* 0x000000060e0e7981 */ /* 0x000f62000c1e9b00 */
[----:B------:R-:W-:-:S03]  /*1df0*/  IMAD.WIDE.U32 R22, R23, 0x8, R30 ;  /* 0x0000000817167825 */ /* 0x000fc600078e001e */
[----:B------:R-:W5:Y:S04]  /*1e00*/  LDG.E.64.CONSTANT R34, desc[UR6][R4.64+0xf000] ;  /* 0x00f0000604227981 */ /* 0x000f68000c1e9b00 */
[----:B------:R-:W5:Y:S01]  /*1e10*/  LDG.E.64.CONSTANT R22, desc[UR6][R22.64] ;  /* 0x0000000616167981 */ /* 0x000f62000c1e9b00 */
[----:B------:R-:W-:-:S03]  /*1e20*/  VIADD R33, R40, 0x1e00 ;  /* 0x00001e0028217836 */ /* 0x000fc60000000000 */
[----:B------:R-:W5:Y:S01]  /*1e30*/  LDG.E.64.CONSTANT R36, desc[UR6][R4.64+0x10400] ;  /* 0x0104000604247981 */ /* 0x000f62000c1e9b00 */
[----:B------:R-:W-:-:S03]  /*1e40*/  IMAD.WIDE.U32 R30, R33, 0x8, R30 ;  /* 0x00000008211e7825 */ /* 0x000fc600078e001e */
[----:B------:R0:W5:Y:S04]  /*1e50*/  LDG.E.64.CONSTANT R32, desc[UR6][R4.64+0xdc00] ;  /* 0x00dc000604207981 */ /* 0x000168000c1e9b00 */
[----:B------:R-:W5:Y:S01]  /*1e60*/  LDG.E.64.CONSTANT R30, desc[UR6][R30.64] ;  /* 0x000000061e1e7981 */ /* 0x000f62000c1e9b00 */
[----:B------:R-:W-:-:S05]  /*1e70*/  VIADD R38, R38, 0x2800 ;  /* 0x0000280026267836 */ /* 0x000fca0000000000 */
[----:B------:R-:W-:Y:S02]  /*1e80*/  ISETP.GE.AND P1, PT, R38, R41, PT ;  /* 0x000000292600720c */ /* 0x000fe40003f26270 */
[----:B0-----:R-:W-:Y:S01]  /*1e90*/  IADD3 R4, P2, PT, R4, 0x14000, RZ ;  /* 0x0001400004047810 */ /* 0x001fe20007f5e0ff */
[----:B------:R-:W-:-:S04]  /*1ea0*/  VIADD R40, R40, 0x2800 ;  /* 0x0000280028287836 */ /* 0x000fc80000000000 */
[----:B------:R-:W-:Y:S01]  /*1eb0*/  IMAD.X R5, RZ, RZ, R5, P2 ;  /* 0x000000ffff057224 */ /* 0x000fe200010e0605 */
[----:B--2---:R-:W-:-:S08]  /*1ec0*/  DADD R6, R6, R2 ;  /* 0x0000000006067229 */ /* 0x004fd00000000002 */
[----:B------:R-:W-:-:S08]  /*1ed0*/  DADD R6, R6, R8 ;  /* 0x0000000006067229 */ /* 0x000fd00000000008 */
        /* <DEDUP_REMOVED lines=15> */
.L_x_235:
[----:B------:R-:W-:Y:S05]  /*1fd0*/  BSYNC.RECONVERGENT B2 ;  /* 0x0000000000027941 */ /* 0x000fea0003800200 */
.L_x_234:
[----:B------:R-:W-:Y:S01]  /*1fe0*/  IMAD.IADD R6, R39, 0x1, -R38 ;  /* 0x0000000127067824 */ /* 0x000fe200078e0a26 */
[----:B------:R-:W-:Y:S04]  /*1ff0*/  BSSY.RECONVERGENT B2, `(.L_x_237) ;  /* 0x000001d000027945 */ /* 0x000fe80003800200 */
[----:B------:R-:W-:-:S13]  /*2000*/  ISETP.GT.AND P1, PT, R6, 0xa00, PT ;  /* 0x00000a000600780c */ /* 0x000fda0003f24270 */
[----:B------:R-:W-:Y:S05]  /*2010*/  @!P1 BRA `(.L_x_238) ;  /* 0x0000000000689947 */ /* 0x000fea0003800000 */
[----:B------:R-:W0:Y:S01]  /*2020*/  LDC.64 R14, c[0x0][0x380] ;  /* 0x0000e000ff0e7b82 */ /* 0x000e220000000a00 */
[----:B------:R-:W2:Y:S04]  /*2030*/  LDG.E.64.CONSTANT R8, desc[UR6][R4.64+-0x1400] ;  /* 0xffec000604087981 */ /* 0x000ea8000c1e9b00 */
[----:B------:R-:W3:Y:S01]  /*2040*/  LDG.E.64.CONSTANT R10, desc[UR6][R4.64] ;  /* 0x00000006040a7981 */ /* 0x000ee2000c1e9b00 */
[----:B------:R-:W-:-:S03]  /*2050*/  VIADD R17, R40, 0xa00 ;  /* 0x00000a0028117836 */ /* 0x000fc60000000000 */
[----:B------:R-:W4:Y:S04]  /*2060*/  LDG.E.64.CONSTANT R12, desc[UR6][R4.64+0x1400] ;  /* 0x00140006040c7981 */ /* 0x000f28000c1e9b00 */
[----:B------:R-:W5:Y:S04]  /*2070*/  LDG.E.64.CONSTANT R18, desc[UR6][R4.64+0x5000] ;  /* 0x0050000604127981 */ /* 0x000f68000c1e9b00 */
[----:B------:R1:W5:Y:S01]  /*2080*/  LDG.E.64.CONSTANT R20, desc[UR6][R4.64+0x6400] ;  /* 0x0064000604147981 */ /* 0x000362000c1e9b00 */
[----:B0-----:R-:W-:-:S06]  /*2090*/  IMAD.WIDE.U32 R6, R40, 0x8, R14 ;  /* 0x0000000828067825 */ /* 0x001fcc00078e000e */
[----:B------:R-:W2:Y:S01]  /*20a0*/  LDG.E.64.CONSTANT R6, desc[UR6][R6.64] ;  /* 0x0000000606067981 */ /* 0x000ea2000c1e9b00 */
[----:B------:R-:W-:-:S03]  /*20b0*/  IMAD.WIDE.U32 R14, R17, 0x8, R14 ;  /* 0x00000008110e7825 */ /* 0x000fc600078e000e */
[----:B------:R-:W5:Y:S04]  /*20c0*/  LDG.E.64.CONSTANT R16, desc[UR6][R4.64+0x3c00] ;  /* 0x003c000604107981 */ /* 0x000f68000c1e9b00 */
[----:B------:R-:W5:Y:S01]  /*20d0*/  LDG.E.64.CONSTANT R14, desc[UR6][R14.64] ;  /* 0x000000060e0e7981 */ /* 0x000f62000c1e9b00 */
[----:B------:R-:W-:Y:S01]  /*20e0*/  PLOP3.LUT P0, PT, PT, PT, PT, 0x8, 0x80 ;  /* 0x000000000080781c */ /* 0x000fe20003f0e170 */
[----:B------:R-:W-:Y:S02]  /*20f0*/  VIADD R38, R38, 0x1400 ;  /* 0x0000140026267836 */ /* 0x000fe40000000000 */
[----:B------:R-:W-:Y:S01]  /*2100*/  VIADD R40, R40, 0x1400 ;  /* 0x0000140028287836 */ /* 0x000fe20000000000 */
[----:B--2---:R-:W-:-:S08]  /*2110*/  DADD R2, R2, R6 ;  /* 0x0000000002027229 */ /* 0x004fd00000000006 */
[----:B------:R-:W-:-:S08]  /*2120*/  DADD R2, R2, R8 ;  /* 0x0000000002027229 */ /* 0x000fd00000000008 */
[----:B---3--:R-:W-:-:S08]  /*2130*/  DADD R2, R2, R10 ;  /* 0x0000000002027229 */ /* 0x008fd0000000000a */
[----:B----4-:R-:W-:-:S08]  /*2140*/  DADD R2, R2, R12 ;  /* 0x0000000002027229 */ /* 0x010fd0000000000c */
[----:B-----5:R-:W-:-:S08]  /*2150*/  DADD R2, R2, R14 ;  /* 0x0000000002027229 */ /* 0x020fd0000000000e */
[----:B------:R-:W-:Y:S01]  /*2160*/  DADD R2, R2, R16 ;  /* 0x0000000002027229 */ /* 0x000fe20000000010 */
[----:B------:R-:W-:-:S07]  /*2170*/  IADD3 R6, P1, PT, R4, 0xa000, RZ ;  /* 0x0000a00004067810 */ /* 0x000fce0007f3e0ff */
[----:B------:R-:W-:Y:S01]  /*2180*/  DADD R2, R2, R18 ;  /* 0x0000000002027229 */ /* 0x000fe20000000012 */
[----:B-1----:R-:W-:Y:S02]  /*2190*/  IMAD.X R5, RZ, RZ, R5, P1 ;  /* 0x000000ffff057224 */ /* 0x002fe400008e0605 */
[----:B------:R-:W-:-:S05]  /*21a0*/  IMAD.MOV.U32 R4, RZ, RZ, R6 ;  /* 0x000000ffff047224 */ /* 0x000fca00078e0006 */
[----:B------:R-:W-:-:S11]  /*21b0*/  DADD R2, R2, R20 ;  /* 0x0000000002027229 */ /* 0x000fd60000000014 */
.L_x_238:
[----:B------:R-:W-:Y:S05]  /*21c0*/  BSYNC.RECONVERGENT B2 ;  /* 0x0000000000027941 */ /* 0x000fea0003800200 */
.L_x_237:
[----:B------:R-:W-:-:S13]  /*21d0*/  ISETP.LT.OR P0, PT, R38, R39, P0 ;  /* 0x000000272600720c */ /* 0x000fda0000701670 */
[----:B------:R-:W-:Y:S05]  /*21e0*/  @!P0 BRA `(.L_x_230) ;  /* 0x0000000000288947 */ /* 0x000fea0003800000 */
[----:B------:R-:W0:Y:S01]  /*21f0*/  LDC.64 R6, c[0x0][0x380] ;  /* 0x0000e000ff067b82 */ /* 0x000e220000000a00 */
[----:B------:R-:W2:Y:S04]  /*2200*/  LDG.E.64.CONSTANT R8, desc[UR6][R4.64] ;  /* 0x0000000604087981 */ /* 0x000ea8000c1e9b00 */
[----:B------:R-:W3:Y:S01]  /*2210*/  LDG.E.64.CONSTANT R10, desc[UR6][R4.64+0x1400] ;  /* 0x00140006040a7981 */ /* 0x000ee2000c1e9b00 */
[----:B0-----:R-:W-:-:S03]  /*2220*/  IMAD.WIDE.U32 R40, R40, 0x8, R6 ;  /* 0x0000000828287825 */ /* 0x001fc600078e0006 */
[----:B------:R-:W4:Y:S04]  /*2230*/  LDG.E.64.CONSTANT R6, desc[UR6][R4.64+-0x1400] ;  /* 0xffec000604067981 */ /* 0x000f28000c1e9b00 */
[----:B------:R-:W5:Y:S02]  /*2240*/  LDG.E.64.CONSTANT R40, desc[UR6][R40.64] ;  /* 0x0000000628287981 */ /* 0x000f64000c1e9b00 */
[----:B-----5:R-:W-:-:S08]  /*2250*/  DADD R2, R2, R40 ;  /* 0x0000000002027229 */ /* 0x020fd00000000028 */
[----:B----4-:R-:W-:-:S08]  /*2260*/  DADD R2, R2, R6 ;  /* 0x0000000002027229 */ /* 0x010fd00000000006 */
[----:B--2---:R-:W-:-:S08]  /*2270*/  DADD R2, R2, R8 ;  /* 0x0000000002027229 */ /* 0x004fd00000000008 */
[----:B---3--:R-:W-:-:S11]  /*2280*/  DADD R2, R2, R10 ;  /* 0x0000000002027229 */ /* 0x008fd6000000000a */
.L_x_230:
[----:B------:R-:W-:Y:S05]  /*2290*/  BSYNC.RECONVERGENT B1 ;  /* 0x0000000000017941 */ /* 0x000fea0003800200 */
.L_x_228:
        /* <DEDUP_REMOVED lines=49> */
[----:B------:R-:W-:Y:S05]  /*25b0*/  LDS.128 R12, [UR4+0x60] ;  /* 0x00006004ff0c7984 */ /* 0x000fea0008000c00 */
[----:B------:R-:W-:Y:S02]  /*25c0*/  DADD R2, R8, R10 ;  /* 0x0000000008027229 */ /* 0x000fe4000000000a */
[----:B------:R-:W1:Y:S06]  /*25d0*/  LDS.128 R8, [UR4+0x50] ;  /* 0x00005004ff087984 */ /* 0x000e6c0008000c00 */
[----:B--2---:R-:W-:-:S08]  /*25e0*/  DADD R2, R2, R16 ;  /* 0x0000000002027229 */ /* 0x004fd00000000010 */
[----:B------:R-:W-:-:S08]  /*25f0*/  DADD R2, R2, R18 ;  /* 0x0000000002027229 */ /* 0x000fd00000000012 */
[----:B0-----:R-:W-:-:S08]  /*2600*/  DADD R2, R2, R4 ;  /* 0x0000000002027229 */ /* 0x001fd00000000004 */
[----:B------:R-:W-:Y:S01]  /*2610*/  DADD R2, R2, R6 ;  /* 0x0000000002027229 */ /* 0x000fe20000000006 */
[----:B------:R-:W0:Y:S07]  /*2620*/  LDS.128 R4, [UR4+0x70] ;  /* 0x00007004ff047984 */ /* 0x000e2e0008000c00 */
[----:B-1----:R-:W-:-:S08]  /*2630*/  DADD R2, R2, R8 ;  /* 0x0000000002027229 */ /* 0x002fd00000000008 */
[----:B------:R-:W-:Y:S01]  /*2640*/  DADD R2, R2, R10 ;  /* 0x0000000002027229 */ /* 0x000fe2000000000a */
[----:B------:R-:W1:Y:S07]  /*2650*/  LDS.128 R8, [UR4+0x80] ;  /* 0x00008004ff087984 */ /* 0x000e6e0008000c00 */
[----:B------:R-:W-:-:S08]  /*2660*/  DADD R2, R2, R12 ;  /* 0x0000000002027229 */ /* 0x000fd0000000000c */
        /* <DEDUP_REMOVED lines=12> */
[----:B-1----:R-:W-:-:S11]  /*2730*/  DADD R12, R2, R8 ;  /* 0x00000000020c7229 */ /* 0x002fd60000000008 */
.L_x_226:
[----:B------:R-:W-:Y:S05]  /*2740*/  BSYNC.RECONVERGENT B0 ;  /* 0x0000000000007941 */ /* 0x000fea0003800200 */
.L_x_211:
[----:B------:R-:W-:Y:S05]  /*2750*/  @P0 EXIT ;  /* 0x000000000000094d */ /* 0x000fea0003800000 */
[----:B------:R-:W1:Y:S01]  /*2760*/  LDCU.64 UR4, c[0x0][0x398] ;  /* 0x00007300ff0477ac */ /* 0x000e620008000a00 */
[----:B0-----:R-:W0:Y:S01]  /*2770*/  LDC.64 R2, c[0x0][0x388] ;  /* 0x0000e200ff027b82 */ /* 0x001e220000000a00 */
[----:B-1----:R-:W-:-:S07]  /*2780*/  DADD R12, R12, UR4 ;  /* 0x000000040c0c7e29 */ /* 0x002fce0008000000 */
[----:B0-----:R-:W-:Y:S01]  /*2790*/  STG.E.64 desc[UR6][R2.64], R12 ;  /* 0x0000000c02007986 */ /* 0x001fe2000c101b06 */
[----:B------:R-:W-:Y:S05]  /*27a0*/  EXIT ;  /* 0x000000000000794d */ /* 0x000fea0003800000 */
.L_x_239:
        /* <DEDUP_REMOVED lines=13> */
.L_x_372:


//--------------------- .text._ZN3cub18CUB_300001_SM_10006detail6reduce18DeviceReduceKernelINS2_10policy_hubIdjN4cuda3std3__44plusIdEEE10Policy1000EN6thrust24THRUST_300001_SM_1000_NS18transform_iteratorINSD_12zip_functionINS7_10multipliesIdEEEENSD_12zip_iteratorINS7_5tupleIJNSD_6detail15normal_iteratorINSD_10device_ptrIdEEEESP_EEEEENSD_11use_defaultESS_EEjS9_dNS7_10__identityEEEvT0_PT3_T1_NS0_13GridEvenShareISY_EET2_T4_ --------------------------
	.section	.text._ZN3cub18CUB_300001_SM_10006detail6reduce18DeviceReduceKernelINS2_10policy_hubIdjN4cuda3std3__44plusIdEEE10Policy1000EN6thrust24THRUST_300001_SM_1000_NS18transform_iteratorINSD_12zip_functionINS7_10multipliesIdEEEENSD_12zip_iteratorINS7_5tupleIJNSD_6detail15normal_iteratorINSD_10device_ptrIdEEEESP_EEEEENSD_11use_defaultESS_EEjS9_dNS7_10__identityEEEvT0_PT3_T1_NS0_13GridEvenShareISY_EET2_T4_,"ax",@progbits
	.align	128
        .global         _ZN3cub18CUB_300001_SM_10006detail6reduce18DeviceReduceKernelINS2_10policy_hubIdjN4cuda3std3__44plusIdEEE10Policy1000EN6thrust24THRUST_300001_SM_1000_NS18transform_iteratorINSD_12zip_functionINS7_10multipliesIdEEEENSD_12zip_iteratorINS7_5tupleIJNSD_6detail15normal_iteratorINSD_10device_ptrIdEEEESP_EEEEENSD_11use_defaultESS_EEjS9_dNS7_10__identityEEEvT0_PT3_T1_NS0_13GridEvenShareISY_EET2_T4_
        .type           _ZN3cub18CUB_300001_SM_10006detail6reduce18DeviceReduceKernelINS2_10policy_hubIdjN4cuda3std3__44plusIdEEE10Policy1000EN6thrust24THRUST_300001_SM_1000_NS18transform_iteratorINSD_12zip_functionINS7_10multipliesIdEEEENSD_12zip_iteratorINS7_5tupleIJNSD_6detail15normal_iteratorINSD_10device_ptrIdEEEESP_EEEEENSD_11use_defaultESS_EEjS9_dNS7_10__identityEEEvT0_PT3_T1_NS0_13GridEvenShareISY_EET2_T4_,@function
        .size           _ZN3cub18CUB_300001_SM_10006detail6reduce18DeviceReduceKernelINS2_10policy_hubIdjN4cuda3std3__44plusIdEEE10Policy1000EN6thrust24THRUST_300001_SM_1000_NS18transform_iteratorINSD_12zip_functionINS7_10multipliesIdEEEENSD_12zip_iteratorINS7_5tupleIJNSD_6detail15normal_iteratorINSD_10device_ptrIdEEEESP_EEEEENSD_11use_defaultESS_EEjS9_dNS7_10__identityEEEvT0_PT3_T1_NS0_13GridEvenShareISY_EET2_T4_,(.L_x_373 - _ZN3cub18CUB_300001_SM_10006detail6reduce18DeviceReduceKernelINS2_10policy_hubIdjN4cuda3std3__44plusIdEEE10Policy1000EN6thrust24THRUST_300001_SM_1000_NS18transform_iteratorINSD_12zip_functionINS7_10multipliesIdEEEENSD_12zip_iteratorINS7_5tupleIJNSD_6detail15normal_iteratorINSD_10device_ptrIdEEEESP_EEEEENSD_11use_defaultESS_EEjS9_dNS7_10__identityEEEvT0_PT3_T1_NS0_13GridEvenShareISY_EET2_T4_)
        .other          _ZN3cub18CUB_300001_SM_10006detail6reduce18DeviceReduceKernelINS2_10policy_hubIdjN4cuda3std3__44plusIdEEE10Policy1000EN6thrust24THRUST_300001_SM_1000_NS18transform_iteratorINSD_12zip_functionINS7_10multipliesIdEEEENSD_12zip_iteratorINS7_5tupleIJNSD_6detail15normal_iteratorINSD_10device_ptrIdEEEESP_EEEEENSD_11use_defaultESS_EEjS9_dNS7_10__identityEEEvT0_PT3_T1_NS0_13GridEvenShareISY_EET2_T4_,@"STO_CUDA_ENTRY STV_DEFAULT"
_ZN3cub18CUB_300001_SM_10006detail6reduce18DeviceReduceKernelINS2_10policy_hubIdjN4cuda3std3__44plusIdEEE10Policy1000EN6thrust24THRUST_300001_SM_1000_NS18transform_iteratorINSD_12zip_functionINS7_10multipliesIdEEEENSD_12zip_iteratorINS7_5tupleIJNSD_6detail15normal_iteratorINSD_10device_ptrIdEEEESP_EEEEENSD_11use_defaultESS_EEjS9_dNS7_10__identityEEEvT0_PT3_T1_NS0_13GridEvenShareISY_EET2_T4_:
.text._ZN3cub18CUB_300001_SM_10006detail6reduce18DeviceReduceKernelINS2_10policy_hubIdjN4cuda3std3__44plusIdEEE10Policy1000EN6thrust24THRUST_300001_SM_1000_NS18transform_iteratorINSD_12zip_functionINS7_10multipliesIdEEEENSD_12zip_iteratorINS7_5tupleIJNSD_6detail15normal_iteratorINSD_10device_ptrIdEEEESP_EEEEENSD_11use_defaultESS_EEjS9_dNS7_10__identityEEEvT0_PT3_T1_NS0_13GridEvenShareISY_EET2_T4_:
[----:B------:R-:W-:Y:S08]  /*0000*/  LDC R1, c[0x0][0x37c] ;  /* 0x0000df00ff017b82 */ /* 0x000ff00000000800 */
[----:B------:R-:W0:Y:S01]  /*0010*/  S2UR UR9, SR_CTAID.X ;  /* 0x00000000000979c3 */ /* 0x000e220000002500 */
[----:B------:R-:W1:Y:S01]  /*0020*/  LDCU UR5, c[0x0][0x3b8] ;  /* 0x00007700ff0577ac */ /* 0x000e620008000800 */
[----:B------:R-:W-:Y:S01]  /*0030*/  BSSY.RECONVERGENT B0, `(.L_x_240) ;  /* 0x0000368000007945 */ /* 0x000fe20003800200 */
[----:B------:R-:W2:Y:S01]  /*0040*/  LDCU.64 UR10, c[0x0][0x358] ;  /* 0x00006b00ff0a77ac */ /* 0x000ea20008000a00 */
[----:B-1----:R-:W-:Y:S01]  /*0050*/  IMAD.U32 R14, RZ, RZ, UR5 ;  /* 0x00000005ff0e7e24 */ /* 0x002fe2000f8e00ff */
        /* <DEDUP_REMOVED lines=11> */
[----:B------:R-:W-:-:S07]  /*0110*/  IADD3 R7, PT, PT, R3, UR4, RZ ;  /* 0x0000000403077c10 */ /* 0x000fce000fffe0ff */
[----:B------:R-:W1:Y:S01]  /*0120*/  LDC.64 R8, c[0x0][0x388] ;  /* 0x0000e200ff087b82 */ /* 0x000e620000000a00 */
[----:B0-----:R-:W-:-:S06]  /*0130*/  IMAD.WIDE.U32 R4, R7, 0x8, R4 ;  /* 0x0000000807047825 */ /* 0x001fcc00078e0004 */
[----:B------:R-:W2:Y:S01]  /*0140*/  LDG.E.64 R4, desc[UR10][R4.64] ;  /* 0x0000000a04047981 */ /* 0x000ea2000c1e1b00 */
[----:B-1----:R-:W-:-:S06]  /*0150*/  IMAD.WIDE.U32 R8, R7, 0x8, R8 ;  /* 0x0000000807087825 */ /* 0x002fcc00078e0008 */
[----:B------:R-:W2:Y:S01]  /*0160*/  LDG.E.64 R8, desc[UR10][R8.64] ;  /* 0x0000000a08087981 */ /* 0x000ea2000c1e1b00 */
[----:B------:R-:W-:Y:S01]  /*0170*/  VIADD R7, R3, 0x280 ;  /* 0x0000028003077836 */ /* 0x000fe20000000000 */
[----:B--2---:R-:W-:-:S11]  /*0180*/  DMUL R16, R4, R8 ;  /* 0x0000000804107228 */ /* 0x004fd60000000000 */
.L_x_243:
[----:B------:R-:W-:Y:S05]  /*0190*/  BSYNC.RECONVERGENT B1 ;  /* 0x0000000000017941 */ /* 0x000fea0003800200 */
.L_x_242:
        /* <DEDUP_REMOVED lines=14> */
[----:B------:R-:W-:Y:S01]  /*0280*/  VIADD R25, R7, UR4 ;  /* 0x0000000407197c36 */ /* 0x000fe20008000000 */
[----:B------:R-:W-:-:S07]  /*0290*/  IADD3 R24, PT, PT, -R24, RZ, RZ ;  /* 0x000000ff18187210 */ /* 0x000fce0007ffe1ff */
.L_x_249:
[----:B------:R-:W0:Y:S01]  /*02a0*/  LDC.64 R22, c[0x0][0x380] ;  /* 0x0000e000ff167b82 */ /* 0x000e220000000a00 */
[----:B------:R-:W-:-:S07]  /*02b0*/  VIADD R13, R25, 0x280 ;  /* 0x00000280190d7836 */ /* 0x000fce0000000000 */
[----:B------:R-:W1:Y:S01]  /*02c0*/  LDC.64 R20, c[0x0][0x388] ;  /* 0x0000e200ff147b82 */ /* 0x000e620000000a00 */
[C---:B------:R-:W-:Y:S02]  /*02d0*/  VIADD R7, R25.reuse, 0x500 ;  /* 0x0000050019077836 */ /* 0x040fe40000000000 */
[----:B0-----:R-:W-:-:S04]  /*02e0*/  IMAD.WIDE.U32 R14, R25, 0x8, R22 ;  /* 0x00000008190e7825 */ /* 0x001fc800078e0016 */
[----:B------:R-:W-:Y:S02]  /*02f0*/  IMAD.WIDE.U32 R28, R13, 0x8, R22 ;  /* 0x000000080d1c7825 */ /* 0x000fe400078e0016 */
[----:B------:R-:W2:Y:S02]  /*0300*/  LDG.E.64 R14, desc[UR10][R14.64] ;  /* 0x0000000a0e0e7981 */ /* 0x000ea4000c1e1b00 */
[--C-:B-1----:R-:W-:Y:S02]  /*0310*/  IMAD.WIDE.U32 R8, R25, 0x8, R20.reuse ;  /* 0x0000000819087825 */ /* 0x102fe400078e0014 */
[----:B------:R0:W3:Y:S02]  /*0320*/  LDG.E.64 R10, desc[UR10][R28.64] ;  /* 0x0000000a1c0a7981 */ /* 0x0000e4000c1e1b00 */
[----:B------:R-:W-:Y:S02]  /*0330*/  IMAD.WIDE.U32 R12, R13, 0x8, R20 ;  /* 0x000000080d0c7825 */ /* 0x000fe400078e0014 */
[----:B------:R-:W2:Y:S02]  /*0340*/  LDG.E.64 R8, desc[UR10][R8.64] ;  /* 0x0000000a08087981 */ /* 0x000ea4000c1e1b00 */
[----:B------:R-:W-:-:S02]  /*0350*/  IMAD.WIDE.U32 R26, R7, 0x8, R22 ;  /* 0x00000008071a7825 */ /* 0x000fc400078e0016 */
[----:B------:R-:W3:Y:S02]  /*0360*/  LDG.E.64 R12, desc[UR10][R12.64] ;  /* 0x0000000a0c0c7981 */ /* 0x000ee4000c1e1b00 */
[----:B------:R-:W-:Y:S02]  /*0370*/  IMAD.WIDE.U32 R6, R7, 0x8, R20 ;  /* 0x0000000807067825 */ /* 0x000fe400078e0014 */
[----:B------:R-:W4:Y:S04]  /*0380*/  LDG.E.64 R18, desc[UR10][R26.64] ;  /* 0x0000000a1a127981 */ /* 0x000f28000c1e1b00 */
[----:B------:R-:W4:Y:S01]  /*0390*/  LDG.E.64 R6, desc[UR10][R6.64] ;  /* 0x0000000a06067981 */ /* 0x000f22000c1e1b00 */
[C---:B0-----:R-:W-:Y:S01]  /*03a0*/  IADD3 R29, PT, PT, R25.reuse, 0xa00, RZ ;  /* 0x00000a00191d7810 */ /* 0x041fe20007ffe0ff */
[----:B--2---:R-:W-:Y:S01]  /*03b0*/  DFMA R8, R14, R8, R16 ;  /* 0x000000080e08722b */ /* 0x004fe20000000010 */
[----:B------:R-:W-:-:S04]  /*03c0*/  VIADD R17, R25, 0x780 ;  /* 0x0000078019117836 */ /* 0x000fc80000000000 */
[----:B------:R-:W-:-:S03]  /*03d0*/  IMAD.WIDE.U32 R14, R17, 0x8, R22 ;  /* 0x00000008110e7825 */ /* 0x000fc600078e0016 */
[----:B---3--:R-:W-:Y:S01]  /*03e0*/  DFMA R10, R10, R12, R8 ;  /* 0x0000000c0a0a722b */ /* 0x008fe20000000008 */
[----:B------:R-:W-:Y:S02]  /*03f0*/  IMAD.WIDE.U32 R8, R17, 0x8, R20 ;  /* 0x0000000811087825 */ /* 0x000fe400078e0014 */
[----:B------:R-:W2:Y:S04]  /*0400*/  LDG.E.64 R14, desc[UR10][R14.64] ;  /* 0x0000000a0e0e7981 */ /* 0x000ea8000c1e1b00 */
[----:B------:R-:W2:Y:S01]  /*0410*/  LDG.E.64 R8, desc[UR10][R8.64] ;  /* 0x0000000a08087981 */ /* 0x000ea2000c1e1b00 */
[----:B----4-:R-:W-:Y:S01]  /*0420*/  DFMA R18, R18, R6, R10 ;  /* 0x000000061212722b */ /* 0x010fe2000000000a */
[----:B------:R-:W-:-:S04]  /*0430*/  IMAD.WIDE.U32 R10, R29, 0x8, R22 ;  /* 0x000000081d0a7825 */ /* 0x000fc800078e0016 */
[----:B------:R-:W-:Y:S02]  /*0440*/  IMAD.WIDE.U32 R28, R29, 0x8, R20 ;  /* 0x000000081d1c7825 */ /* 0x000fe400078e0014 */
[----:B------:R-:W3:Y:S02]  /*0450*/  LDG.E.64 R10, desc[UR10][R10.64] ;  /* 0x0000000a0a0a7981 */ /* 0x000ee4000c1e1b00 */
[----:B------:R-:W-:Y:S02]  /*0460*/  VIADD R7, R25, 0xc80 ;  /* 0x00000c8019077836 */ /* 0x000fe40000000000 */
[----:B------:R-:W3:Y:S02]  /*0470*/  LDG.E.64 R12, desc[UR10][R28.64] ;  /* 0x0000000a1c0c7981 */ /* 0x000ee4000c1e1b00 */
[----:B------:R-:W-:-:S04]  /*0480*/  IMAD.WIDE.U32 R26, R7, 0x8, R22 ;  /* 0x00000008071a7825 */ /* 0x000fc800078e0016 */
[----:B------:R-:W-:Y:S01]  /*0490*/  IMAD.WIDE.U32 R6, R7, 0x8, R20 ;  /* 0x0000000807067825 */ /* 0x000fe200078e0014 */
[----:B------:R-:W4:Y:S05]  /*04a0*/  LDG.E.64 R16, desc[UR10][R26.64] ;  /* 0x0000000a1a107981 */ /* 0x000f2a000c1e1b00 */
[----:B------:R-:W4:Y:S01]  /*04b0*/  LDG.E.64 R6, desc[UR10][R6.64] ;  /* 0x0000000a06067981 */ /* 0x000f22000c1e1b00 */
[----:B--2---:R-:W-:Y:S01]  /*04c0*/  DFMA R8, R14, R8, R18 ;  /* 0x000000080e08722b */ /* 0x004fe20000000012 */
[----:B------:R-:W-:-:S04]  /*04d0*/  VIADD R19, R25, 0xf00 ;  /* 0x00000f0019137836 */ /* 0x000fc80000000000 */
[----:B------:R-:W-:-:S06]  /*04e0*/  IMAD.WIDE.U32 R14, R19, 0x8, R22 ;  /* 0x00000008130e7825 */ /* 0x000fcc00078e0016 */
[----:B------:R-:W2:Y:S01]  /*04f0*/  LDG.E.64 R14, desc[UR10][R14.64] ;  /* 0x0000000a0e0e7981 */ /* 0x000ea2000c1e1b00 */
[----:B---3--:R-:W-:Y:S01]  /*0500*/  DFMA R10, R10, R12, R8 ;  /* 0x0000000c0a0a722b */ /* 0x008fe20000000008 */
[----:B------:R-:W-:-:S04]  /*0510*/  IMAD.WIDE.U32 R8, R19, 0x8, R20 ;  /* 0x0000000813087825 */ /* 0x000fc800078e0014 */
[----:B------:R-:W-:Y:S02]  /*0520*/  VIADD R13, R25, 0x1180 ;  /* 0x00001180190d7836 */ /* 0x000fe40000000000 */
[----:B------:R-:W2:Y:S02]  /*0530*/  LDG.E.64 R8, desc[UR10][R8.64] ;  /* 0x0000000a08087981 */ /* 0x000ea4000c1e1b00 */
[----:B------:R-:W-:Y:S01]  /*0540*/  IMAD.WIDE.U32 R28, R13, 0x8, R22 ;  /* 0x000000080d1c7825 */ /* 0x000fe200078e0016 */
[----:B----4-:R-:W-:-:S03]  /*0550*/  DFMA R16, R16, R6, R10 ;  /* 0x000000061010722b */ /* 0x010fc6000000000a */
[----:B------:R-:W-:Y:S01]  /*0560*/  IMAD.WIDE.U32 R12, R13, 0x8, R20 ;  /* 0x000000080d0c7825 */ /* 0x000fe200078e0014 */
[----:B------:R-:W-:Y:S01]  /*0570*/  IADD3 R7, PT, PT, R25, 0x1400, RZ ;  /* 0x0000140019077810 */ /* 0x000fe20007ffe0ff */
[----:B------:R0:W3:Y:S04]  /*0580*/  LDG.E.64 R10, desc[UR10][R28.64] ;  /* 0x0000000a1c0a7981 */ /* 0x0000e8000c1e1b00 */
[----:B------:R-:W3:Y:S01]  /*0590*/  LDG.E.64 R12, desc[UR10][R12.64] ;  /* 0x0000000a0c0c7981 */ /* 0x000ee2000c1e1b00 */
[----:B------:R-:W-:-:S04]  /*05a0*/  IMAD.WIDE.U32 R26, R7, 0x8, R22 ;  /* 0x00000008071a7825 */ /* 0x000fc800078e0016 */
[----:B------:R-:W-:Y:S01]  /*05b0*/  IMAD.WIDE.U32 R6, R7, 0x8, R20 ;  /* 0x0000000807067825 */ /* 0x000fe200078e0014 */
[----:B------:R-:W4:Y:S05]  /*05c0*/  LDG.E.64 R18, desc[UR10][R26.64] ;  /* 0x0000000a1a127981 */ /* 0x000f2a000c1e1b00 */
[----:B------:R-:W4:Y:S01]  /*05d0*/  LDG.E.64 R6, desc[UR10][R6.64] ;  /* 0x0000000a06067981 */ /* 0x000f22000c1e1b00 */
[C---:B0-----:R-:W-:Y:S01]  /*05e0*/  VIADD R29, R25.reuse, 0x1900 ;  /* 0x00001900191d7836 */ /* 0x041fe20000000000 */
[----:B--2---:R-:W-:Y:S01]  /*05f0*/  DFMA R8, R14, R8, R16 ;  /* 0x000000080e08722b */ /* 0x004fe20000000010 */
[----:B------:R-:W-:-:S04]  /*0600*/  VIADD R15, R25, 0x1680 ;  /* 0x00001680190f7836 */ /* 0x000fc80000000000 */
[----:B------:R-:W-:-:S03]  /*0610*/  IMAD.WIDE.U32 R16, R15, 0x8, R22 ;  /* 0x000000080f107825 */ /* 0x000fc600078e0016 */
[----:B---3--:R-:W-:-:S03]  /*0620*/  DFMA R12, R10, R12, R8 ;  /* 0x0000000c0a0c722b */ /* 0x008fc60000000008 */
[----:B------:R-:W2:Y:S01]  /*0630*/  LDG.E.64 R16, desc[UR10][R16.64] ;  /* 0x0000000a10107981 */ /* 0x000ea2000c1e1b00 */
[----:B------:R-:W-:-:S06]  /*0640*/  IMAD.WIDE.U32 R10, R15, 0x8, R20 ;  /* 0x000000080f0a7825 */ /* 0x000fcc00078e0014 */
        /* <DEDUP_REMOVED lines=9> */
[----:B------:R0:W4:Y:S05]  /*06e0*/  LDG.E.64 R6, desc[UR10][R26.64] ;  /* 0x0000000a1a067981 */ /* 0x00012a000c1e1b00 */
[----:B------:R-:W4:Y:S01]  /*06f0*/  LDG.E.64 R8, desc[UR10][R8.64] ;  /* 0x0000000a08087981 */ /* 0x000f22000c1e1b00 */
[C---:B0-----:R-:W-:Y:S01]  /*0700*/  VIADD R27, R25.reuse, 0x2580 ;  /* 0x00002580191b7836 */ /* 0x041fe20000000000 */
[----:B--2---:R-:W-:Y:S01]  /*0710*/  DFMA R10, R16, R10, R18 ;  /* 0x0000000a100a722b */ /* 0x004fe20000000012 */
[----:B------:R-:W-:-:S05]  /*0720*/  IADD3 R19, PT, PT, R25, 0x1e00, RZ ;  /* 0x00001e0019137810 */ /* 0x000fca0007ffe0ff */
[----:B------:R-:W-:-:S04]  /*0730*/  IMAD.WIDE.U32 R16, R19, 0x8, R22 ;  /* 0x0000000813107825 */ /* 0x000fc800078e0016 */
[----:B------:R-:W-:Y:S02]  /*0740*/  IMAD.WIDE.U32 R18, R19, 0x8, R20 ;  /* 0x0000000813127825 */ /* 0x000fe400078e0014 */
[----:B------:R-:W2:Y:S01]  /*0750*/  LDG.E.64 R16, desc[UR10][R16.64] ;  /* 0x0000000a10107981 */ /* 0x000ea2000c1e1b00 */
[----:B---3--:R-:W-:Y:S01]  /*0760*/  DFMA R12, R12, R14, R10 ;  /* 0x0000000e0c0c722b */ /* 0x008fe2000000000a */
[C---:B------:R-:W-:Y:S02]  /*0770*/  VIADD R15, R25.reuse, 0x2080 ;  /* 0x00002080190f7836 */ /* 0x040fe40000000000 */
[----:B------:R-:W2:Y:S01]  /*0780*/  LDG.E.64 R18, desc[UR10][R18.64] ;  /* 0x0000000a12127981 */ /* 0x000ea2000c1e1b00 */
[----:B------:R-:W-:-:S04]  /*0790*/  VIADD R11, R25, 0x2300 ;  /* 0x00002300190b7836 */ /* 0x000fc80000000000 */
[----:B----4-:R-:W-:Y:S01]  /*07a0*/  DFMA R6, R6, R8, R12 ;  /* 0x000000080606722b */ /* 0x010fe2000000000c */
[----:B------:R-:W-:-:S04]  /*07b0*/  IMAD.WIDE.U32 R12, R15, 0x8, R22 ;  /* 0x000000080f0c7825 */ /* 0x000fc800078e0016 */
[----:B------:R-:W-:Y:S02]  /*07c0*/  IMAD.WIDE.U32 R14, R15, 0x8, R20 ;  /* 0x000000080f0e7825 */ /* 0x000fe400078e0014 */
[----:B------:R-:W3:Y:S02]  /*07d0*/  LDG.E.64 R12, desc[UR10][R12.64] ;  /* 0x0000000a0c0c7981 */ /* 0x000ee4000c1e1b00 */
[C---:B------:R-:W-:Y:S02]  /*07e0*/  IMAD.WIDE.U32 R8, R11.reuse, 0x8, R22 ;  /* 0x000000080b087825 */ /* 0x040fe400078e0016 */
[----:B------:R-:W3:Y:S02]  /*07f0*/  LDG.E.64 R14, desc[UR10][R14.64] ;  /* 0x0000000a0e0e7981 */ /* 0x000ee4000c1e1b00 */
[----:B------:R-:W-:Y:S02]  /*0800*/  IMAD.WIDE.U32 R10, R11, 0x8, R20 ;  /* 0x000000080b0a7825 */ /* 0x000fe400078e0014 */
[----:B------:R-:W4:Y:S02]  /*0810*/  LDG.E.64 R8, desc[UR10][R8.64] ;  /* 0x0000000a08087981 */ /* 0x000f24000c1e1b00 */
[----:B------:R-:W-:-:S02]  /*0820*/  IMAD.WIDE.U32 R22, R27, 0x8, R22 ;  /* 0x000000081b167825 */ /* 0x000fc400078e0016 */
[----:B------:R-:W4:Y:S02]  /*0830*/  LDG.E.64 R10, desc[UR10][R10.64] ;  /* 0x0000000a0a0a7981 */ /* 0x000f24000c1e1b00 */
[----:B------:R-:W-:Y:S02]  /*0840*/  IMAD.WIDE.U32 R20, R27, 0x8, R20 ;  /* 0x000000081b147825 */ /* 0x000fe400078e0014 */
[----:B------:R-:W5:Y:S04]  /*0850*/  LDG.E.64 R22, desc[UR10][R22.64] ;  /* 0x0000000a16167981 */ /* 0x000f68000c1e1b00 */
[----:B------:R-:W5:Y:S01]  /*0860*/  LDG.E.64 R20, desc[UR10][R20.64] ;  /* 0x0000000a14147981 */ /* 0x000f62000c1e1b00 */
[----:B------:R-:W-:-:S04]  /*0870*/  IADD3 R24, PT, PT, R24, 0x10, RZ ;  /* 0x0000001018187810 */ /* 0x000fc80007ffe0ff */
[----:B------:R-:W-:Y:S01]  /*0880*/  ISETP.NE.AND P0, PT, R24, RZ, PT ;  /* 0x000000ff1800720c */ /* 0x000fe20003f05270 */
[----:B------:R-:W-:Y:S02]  /*0890*/  VIADD R2, R2, 0x2800 ;  /* 0x0000280002027836 */ /* 0x000fe40000000000 */
[----:B------:R-:W-:Y:S01]  /*08a0*/  VIADD R25, R25, 0x2800 ;  /* 0x0000280019197836 */ /* 0x000fe20000000000 */
[----:B--2---:R-:W-:-:S08]  /*08b0*/  DFMA R6, R16, R18, R6 ;  /* 0x000000121006722b */ /* 0x004fd00000000006 */
[----:B---3--:R-:W-:-:S08]  /*08c0*/  DFMA R6, R12, R14, R6 ;  /* 0x0000000e0c06722b */ /* 0x008fd00000000006 */
[----:B----4-:R-:W-:-:S08]  /*08d0*/  DFMA R6, R8, R10, R6 ;  /* 0x0000000a0806722b */ /* 0x010fd00000000006 */
[----:B-----5:R-:W-:Y:S01]  /*08e0*/  DFMA R16, R22, R20, R6 ;  /* 0x000000141610722b */ /* 0x020fe20000000006 */
[----:B------:R-:W-:Y:S10]  /*08f0*/  @P0 BRA `(.L_x_249) ;  /* 0xfffffff800680947 */ /* 0x000ff4000383ffff */
[----:B------:R-:W-:Y:S05]  /*0900*/  BSYNC.RECONVERGENT B3 ;  /* 0x0000000000037941 */ /* 0x000fea0003800200 */
.L_x_248:
[----:B------:R-:W-:-:S07]  /*0910*/  IADD3 R7, PT, PT, R2, -0x1400, RZ ;  /* 0xffffec0002077810 */ /* 0x000fce0007ffe0ff */
.L_x_247:
[----:B------:R-:W-:Y:S05]  /*0920*/  BSYNC.RECONVERGENT B2 ;  /* 0x0000000000027941 */ /* 0x000fea0003800200 */
.L_x_246:
        /* <DEDUP_REMOVED lines=8> */
[----:B------:R-:W-:-:S07]  /*09b0*/  VIADD R5, R7, UR4 ;  /* 0x0000000407057c36 */ /* 0x000fce0008000000 */
[----:B------:R-:W1:Y:S01]  /*09c0*/  LDC.64 R8, c[0x0][0x388] ;  /* 0x0000e200ff087b82 */ /* 0x000e620000000a00 */
[----:B0-----:R-:W-:-:S06]  /*09d0*/  IMAD.WIDE.U32 R22, R5, 0x8, R10 ;  /* 0x0000000805167825 */ /* 0x001fcc00078e000a */
[----:B------:R-:W2:Y:S01]  /*09e0*/  LDG.E.64 R22, desc[UR10][R22.64] ;  /* 0x0000000a16167981 */ /* 0x000ea2000c1e1b00 */
[----:B-1----:R-:W-:-:S06]  /*09f0*/  IMAD.WIDE.U32 R12, R5, 0x8, R8 ;  /* 0x00000008050c7825 */ /* 0x002fcc00078e0008 */
[----:B------:R-:W2:Y:S01]  /*0a00*/  LDG.E.64 R12, desc[UR10][R12.64] ;  /* 0x0000000a0c0c7981 */ /* 0x000ea2000c1e1b00 */
[C---:B------:R-:W-:Y:S01]  /*0a10*/  VIADD R19, R5.reuse, 0x280 ;  /* 0x0000028005137836 */ /* 0x040fe20000000000 */
[----:B------:R-:W-:-:S03]  /*0a20*/  IADD3 R15, PT, PT, R5, 0x500, RZ ;  /* 0x00000500050f7810 */ /* 0x000fc60007ffe0ff */
[----:B------:R-:W-:-:S04]  /*0a30*/  IMAD.WIDE.U32 R20, R19, 0x8, R10 ;  /* 0x0000000813147825 */ /* 0x000fc800078e000a */
[----:B------:R-:W-:Y:S02]  /*0a40*/  IMAD.WIDE.U32 R18, R19, 0x8, R8 ;  /* 0x0000000813127825 */ /* 0x000fe400078e0008 */
[----:B------:R-:W3:Y:S02]  /*0a50*/  LDG.E.64 R20, desc[UR10][R20.64] ;  /* 0x0000000a14147981 */ /* 0x000ee4000c1e1b00 */
[C---:B------:R-:W-:Y:S02]  /*0a60*/  IMAD.WIDE.U32 R26, R15.reuse, 0x8, R10 ;  /* 0x000000080f1a7825 */ /* 0x040fe400078e000a */
[----:B------:R-:W3:Y:S02]  /*0a70*/  LDG.E.64 R18, desc[UR10][R18.64] ;  /* 0x0000000a12127981 */ /* 0x000ee4000c1e1b00 */
[----:B------:R-:W-:Y:S02]  /*0a80*/  IMAD.WIDE.U32 R14, R15, 0x8, R8 ;  /* 0x000000080f0e7825 */ /* 0x000fe400078e0008 */
[----:B------:R-:W4:Y:S02]  /*0a90*/  LDG.E.64 R24, desc[UR10][R26.64] ;  /* 0x0000000a1a187981 */ /* 0x000f24000c1e1b00 */
[----:B------:R-:W-:-:S02]  /*0aa0*/  VIADD R29, R5, 0x780 ;  /* 0x00000780051d7836 */ /* 0x000fc40000000000 */
[----:B------:R-:W4:Y:S01]  /*0ab0*/  LDG.E.64 R14, desc[UR10][R14.64] ;  /* 0x0000000a0e0e7981 */ /* 0x000f22000c1e1b00 */
[----:B--2---:R-:W-:Y:S01]  /*0ac0*/  DFMA R16, R22, R12, R16 ;  /* 0x0000000c1610722b */ /* 0x004fe20000000010 */
[----:B------:R-:W-:-:S04]  /*0ad0*/  IMAD.WIDE.U32 R22, R29, 0x8, R10 ;  /* 0x000000081d167825 */ /* 0x000fc800078e000a */
[----:B------:R-:W-:Y:S02]  /*0ae0*/  IMAD.WIDE.U32 R12, R29, 0x8, R8 ;  /* 0x000000081d0c7825 */ /* 0x000fe400078e0008 */
[----:B------:R-:W2:Y:S04]  /*0af0*/  LDG.E.64 R22, desc[UR10][R22.64] ;  /* 0x0000000a16167981 */ /* 0x000ea8000c1e1b00 */
[----:B------:R-:W2:Y:S01]  /*0b00*/  LDG.E.64 R12, desc[UR10][R12.64] ;  /* 0x0000000a0c0c7981 */ /* 0x000ea2000c1e1b00 */
[----:B---3--:R-:W-:Y:S01]  /*0b10*/  DFMA R16, R20, R18, R16 ;  /* 0x000000121410722b */ /* 0x008fe20000000010 */
[----:B------:R-:W-:-:S04]  /*0b20*/  VIADD R21, R5, 0xa00 ;  /* 0x00000a0005157836 */ /* 0x000fc80000000000 */
[----:B------:R-:W-:-:S03]  /*0b30*/  IMAD.WIDE.U32 R18, R21, 0x8, R10 ;  /* 0x0000000815127825 */ /* 0x000fc600078e000a */
[----:B----4-:R-:W-:Y:S01]  /*0b40*/  DFMA R24, R24, R14, R16 ;  /* 0x0000000e1818722b */ /* 0x010fe20000000010 */
[----:B------:R-:W-:Y:S01]  /*0b50*/  IMAD.WIDE.U32 R20, R21, 0x8, R8 ;  /* 0x0000000815147825 */ /* 0x000fe200078e0008 */
[----:B------:R-:W-:Y:S01]  /*0b60*/  IADD3 R17, PT, PT, R5, 0xc80, RZ ;  /* 0x00000c8005117810 */ /* 0x000fe20007ffe0ff */
[----:B------:R-:W3:Y:S04]  /*0b70*/  LDG.E.64 R18, desc[UR10][R18.64] ;  /* 0x0000000a12127981 */ /* 0x000ee8000c1e1b00 */
[----:B------:R-:W3:Y:S01]  /*0b80*/  LDG.E.64 R20, desc[UR10][R20.64] ;  /* 0x0000000a14147981 */ /* 0x000ee2000c1e1b00 */
[----:B------:R-:W-:-:S04]  /*0b90*/  IMAD.WIDE.U32 R14, R17, 0x8, R10 ;  /* 0x00000008110e7825 */ /* 0x000fc800078e000a */
[----:B------:R-:W-:Y:S02]  /*0ba0*/  IMAD.WIDE.U32 R16, R17, 0x8, R8 ;  /* 0x0000000811107825 */ /* 0x000fe400078e0008 */
[----:B------:R-:W4:Y:S04]  /*0bb0*/  LDG.E.64 R14, desc[UR10][R14.64] ;  /* 0x0000000a0e0e7981 */ /* 0x000f28000c1e1b00 */
[----:B------:R-:W4:Y:S01]  /*0bc0*/  LDG.E.64 R16, desc[UR10][R16.64] ;  /* 0x0000000a10107981 */ /* 0x000f22000c1e1b00 */
[----:B--2---:R-:W-:Y:S01]  /*0bd0*/  DFMA R12, R22, R12, R24 ;  /* 0x0000000c160c722b */ /* 0x004fe20000000018 */
[----:B------:R-:W-:-:S04]  /*0be0*/  VIADD R25, R5, 0xf00 ;  /* 0x00000f0005197836 */ /* 0x000fc80000000000 */
[----:B------:R-:W-:-:S04]  /*0bf0*/  IMAD.WIDE.U32 R22, R25, 0x8, R10 ;  /* 0x0000000819167825 */ /* 0x000fc800078e000a */
[----:B------:R-:W-:Y:S02]  /*0c00*/  IMAD.WIDE.U32 R24, R25, 0x8, R8 ;  /* 0x0000000819187825 */ /* 0x000fe400078e0008 */
[----:B------:R-:W2:Y:S02]  /*0c10*/  LDG.E.64 R22, desc[UR10][R22.64] ;  /* 0x0000000a16167981 */ /* 0x000ea4000c1e1b00 */
[----:B------:R-:W-:Y:S02]  /*0c20*/  VIADD R5, R5, 0x1180 ;  /* 0x0000118005057836 */ /* 0x000fe40000000000 */
[----:B------:R-:W2:Y:S02]  /*0c30*/  LDG.E.64 R24, desc[UR10][R24.64] ;  /* 0x0000000a18187981 */ /* 0x000ea4000c1e1b00 */
[----:B------:R-:W-:-:S04]  /*0c40*/  IMAD.WIDE.U32 R10, R5, 0x8, R10 ;  /* 0x00000008050a7825 */ /* 0x000fc800078e000a */
[----:B------:R-:W-:Y:S02]  /*0c50*/  IMAD.WIDE.U32 R8, R5, 0x8, R8 ;  /* 0x0000000805087825 */ /* 0x000fe400078e0008 */
[----:B------:R-:W5:Y:S04]  /*0c60*/  LDG.E.64 R10, desc[UR10][R10.64] ;  /* 0x0000000a0a0a7981 */ /* 0x000f68000c1e1b00 */
[----:B------:R-:W5:Y:S01]  /*0c70*/  LDG.E.64 R8, desc[UR10][R8.64] ;  /* 0x0000000a08087981 */ /* 0x000f62000c1e1b00 */
[----:B---3--:R-:W-:-:S08]  /*0c80*/  DFMA R12, R18, R20, R12 ;  /* 0x00000014120c722b */ /* 0x008fd0000000000c */
[----:B----4-:R-:W-:Y:S01]  /*0c90*/  DFMA R12, R14, R16, R12 ;  /* 0x000000100e0c722b */ /* 0x010fe2000000000c */
[----:B------:R-:W-:-:S07]  /*0ca0*/  IADD3 R7, PT, PT, R7, 0x1400, RZ ;  /* 0x0000140007077810 */ /* 0x000fce0007ffe0ff */
[----:B--2---:R-:W-:-:S08]  /*0cb0*/  DFMA R12, R22, R24, R12 ;  /* 0x00000018160c722b */ /* 0x004fd0000000000c */
[----:B-----5:R-:W-:-:S11]  /*0cc0*/  DFMA R16, R10, R8, R12 ;  /* 0x000000080a10722b */ /* 0x020fd6000000000c */
.L_x_251:
[----:B------:R-:W-:Y:S05]  /*0cd0*/  BSYNC.RECONVERGENT B2 ;  /* 0x0000000000027941 */ /* 0x000fea0003800200 */
.L_x_250:
        /* <DEDUP_REMOVED lines=8> */
[----:B------:R-:W-:-:S03]  /*0d60*/  VIADD R19, R21, 0x280 ;  /* 0x0000028015137836 */ /* 0x000fc60000000000 */
[----:B------:R-:W1:Y:S01]  /*0d70*/  LDC.64 R4, c[0x0][0x388] ;  /* 0x0000e200ff047b82 */ /* 0x000e620000000a00 */
[C---:B------:R-:W-:Y:S01]  /*0d80*/  IADD3 R23, PT, PT, R21.reuse, 0x500, RZ ;  /* 0x0000050015177810 */ /* 0x040fe20007ffe0ff */
[----:B0-----:R-:W-:-:S04]  /*0d90*/  IMAD.WIDE.U32 R10, R21, 0x8, R8 ;  /* 0x00000008150a7825 */ /* 0x001fc800078e0008 */
[----:B------:R-:W-:Y:S02]  /*0da0*/  IMAD.WIDE.U32 R14, R19, 0x8, R8 ;  /* 0x00000008130e7825 */ /* 0x000fe400078e0008 */
[----:B------:R-:W2:Y:S02]  /*0db0*/  LDG.E.64 R10, desc[UR10][R10.64] ;  /* 0x0000000a0a0a7981 */ /* 0x000ea4000c1e1b00 */
[--C-:B-1----:R-:W-:Y:S02]  /*0dc0*/  IMAD.WIDE.U32 R12, R21, 0x8, R4.reuse ;  /* 0x00000008150c7825 */ /* 0x102fe400078e0004 */
[----:B------:R-:W3:Y:S02]  /*0dd0*/  LDG.E.64 R14, desc[UR10][R14.64] ;  /* 0x0000000a0e0e7981 */ /* 0x000ee4000c1e1b00 */
[----:B------:R-:W-:Y:S02]  /*0de0*/  IMAD.WIDE.U32 R18, R19, 0x8, R4 ;  /* 0x0000000813127825 */ /* 0x000fe400078e0004 */
[----:B------:R-:W2:Y:S02]  /*0df0*/  LDG.E.64 R12, desc[UR10][R12.64] ;  /* 0x0000000a0c0c7981 */ /* 0x000ea4000c1e1b00 */
[----:B------:R-:W-:-:S02]  /*0e00*/  IMAD.WIDE.U32 R24, R23, 0x8, R8 ;  /* 0x0000000817187825 */ /* 0x000fc400078e0008 */
[----:B------:R-:W3:Y:S02]  /*0e10*/  LDG.E.64 R18, desc[UR10][R18.64] ;  /* 0x0000000a12127981 */ /* 0x000ee4000c1e1b00 */
[----:B------:R-:W-:-:S04]  /*0e20*/  IMAD.WIDE.U32 R22, R23, 0x8, R4 ;  /* 0x0000000817167825 */ /* 0x000fc800078e0004 */
[----:B------:R-:W-:Y:S02]  /*0e30*/  VIADD R29, R21, 0x780 ;  /* 0x00000780151d7836 */ /* 0x000fe40000000000 */
[----:B------:R-:W4:Y:S02]  /*0e40*/  LDG.E.64 R20, desc[UR10][R24.64] ;  /* 0x0000000a18147981 */ /* 0x000f24000c1e1b00 */
[C---:B------:R-:W-:Y:S02]  /*0e50*/  IMAD.WIDE.U32 R26, R29.reuse, 0x8, R8 ;  /* 0x000000081d1a7825 */ /* 0x040fe400078e0008 */
[----:B------:R-:W4:Y:S02]  /*0e60*/  LDG.E.64 R22, desc[UR10][R22.64] ;  /* 0x0000000a16167981 */ /* 0x000f24000c1e1b00 */
[----:B------:R-:W-:Y:S02]  /*0e70*/  IMAD.WIDE.U32 R8, R29, 0x8, R4 ;  /* 0x000000081d087825 */ /* 0x000fe400078e0004 */
[----:B------:R-:W5:Y:S04]  /*0e80*/  LDG.E.64 R4, desc[UR10][R26.64] ;  /* 0x0000000a1a047981 */ /* 0x000f68000c1e1b00 */
[----:B------:R-:W5:Y:S01]  /*0e90*/  LDG.E.64 R8, desc[UR10][R8.64] ;  /* 0x0000000a08087981 */ /* 0x000f62000c1e1b00 */
[----:B------:R-:W-:Y:S01]  /*0ea0*/  VIADD R7, R7, 0xa00 ;  /* 0x00000a0007077836 */ /* 0x000fe20000000000 */
[----:B--2---:R-:W-:-:S08]  /*0eb0*/  DFMA R10, R10, R12, R16 ;  /* 0x0000000c0a0a722b */ /* 0x004fd00000000010 */
[----:B---3--:R-:W-:-:S08]  /*0ec0*/  DFMA R10, R14, R18, R10 ;  /* 0x000000120e0a722b */ /* 0x008fd0000000000a */
[----:B----4-:R-:W-:-:S08]  /*0ed0*/  DFMA R10, R20, R22, R10 ;  /* 0x00000016140a722b */ /* 0x010fd0000000000a */
[----:B-----5:R-:W-:-:S11]  /*0ee0*/  DFMA R16, R4, R8, R10 ;  /* 0x000000080410722b */ /* 0x020fd6000000000a */
.L_x_253:
[----:B------:R-:W-:Y:S05]  /*0ef0*/  BSYNC.RECONVERGENT B2 ;  /* 0x0000000000027941 */ /* 0x000fea0003800200 */
.L_x_252:
[----:B------:R-:W-:Y:S05]  /*0f00*/  @!P1 BRA `(.L_x_245) ;  /* 0x0000000000349947 */ /* 0x000fea0003800000 */
[----:B------:R-:W0:Y:S01]  /*0f10*/  LDC.64 R8, c[0x0][0x380] ;  /* 0x0000e000ff087b82 */ /* 0x000e220000000a00 */
[----:B------:R-:W-:Y:S01]  /*0f20*/  IADD3 R13, PT, PT, R7, UR4, RZ ;  /* 0x00000004070d7c10 */ /* 0x000fe2000fffe0ff */
[----:B------:R-:W-:-:S06]  /*0f30*/  IMAD.MOV R2, RZ, RZ, -R6 ;  /* 0x000000ffff027224 */ /* 0x000fcc00078e0a06 */
[----:B------:R-:W1:Y:S02]  /*0f40*/  LDC.64 R10, c[0x0][0x388] ;  /* 0x0000e200ff0a7b82 */ /* 0x000e640000000a00 */
.L_x_254:
[----:B0-----:R-:W-:-:S04]  /*0f50*/  IMAD.WIDE.U32 R4, R13, 0x8, R8 ;  /* 0x000000080d047825 */ /* 0x001fc800078e0008 */
[C---:B-1----:R-:W-:Y:S02]  /*0f60*/  IMAD.WIDE.U32 R6, R13.reuse, 0x8, R10 ;  /* 0x000000080d067825 */ /* 0x042fe400078e000a */
[----:B------:R-:W2:Y:S04]  /*0f70*/  LDG.E.64 R4, desc[UR10][R4.64] ;  /* 0x0000000a04047981 */ /* 0x000ea8000c1e1b00 */
[----:B------:R-:W2:Y:S01]  /*0f80*/  LDG.E.64 R6, desc[UR10][R6.64] ;  /* 0x0000000a06067981 */ /* 0x000ea2000c1e1b00 */
[----:B------:R-:W-:Y:S01]  /*0f90*/  VIADD R2, R2, 0x1 ;  /* 0x0000000102027836 */ /* 0x000fe20000000000 */
[----:B------:R-:W-:-:S04]  /*0fa0*/  IADD3 R13, PT, PT, R13, 0x280, RZ ;  /* 0x000002800d0d7810 */ /* 0x000fc80007ffe0ff */
[----:B------:R-:W-:Y:S01]  /*0fb0*/  ISETP.NE.AND P0, PT, R2, RZ, PT ;  /* 0x000000ff0200720c */ /* 0x000fe20003f05270 */
[----:B--2---:R-:W-:-:S12]  /*0fc0*/  DFMA R16, R4, R6, R16 ;  /* 0x000000060410722b */ /* 0x004fd80000000010 */
[----:B------:R-:W-:Y:S05]  /*0fd0*/  @P0 BRA `(.L_x_254) ;  /* 0xfffffffc00dc0947 */ /* 0x000fea000383ffff */
.L_x_245:
[----:B------:R-:W-:Y:S05]  /*0fe0*/  BSYNC.RECONVERGENT B1 ;  /* 0x0000000000017941 */ /* 0x000fea0003800200 */
.L_x_244:
[----:B------:R-:W-:-:S13]  /*0ff0*/  ISETP.GE.U32.AND P0, PT, R0, 0x280, PT ;  /* 0x000002800000780c */ /* 0x000fda0003f06070 */
        /* <DEDUP_REMOVED lines=76> */
.L_x_255:
[----:B------:R-:W-:-:S04]  /*14c0*/  LOP3.LUT R2, R3, 0x3e0, RZ, 0xc0, !PT ;  /* 0x000003e003027812 */ /* 0x000fc800078ec0ff */
[----:B------:R-:W-:Y:S01]  /*14d0*/  LOP3.LUT R7, RZ, R2, RZ, 0x33, !PT ;  /* 0x00000002ff077212 */ /* 0x000fe200078e33ff */
[----:B------:R-:W-:Y:S02]  /*14e0*/  VIADD R5, R2, 0x20 ;  /* 0x0000002002057836 */ /* 0x000fe40000000000 */
[----:B------:R-:W0:Y:S01]  /*14f0*/  S2R R2, SR_LANEID ;  /* 0x0000000000027919 */ /* 0x000e220000000000 */
[----:B------:R-:W-:Y:S02]  /*1500*/  IADD3 R7, PT, PT, R0, R7, RZ ;  /* 0x0000000700077210 */ /* 0x000fe40007ffe0ff */
[----:B------:R-:W-:-:S04]  /*1510*/  ISETP.GT.U32.AND P0, PT, R5, R0, PT ;  /* 0x000000000500720c */ /* 0x000fc80003f04070 */
[----:B------:R-:W-:-:S05]  /*1520*/  SEL R7, R7, 0x1f, P0 ;  /* 0x0000001f07077807 */ /* 0x000fca0000000000 */
[----:B------:R-:W-:Y:S04]  /*1530*/  SHFL.DOWN PT, R4, R16, 0x1, R7 ;  /* 0x0820000010047989 */ /* 0x000fe800000e0007 */
        /* <DEDUP_REMOVED lines=15> */
[----:B------:R-:W-:-:S03]  /*1630*/  IADD3 R6, PT, PT, R2, 0x8, RZ ;  /* 0x0000000802067810 */ /* 0x000fc60007ffe0ff */
[----:B------:R-:W0:Y:S01]  /*1640*/  SHFL.DOWN PT, R5, R11, 0x4, R7 ;  /* 0x088000000b057989 */ /* 0x000e2200000e0007 */
        /* <DEDUP_REMOVED lines=117> */
.L_x_241:
[----:B------:R-:W0:Y:S01]  /*1da0*/  S2R R2, SR_TID.X ;  /* 0x0000000000027919 */ /* 0x000e220000002100 */
[----:B------:R-:W1:Y:S01]  /*1db0*/  LDCU.128 UR12, c[0x0][0x380] ;  /* 0x00007000ff0c77ac */ /* 0x000e620008000c00 */
[----:B------:R-:W2:Y:S01]  /*1dc0*/  LDCU UR6, c[0x0][0x3bc] ;  /* 0x00007780ff0677ac */ /* 0x000ea20008000800 */
[----:B-1----:R-:W-:Y:S01]  /*1dd0*/  IMAD.U32 R4, RZ, RZ, UR12 ;  /* 0x0000000cff047e24 */ /* 0x002fe2000f8e00ff */
[----:B------:R-:W-:Y:S01]  /*1de0*/  MOV R8, UR14 ;  /* 0x0000000e00087c02 */ /* 0x000fe20008000f00 */
[----:B------:R-:W-:Y:S02]  /*1df0*/  IMAD.U32 R5, RZ, RZ, UR13 ;  /* 0x0000000dff057e24 */ /* 0x000fe4000f8e00ff */
[----:B------:R-:W-:Y:S01]  /*1e00*/  IMAD.U32 R9, RZ, RZ, UR15 ;  /* 0x0000000fff097e24 */ /* 0x000fe2000f8e00ff */
[----:B0-----:R-:W-:-:S05]  /*1e10*/  IADD3 R7, PT, PT, R2, UR4, RZ ;  /* 0x0000000402077c10 */ /* 0x001fca000fffe0ff */
[----:B------:R-:W-:-:S04]  /*1e20*/  IMAD.WIDE.U32 R12, R7, 0x8, R4 ;  /* 0x00000008070c7825 */ /* 0x000fc800078e0004 */
[----:B------:R-:W-:Y:S01]  /*1e30*/  IMAD.WIDE.U32 R6, R7, 0x8, R8 ;  /* 0x0000000807067825 */ /* 0x000fe200078e0008 */
[----:B------:R-:W3:Y:S04]  /*1e40*/  LDG.E.64 R22, desc[UR10][R12.64+0x1400] ;  /* 0x0014000a0c167981 */ /* 0x000ee8000c1e1b00 */
[----:B------:R-:W3:Y:S04]  /*1e50*/  LDG.E.64 R24, desc[UR10][R6.64+0x1400] ;  /* 0x0014000a06187981 */ /* 0x000ee8000c1e1b00 */
[----:B------:R-:W4:Y:S04]  /*1e60*/  LDG.E.64 R18, desc[UR10][R12.64] ;  /* 0x0000000a0c127981 */ /* 0x000f28000c1e1b00 */
[----:B------:R-:W4:Y:S04]  /*1e70*/  LDG.E.64 R20, desc[UR10][R6.64] ;  /* 0x0000000a06147981 */ /* 0x000f28000c1e1b00 */
[----:B------:R-:W5:Y:S04]  /*1e80*/  LDG.E.64 R10, desc[UR10][R12.64+0x2800] ;  /* 0x0028000a0c0a7981 */ /* 0x000f68000c1e1b00 */
[----:B------:R-:W5:Y:S04]  /*1e90*/  LDG.E.64 R16, desc[UR10][R6.64+0x2800] ;  /* 0x0028000a06107981 */ /* 0x000f68000c1e1b00 */
[----:B------:R-:W2:Y:S01]  /*1ea0*/  LDG.E.64 R28, desc[UR10][R12.64+0x8c00] ;  /* 0x008c000a0c1c7981 */ /* 0x000ea2000c1e1b00 */
[----:B---3--:R-:W-:-:S03]  /*1eb0*/  DMUL R26, R22, R24 ;  /* 0x00000018161a7228 */ /* 0x008fc60000000000 */
[----:B------:R-:W3:Y:S04]  /*1ec0*/  LDG.E.64 R22, desc[UR10][R12.64+0x3c00] ;  /* 0x003c000a0c167981 */ /* 0x000ee8000c1e1b00 */
[----:B------:R-:W3:Y:S01]  /*1ed0*/  LDG.E.64 R24, desc[UR10][R6.64+0x3c00] ;  /* 0x003c000a06187981 */ /* 0x000ee2000c1e1b00 */
[----:B----4-:R-:W-:-:S03]  /*1ee0*/  DFMA R26, R18, R20, R26 ;  /* 0x00000014121a722b */ /* 0x010fc6000000001a */
[----:B------:R-:W4:Y:S04]  /*1ef0*/  LDG.E.64 R18, desc[UR10][R12.64+0x5000] ;  /* 0x0050000a0c127981 */ /* 0x000f28000c1e1b00 */
[----:B------:R-:W4:Y:S01]  /*1f00*/  LDG.E.64 R20, desc[UR10][R6.64+0x5000] ;  /* 0x0050000a06147981 */ /* 0x000f22000c1e1b00 */
[----:B-----5:R-:W-:-:S03]  /*1f10*/  DFMA R26, R10, R16, R26 ;  /* 0x000000100a1a722b */ /* 0x020fc6000000001a */
[----:B------:R-:W5:Y:S04]  /*1f20*/  LDG.E.64 R10, desc[UR10][R12.64+0x6400] ;  /* 0x0064000a0c0a7981 */ /* 0x000f68000c1e1b00 */
[----:B------:R-:W5:Y:S01]  /*1f30*/  LDG.E.64 R16, desc[UR10][R6.64+0x6400] ;  /* 0x0064000a06107981 */ /* 0x000f62000c1e1b00 */
[----:B---3--:R-:W-:-:S03]  /*1f40*/  DFMA R22, R22, R24, R26 ;  /* 0x000000181616722b */ /* 0x008fc6000000001a */
[----:B------:R-:W3:Y:S04]  /*1f50*/  LDG.E.64 R24, desc[UR10][R12.64+0x7800] ;  /* 0x0078000a0c187981 */ /* 0x000ee8000c1e1b00 */
[----:B------:R-:W3:Y:S04]  /*1f60*/  LDG.E.64 R26, desc[UR10][R6.64+0x7800] ;  /* 0x0078000a061a7981 */ /* 0x000ee8000c1e1b00 */
[----:B------:R-:W3:Y:S01]  /*1f70*/  LDG.E.64 R6, desc[UR10][R6.64+0x8c00] ;  /* 0x008c000a06067981 */ /* 0x000ee2000c1e1b00 */
[----:B----4-:R-:W-:Y:S01]  /*1f80*/  DFMA R18, R18, R20, R22 ;  /* 0x000000141212722b */ /* 0x010fe20000000016 */
[----:B--2---:R-:W-:-:S07]  /*1f90*/  UIMAD UR7, UR6, 0x1400, URZ ;  /* 0x00001400060778a4 */ /* 0x004fce000f8e02ff */
[----:B-----5:R-:W-:Y:S01]  /*1fa0*/  DFMA R10, R10, R16, R18 ;  /* 0x000000100a0a722b */ /* 0x020fe20000000012 */
[----:B------:R-:W-:-:S07]  /*1fb0*/  ISETP.GE.U32.AND P0, PT, R0, UR7, PT ;  /* 0x0000000700007c0c */ /* 0x000fce000bf06070 */
[----:B---3--:R-:W-:-:S08]  /*1fc0*/  DFMA R10, R24, R26, R10 ;  /* 0x0000001a180a722b */ /* 0x008fd0000000000a */
[----:B------:R-:W-:Y:S01]  /*1fd0*/  DFMA R10, R28, R6, R10 ;  /* 0x000000061c0a722b */ /* 0x000fe2000000000a */
        /* <DEDUP_REMOVED lines=8> */
[----:B------:R-:W-:Y:S01]  /*2060*/  MOV R25, UR5 ;  /* 0x0000000500197c02 */ /* 0x000fe20008000f00 */
[----:B------:R-:W-:Y:S01]  /*2070*/  VIADD R3, R3, -UR4 ;  /* 0x8000000403037c36 */ /* 0x000fe20008000000 */
[----:B------:R-:W-:Y:S02]  /*2080*/  UMOV UR4, URZ ;  /* 0x000000ff00047c82 */ /* 0x000fe40008000000 */
[----:B------:R-:W-:Y:S02]  /*2090*/  IADD3 R25, PT, PT, R25, 0x1400, R2 ;  /* 0x0000140019197810 */ /* 0x000fe40007ffe002 */
[----:B------:R-:W-:Y:S05]  /*20a0*/  @P0 BRA `(.L_x_258) ;  /* 0x0000000000ac0947 */ /* 0x000fea0003800000 */
[----:B------:R-:W0:Y:S01]  /*20b0*/  LDC.64 R4, c[0x0][0x380] ;  /* 0x0000e000ff047b82 */ /* 0x000e220000000a00 */
[----:B------:R-:W1:Y:S07]  /*20c0*/  LDCU.64 UR14, c[0x0][0x3b8] ;  /* 0x00007700ff0e77ac */ /* 0x000e6e0008000a00 */
[----:B------:R-:W2:Y:S02]  /*20d0*/  LDC.64 R8, c[0x0][0x388] ;  /* 0x0000e200ff087b82 */ /* 0x000ea40000000a00 */
.L_x_259:
[----:B------:R-:W-:-:S04]  /*20e0*/  VIADD R13, R2, UR12 ;  /* 0x0000000c020d7c36 */ /* 0x000fc80008000000 */
[----:B0-----:R-:W-:-:S04]  /*20f0*/  IMAD.WIDE.U32 R6, R13, 0x8, R4 ;  /* 0x000000080d067825 */ /* 0x001fc800078e0004 */
[----:B--2---:R-:W-:Y:S01]  /*2100*/  IMAD.WIDE.U32 R12, R13, 0x8, R8 ;  /* 0x000000080d0c7825 */ /* 0x004fe200078e0008 */
        /* <DEDUP_REMOVED lines=12> */
[----:B--2---:R-:W-:-:S03]  /*21d0*/  DFMA R10, R18, R20, R10 ;  /* 0x00000014120a722b */ /* 0x004fc6000000000a */
[----:B------:R-:W2:Y:S04]  /*21e0*/  LDG.E.64 R20, desc[UR10][R6.64+0x5000] ;  /* 0x0050000a06147981 */ /* 0x000ea8000c1e1b00 */
[----:B------:R-:W2:Y:S01]  /*21f0*/  LDG.E.64 R18, desc[UR10][R12.64+0x5000] ;  /* 0x0050000a0c127981 */ /* 0x000ea2000c1e1b00 */
[----:B---3--:R-:W-:-:S03]  /*2200*/  DFMA R10, R16, R14, R10 ;  /* 0x0000000e100a722b */ /* 0x008fc6000000000a */
[----:B------:R-:W3:Y:S04]  /*2210*/  LDG.E.64 R16, desc[UR10][R6.64+0x6400] ;  /* 0x0064000a06107981 */ /* 0x000ee8000c1e1b00 */
[----:B------:R-:W3:Y:S01]  /*2220*/  LDG.E.64 R14, desc[UR10][R12.64+0x6400] ;  /* 0x0064000a0c0e7981 */ /* 0x000ee2000c1e1b00 */
[----:B-1----:R-:W-:Y:S01]  /*2230*/  UMOV UR6, UR15 ;  /* 0x0000000f00067c82 */ /* 0x002fe20008000000 */
[----:B--2---:R-:W-:Y:S02]  /*2240*/  DFMA R10, R20, R18, R10 ;  /* 0x00000012140a722b */ /* 0x004fe4000000000a */
[----:B------:R-:W2:Y:S04]  /*2250*/  LDG.E.64 R20, desc[UR10][R6.64+0x7800] ;  /* 0x0078000a06147981 */ /* 0x000ea8000c1e1b00 */
[----:B------:R-:W2:Y:S02]  /*2260*/  LDG.E.64 R18, desc[UR10][R12.64+0x7800] ;  /* 0x0078000a0c127981 */ /* 0x000ea4000c1e1b00 */
[----:B---3--:R-:W-:Y:S01]  /*2270*/  DFMA R10, R16, R14, R10 ;  /* 0x0000000e100a722b */ /* 0x008fe2000000000a */
[----:B------:R-:W-:Y:S01]  /*2280*/  MOV R14, UR14 ;  /* 0x0000000e000e7c02 */ /* 0x000fe20008000f00 */
[----:B------:R-:W-:-:S04]  /*2290*/  UIMAD UR7, UR6, 0x1400, URZ ;  /* 0x00001400060778a4 */ /* 0x000fc8000f8e02ff */
[----:B------:R-:W-:-:S05]  /*22a0*/  VIADD R15, R14, -UR12 ;  /* 0x8000000c0e0f7c36 */ /* 0x000fca0008000000 */
[----:B------:R-:W-:Y:S01]  /*22b0*/  ISETP.GE.U32.AND P0, PT, R15, UR7, PT ;  /* 0x000000070f007c0c */ /* 0x000fe2000bf06070 */
[----:B------:R-:W-:Y:S02]  /*22c0*/  UIADD3 UR5, UPT, UPT, UR7, UR5, URZ ;  /* 0x0000000507057290 */ /* 0x000fe4000fffe0ff */
[----:B------:R-:W-:Y:S01]  /*22d0*/  VIADD R3, R3, -UR7 ;  /* 0x8000000703037c36 */ /* 0x000fe20008000000 */
[----:B------:R-:W-:Y:S01]  /*22e0*/  IADD3 R25, PT, PT, R25, UR7, RZ ;  /* 0x0000000719197c10 */ /* 0x000fe2000fffe0ff */
[----:B--2---:R-:W-:-:S08]  /*22f0*/  DFMA R10, R20, R18, R10 ;  /* 0x00000012140a722b */ /* 0x004fd0000000000a */
[----:B----4-:R-:W-:Y:S01]  /*2300*/  DFMA R10, R22, R26, R10 ;  /* 0x0000001a160a722b */ /* 0x010fe2000000000a */
[----:B------:R-:W-:Y:S10]  /*2310*/  @!P0 BRA `(.L_x_257) ;  /* 0x0000000c00b48947 */ /* 0x000ff40003800000 */
[----:B------:R-:W-:Y:S02]  /*2320*/  UIMAD UR12, UR6, 0x1400, UR12 ;  /* 0x00001400060c78a4 */ /* 0x000fe4000f8e020c */
[----:B------:R-:W-:-:S04]  /*2330*/  UIADD3 UR4, UPT, UPT, UR4, 0x1, URZ ;  /* 0x0000000104047890 */ /* 0x000fc8000fffe0ff */
[----:B------:R-:W-:-:S13]  /*2340*/  ISETP.LT.U32.AND P0, PT, R0, UR12, PT ;  /* 0x0000000c00007c0c */ /* 0x000fda000bf01070 */
[----:B------:R-:W-:Y:S05]  /*2350*/  @!P0 BRA `(.L_x_259) ;  /* 0xfffffffc00608947 */ /* 0x000fea000383ffff */
.L_x_258:
[----:B------:R-:W-:Y:S01]  /*2360*/  VIADD R7, R14, -UR12 ;  /* 0x8000000c0e077c36 */ /* 0x000fe20008000000 */
[----:B------:R-:W-:Y:S04]  /*2370*/  BSSY.RECONVERGENT B1, `(.L_x_257) ;  /* 0x00000e7000017945 */ /* 0x000fe80003800200 */
[----:B------:R-:W-:-:S04]  /*2380*/  ISETP.GE.AND P0, PT, R2, R7, PT ;  /* 0x000000070200720c */ /* 0x000fc80003f06270 */
[----:B------:R-:W-:-:S13]  /*2390*/  ISETP.LE.U32.OR P0, PT, R14, UR12, P0 ;  /* 0x0000000c0e007c0c */ /* 0x000fda0008703470 */
[----:B------:R-:W-:Y:S05]  /*23a0*/  @P0 BRA `(.L_x_260) ;  /* 0x0000000c008c0947 */ /* 0x000fea0003800000 */
[----:B------:R-:W-:Y:S01]  /*23b0*/  UIADD3 UR7, UPT, UPT, UR9, UR6, URZ ;  /* 0x0000000609077290 */ /* 0x000fe2000fffe0ff */
[-C--:B------:R-:W-:Y:S01]  /*23c0*/  LOP3.LUT R7, RZ, R2.reuse, RZ, 0x33, !PT ;  /* 0x00000002ff077212 */ /* 0x080fe200078e33ff */
[----:B------:R-:W-:Y:S01]  /*23d0*/  UIMAD UR8, UR4, UR6, URZ ;  /* 0x00000006040872a4 */ /* 0x000fe2000f8e02ff */
[----:B------:R-:W-:Y:S01]  /*23e0*/  BSSY.RECONVERGENT B2, `(.L_x_261) ;  /* 0x0000077000027945 */ /* 0x000fe20003800200 */
[----:B------:R-:W-:Y:S01]  /*23f0*/  UIMAD UR7, UR7, 0x1400, URZ ;  /* 0x00001400070778a4 */ /* 0x000fe2000f8e02ff */
[----:B------:R-:W-:-:S03]  /*2400*/  MOV R0, R2 ;  /* 0x0000000200007202 */ /* 0x000fc60000000f00 */
[----:B------:R-:W-:Y:S02]  /*2410*/  IMAD.U32 R13, RZ, RZ, UR8 ;  /* 0x00000008ff0d7e24 */ /* 0x000fe4000f8e00ff */
[----:B------:R-:W-:-:S05]  /*2420*/  IADD3 R14, PT, PT, R14, -UR7, R7 ;  /* 0x800000070e0e7c10 */ /* 0x000fca000fffe007 */
        /* <DEDUP_REMOVED lines=12> */
.L_x_264:
[----:B------:R-:W-:-:S04]  /*24f0*/  VIADD R23, R25, 0xffffec00 ;  /* 0xffffec0019177836 */ /* 0x000fc80000000000 */
[----:B------:R-:W-:-:S04]  /*2500*/  IMAD.WIDE.U32 R16, R23, 0x8, R4 ;  /* 0x0000000817107825 */ /* 0x000fc800078e0004 */
[----:B------:R-:W-:Y:S01]  /*2510*/  IMAD.WIDE.U32 R22, R23, 0x8, R8 ;  /* 0x0000000817167825 */ /* 0x000fe200078e0008 */
[----:B------:R-:W2:Y:S04]  /*2520*/  LDG.E.64 R20, desc[UR10][R16.64] ;  /* 0x0000000a10147981 */ /* 0x000ea8000c1e1b00 */
[----:B------:R-:W2:Y:S01]  /*2530*/  LDG.E.64 R14, desc[UR10][R22.64] ;  /* 0x0000000a160e7981 */ /* 0x000ea2000c1e1b00 */
[C---:B------:R-:W-:Y:S01]  /*2540*/  IADD3 R13, PT, PT, R25.reuse, -0x1180, RZ ;  /* 0xffffee80190d7810 */ /* 0x040fe20007ffe0ff */
[----:B------:R-:W-:-:S04]  /*2550*/  VIADD R29, R25, 0xfffff100 ;  /* 0xfffff100191d7836 */ /* 0x000fc80000000000 */
[----:B------:R-:W-:-:S04]  /*2560*/  IMAD.WIDE.U32 R18, R13, 0x8, R4 ;  /* 0x000000080d127825 */ /* 0x000fc800078e0004 */
[----:B------:R-:W-:Y:S02]  /*2570*/  IMAD.WIDE.U32 R12, R13, 0x8, R8 ;  /* 0x000000080d0c7825 */ /* 0x000fe400078e0008 */
[----:B------:R-:W3:Y:S04]  /*2580*/  LDG.E.64 R18, desc[UR10][R18.64] ;  /* 0x0000000a12127981 */ /* 0x000ee8000c1e1b00 */
[----:B------:R-:W3:Y:S01]  /*2590*/  LDG.E.64 R12, desc[UR10][R12.64] ;  /* 0x0000000a0c0c7981 */ /* 0x000ee2000c1e1b00 */
[----:B--2---:R-:W-:Y:S01]  /*25a0*/  DFMA R20, R20, R14, R10 ;  /* 0x0000000e1414722b */ /* 0x004fe2000000000a */
[----:B------:R-:W-:-:S04]  /*25b0*/  IMAD.WIDE.U32 R14, R29, 0x8, R4 ;  /* 0x000000081d0e7825 */ /* 0x000fc800078e0004 */
[----:B------:R-:W-:Y:S02]  /*25c0*/  IMAD.WIDE.U32 R28, R29, 0x8, R8 ;  /* 0x000000081d1c7825 */ /* 0x000fe400078e0008 */
[----:B------:R-:W2:Y:S02]  /*25d0*/  LDG.E.64 R14, desc[UR10][R14.64] ;  /* 0x0000000a0e0e7981 */ /* 0x000ea4000c1e1b00 */
[----:B------:R-:W-:Y:S02]  /*25e0*/  VIADD R11, R25, 0xfffff380 ;  /* 0xfffff380190b7836 */ /* 0x000fe40000000000 */
[----:B------:R-:W2:Y:S02]  /*25f0*/  LDG.E.64 R16, desc[UR10][R28.64] ;  /* 0x0000000a1c107981 */ /* 0x000ea4000c1e1b00 */
[----:B------:R-:W-:-:S04]  /*2600*/  IMAD.WIDE.U32 R26, R11, 0x8, R4 ;  /* 0x000000080b1a7825 */ /* 0x000fc800078e0004 */
[----:B------:R-:W-:Y:S01]  /*2610*/  IMAD.WIDE.U32 R10, R11, 0x8, R8 ;  /* 0x000000080b0a7825 */ /* 0x000fe200078e0008 */
[----:B------:R-:W4:Y:S05]  /*2620*/  LDG.E.64 R22, desc[UR10][R26.64] ;  /* 0x0000000a1a167981 */ /* 0x000f2a000c1e1b00 */
[----:B------:R-:W4:Y:S01]  /*2630*/  LDG.E.64 R10, desc[UR10][R10.64] ;  /* 0x0000000a0a0a7981 */ /* 0x000f22000c1e1b00 */
[----:B---3--:R-:W-:Y:S01]  /*2640*/  DFMA R12, R18, R12, R20 ;  /* 0x0000000c120c722b */ /* 0x008fe20000000014 */
[----:B------:R-:W-:-:S05]  /*2650*/  IADD3 R21, PT, PT, R25, -0xa00, RZ ;  /* 0xfffff60019157810 */ /* 0x000fca0007ffe0ff */
[----:B------:R-:W-:-:S06]  /*2660*/  IMAD.WIDE.U32 R18, R21, 0x8, R4 ;  /* 0x0000000815127825 */ /* 0x000fcc00078e0004 */
[----:B------:R-:W3:Y:S01]  /*2670*/  LDG.E.64 R18, desc[UR10][R18.64] ;  /* 0x0000000a12127981 */ /* 0x000ee2000c1e1b00 */
[----:B--2---:R-:W-:Y:S01]  /*2680*/  DFMA R14, R14, R16, R12 ;  /* 0x000000100e0e722b */ /* 0x004fe2000000000c */
[----:B------:R-:W-:-:S04]  /*2690*/  IMAD.WIDE.U32 R12, R21, 0x8, R8 ;  /* 0x00000008150c7825 */ /* 0x000fc800078e0008 */
[----:B------:R-:W-:Y:S02]  /*26a0*/  VIADD R17, R25, 0xfffff880 ;  /* 0xfffff88019117836 */ /* 0x000fe40000000000 */
[----:B------:R-:W3:Y:S01]  /*26b0*/  LDG.E.64 R12, desc[UR10][R12.64] ;  /* 0x0000000a0c0c7981 */ /* 0x000ee2000c1e1b00 */
[----:B----4-:R-:W-:Y:S01]  /*26c0*/  DFMA R22, R22, R10, R14 ;  /* 0x0000000a1616722b */ /* 0x010fe2000000000e */
        /* <DEDUP_REMOVED lines=9> */
[C---:B------:R-:W-:Y:S01]  /*2760*/  IMAD.WIDE.U32 R28, R25.reuse, 0x8, R4 ;  /* 0x00000008191c7825 */ /* 0x040fe200078e0004 */
[----:B---3--:R-:W-:Y:S01]  /*2770*/  DFMA R22, R18, R12, R22 ;  /* 0x0000000c1216722b */ /* 0x008fe20000000016 */
[----:B------:R-:W-:-:S05]  /*2780*/  IADD3 R13, PT, PT, R25, -0x280, RZ ;  /* 0xfffffd80190d7810 */ /* 0x000fca0007ffe0ff */
[----:B------:R-:W-:-:S04]  /*2790*/  IMAD.WIDE.U32 R18, R13, 0x8, R4 ;  /* 0x000000080d127825 */ /* 0x000fc800078e0004 */
[----:B------:R-:W-:Y:S02]  /*27a0*/  IMAD.WIDE.U32 R12, R13, 0x8, R8 ;  /* 0x000000080d0c7825 */ /* 0x000fe400078e0008 */
[----:B------:R-:W3:Y:S01]  /*27b0*/  LDG.E.64 R18, desc[UR10][R18.64] ;  /* 0x0000000a12127981 */ /* 0x000ee2000c1e1b00 */
[----:B--2---:R-:W-:-:S03]  /*27c0*/  DFMA R22, R14, R16, R22 ;  /* 0x000000100e16722b */ /* 0x004fc60000000016 */
[----:B------:R-:W3:Y:S01]  /*27d0*/  LDG.E.64 R12, desc[UR10][R12.64] ;  /* 0x0000000a0c0c7981 */ /* 0x000ee2000c1e1b00 */
[----:B------:R-:W-:-:S03]  /*27e0*/  IMAD.WIDE.U32 R16, R25, 0x8, R8 ;  /* 0x0000000819107825 */ /* 0x000fc600078e0008 */
[----:B------:R0:W2:Y:S04]  /*27f0*/  LDG.E.64 R14, desc[UR10][R28.64] ;  /* 0x0000000a1c0e7981 */ /* 0x0000a8000c1e1b00 */
[----:B------:R-:W2:Y:S01]  /*2800*/  LDG.E.64 R16, desc[UR10][R16.64] ;  /* 0x0000000a10107981 */ /* 0x000ea2000c1e1b00 */
[----:B----4-:R-:W-:Y:S01]  /*2810*/  DFMA R20, R20, R10, R22 ;  /* 0x0000000a1414722b */ /* 0x010fe20000000016 */
[----:B------:R-:W-:-:S04]  /*2820*/  VIADD R11, R25, 0x280 ;  /* 0x00000280190b7836 */ /* 0x000fc80000000000 */
[----:B------:R-:W-:-:S04]  /*2830*/  IMAD.WIDE.U32 R26, R11, 0x8, R4 ;  /* 0x000000080b1a7825 */ /* 0x000fc800078e0004 */
[----:B------:R-:W-:Y:S01]  /*2840*/  IMAD.WIDE.U32 R10, R11, 0x8, R8 ;  /* 0x000000080b0a7825 */ /* 0x000fe200078e0008 */
[----:B------:R-:W4:Y:S05]  /*2850*/  LDG.E.64 R22, desc[UR10][R26.64] ;  /* 0x0000000a1a167981 */ /* 0x000f2a000c1e1b00 */
[----:B------:R-:W4:Y:S01]  /*2860*/  LDG.E.64 R10, desc[UR10][R10.64] ;  /* 0x0000000a0a0a7981 */ /* 0x000f22000c1e1b00 */
[C---:B0-----:R-:W-:Y:S01]  /*2870*/  IADD3 R29, PT, PT, R25.reuse, 0x780, RZ ;  /* 0x00000780191d7810 */ /* 0x041fe20007ffe0ff */
[----:B---3--:R-:W-:Y:S01]  /*2880*/  DFMA R12, R18, R12, R20 ;  /* 0x0000000c120c722b */ /* 0x008fe20000000014 */
[----:B------:R-:W-:-:S04]  /*2890*/  VIADD R19, R25, 0x500 ;  /* 0x0000050019137836 */ /* 0x000fc80000000000 */
[----:B------:R-:W-:-:S03]  /*28a0*/  IMAD.WIDE.U32 R20, R19, 0x8, R4 ;  /* 0x0000000813147825 */ /* 0x000fc600078e0004 */
[----:B--2---:R-:W-:Y:S01]  /*28b0*/  DFMA R16, R14, R16, R12 ;  /* 0x000000100e10722b */ /* 0x004fe2000000000c */
[----:B------:R-:W-:Y:S02]  /*28c0*/  IMAD.WIDE.U32 R14, R19, 0x8, R8 ;  /* 0x00000008130e7825 */ /* 0x000fe400078e0008 */
[----:B------:R-:W2:Y:S04]  /*28d0*/  LDG.E.64 R20, desc[UR10][R20.64] ;  /* 0x0000000a14147981 */ /* 0x000ea8000c1e1b00 */
[----:B------:R-:W2:Y:S01]  /*28e0*/  LDG.E.64 R14, desc[UR10][R14.64] ;  /* 0x0000000a0e0e7981 */ /* 0x000ea2000c1e1b00 */
[----:B------:R-:W-:Y:S01]  /*28f0*/  VIADD R13, R25, 0xa00 ;  /* 0x00000a00190d7836 */ /* 0x000fe20000000000 */
[----:B----4-:R-:W-:Y:S01]  /*2900*/  DFMA R22, R22, R10, R16 ;  /* 0x0000000a1616722b */ /* 0x010fe20000000010 */
[----:B------:R-:W-:-:S04]  /*2910*/  IMAD.WIDE.U32 R16, R29, 0x8, R4 ;  /* 0x000000081d107825 */ /* 0x000fc800078e0004 */
[----:B------:R-:W-:Y:S02]  /*2920*/  IMAD.WIDE.U32 R28, R29, 0x8, R8 ;  /* 0x000000081d1c7825 */ /* 0x000fe400078e0008 */
[----:B------:R-:W3:Y:S02]  /*2930*/  LDG.E.64 R16, desc[UR10][R16.64] ;  /* 0x0000000a10107981 */ /* 0x000ee4000c1e1b00 */
[C---:B------:R-:W-:Y:S02]  /*2940*/  IMAD.WIDE.U32 R26, R13.reuse, 0x8, R4 ;  /* 0x000000080d1a7825 */ /* 0x040fe400078e0004 */
[----:B------:R-:W3:Y:S02]  /*2950*/  LDG.E.64 R18, desc[UR10][R28.64] ;  /* 0x0000000a1c127981 */ /* 0x000ee4000c1e1b00 */
[----:B------:R-:W-:Y:S02]  /*2960*/  IMAD.WIDE.U32 R12, R13, 0x8, R8 ;  /* 0x000000080d0c7825 */ /* 0x000fe400078e0008 */
[----:B------:R-:W4:Y:S04]  /*2970*/  LDG.E.64 R10, desc[UR10][R26.64] ;  /* 0x0000000a1a0a7981 */ /* 0x000f28000c1e1b00 */
[----:B------:R-:W4:Y:S01]  /*2980*/  LDG.E.64 R12, desc[UR10][R12.64] ;  /* 0x0000000a0c0c7981 */ /* 0x000f22000c1e1b00 */
[----:B--2---:R-:W-:Y:S01]  /*2990*/  DFMA R14, R20, R14, R22 ;  /* 0x0000000e140e722b */ /* 0x004fe20000000016 */
[----:B------:R-:W-:-:S07]  /*29a0*/  VIADD R21, R25, 0xc80 ;  /* 0x00000c8019157836 */ /* 0x000fce0000000000 */
[----:B---3--:R-:W-:Y:S01]  /*29b0*/  DFMA R14, R16, R18, R14 ;  /* 0x00000012100e722b */ /* 0x008fe2000000000e */
[----:B------:R-:W-:-:S04]  /*29c0*/  IMAD.WIDE.U32 R16, R21, 0x8, R4 ;  /* 0x0000000815107825 */ /* 0x000fc800078e0004 */
[----:B------:R-:W-:Y:S01]  /*29d0*/  IMAD.WIDE.U32 R18, R21, 0x8, R8 ;  /* 0x0000000815127825 */ /* 0x000fe200078e0008 */
[----:B------:R-:W-:Y:S01]  /*29e0*/  IADD3 R21, PT, PT, R25, 0xf00, RZ ;  /* 0x00000f0019157810 */ /* 0x000fe20007ffe0ff */
[----:B------:R-:W2:Y:S01]  /*29f0*/  LDG.E.64 R16, desc[UR10][R16.64] ;  /* 0x0000000a10107981 */ /* 0x000ea2000c1e1b00 */
[----:B----4-:R-:W-:-:S03]  /*2a00*/  DFMA R10, R10, R12, R14 ;  /* 0x0000000c0a0a722b */ /* 0x010fc6000000000e */
[----:B------:R-:W2:Y:S01]  /*2a10*/  LDG.E.64 R18, desc[UR10][R18.64] ;  /* 0x0000000a12127981 */ /* 0x000ea2000c1e1b00 */
[----:B------:R-:W-:-:S04]  /*2a20*/  IMAD.WIDE.U32 R14, R21, 0x8, R8 ;  /* 0x00000008150e7825 */ /* 0x000fc800078e0008 */
[--C-:B------:R-:W-:Y:S02]  /*2a30*/  IMAD.WIDE.U32 R26, R21, 0x8, R4.reuse ;  /* 0x00000008151a7825 */ /* 0x100fe400078e0004 */
[----:B------:R-:W3:Y:S02]  /*2a40*/  LDG.E.64 R14, desc[UR10][R14.64] ;  /* 0x0000000a0e0e7981 */ /* 0x000ee4000c1e1b00 */
[----:B------:R-:W-:Y:S02]  /*2a50*/  VIADD R21, R25, 0x1180 ;  /* 0x0000118019157836 */ /* 0x000fe40000000000 */
[----:B------:R-:W3:Y:S02]  /*2a60*/  LDG.E.64 R12, desc[UR10][R26.64] ;  /* 0x0000000a1a0c7981 */ /* 0x000ee4000c1e1b00 */
[----:B------:R-:W-:-:S04]  /*2a70*/  IMAD.WIDE.U32 R22, R21, 0x8, R4 ;  /* 0x0000000815167825 */ /* 0x000fc800078e0004 */
[----:B------:R-:W-:Y:S02]  /*2a80*/  IMAD.WIDE.U32 R20, R21, 0x8, R8 ;  /* 0x0000000815147825 */ /* 0x000fe400078e0008 */
[----:B------:R-:W4:Y:S04]  /*2a90*/  LDG.E.64 R22, desc[UR10][R22.64] ;  /* 0x0000000a16167981 */ /* 0x000f28000c1e1b00 */
[----:B------:R-:W4:Y:S01]  /*2aa0*/  LDG.E.64 R20, desc[UR10][R20.64] ;  /* 0x0000000a14147981 */ /* 0x000f22000c1e1b00 */
[----:B------:R-:W-:-:S05]  /*2ab0*/  VIADD R6, R6, 0x10 ;  /* 0x0000001006067836 */ /* 0x000fca0000000000 */
[----:B------:R-:W-:Y:S01]  /*2ac0*/  ISETP.NE.AND P0, PT, R6, RZ, PT ;  /* 0x000000ff0600720c */ /* 0x000fe20003f05270 */
[----:B------:R-:W-:Y:S01]  /*2ad0*/  VIADD R25, R25, 0x2800 ;  /* 0x0000280019197836 */ /* 0x000fe20000000000 */
[----:B------:R-:W-:Y:S01]  /*2ae0*/  IADD3 R0, PT, PT, R0, 0x2800, RZ ;  /* 0x0000280000007810 */ /* 0x000fe20007ffe0ff */
[----:B--2---:R-:W-:-:S08]  /*2af0*/  DFMA R10, R16, R18, R10 ;  /* 0x00000012100a722b */ /* 0x004fd0000000000a */
[----:B---3--:R-:W-:-:S08]  /*2b00*/  DFMA R10, R12, R14, R10 ;  /* 0x0000000e0c0a722b */ /* 0x008fd0000000000a */
[----:B----4-:R-:W-:Y:S01]  /*2b10*/  DFMA R10, R22, R20, R10 ;  /* 0x00000014160a722b */ /* 0x010fe2000000000a */
[----:B------:R-:W-:Y:S10]  /*2b20*/  @P0 BRA `(.L_x_264) ;  /* 0xfffffff800700947 */ /* 0x000ff4000383ffff */
[----:B------:R-:W-:Y:S05]  /*2b30*/  BSYNC.RECONVERGENT B3 ;  /* 0x0000000000037941 */ /* 0x000fea0003800200 */
.L_x_263:
[----:B------:R-:W-:-:S07]  /*2b40*/  VIADD R0, R0, 0xffffec00 ;  /* 0xffffec0000007836 */ /* 0x000fce0000000000 */
.L_x_262:
[----:B------:R-:W-:Y:S05]  /*2b50*/  BSYNC.RECONVERGENT B2 ;  /* 0x0000000000027941 */ /* 0x000fea0003800200 */
.L_x_261:
[----:B------:R-:W-:-:S13]  /*2b60*/  ISETP.NE.AND P0, PT, R24, RZ, PT ;  /* 0x000000ff1800720c */ /* 0x000fda0003f05270 */
[----:B------:R-:W-:Y:S05]  /*2b70*/  @!P0 BRA `(.L_x_260) ;  /* 0x0000000400988947 */ /* 0x000fea0003800000 */
[----:B------:R-:W-:Y:S01]  /*2b80*/  ISETP.GE.U32.AND P0, PT, R24, 0x8, PT ;  /* 0x000000081800780c */ /* 0x000fe20003f06070 */
[----:B------:R-:W-:Y:S01]  /*2b90*/  BSSY.RECONVERGENT B2, `(.L_x_265) ;  /* 0x0000035000027945 */ /* 0x000fe20003800200 */
[----:B------:R-:W-:-:S04]  /*2ba0*/  LOP3.LUT R6, R7, 0x7, RZ, 0xc0, !PT ;  /* 0x0000000707067812 */ /* 0x000fc800078ec0ff */
[----:B------:R-:W-:-:S07]  /*2bb0*/  ISETP.NE.AND P1, PT, R6, RZ, PT ;  /* 0x000000ff0600720c */ /* 0x000fce0003f25270 */
[----:B------:R-:W-:Y:S06]  /*2bc0*/  @!P0 BRA `(.L_x_266) ;  /* 0x0000000000c48947 */ /* 0x000fec0003800000 */
[----:B------:R-:W-:-:S05]  /*2bd0*/  IADD3 R25, PT, PT, R0, UR12, RZ ;  /* 0x0000000c00197c10 */ /* 0x000fca000fffe0ff */
[----:B------:R-:W-:-:S04]  /*2be0*/  IMAD.WIDE.U32 R20, R25, 0x8, R4 ;  /* 0x0000000819147825 */ /* 0x000fc800078e0004 */
[C---:B------:R-:W-:Y:S02]  /*2bf0*/  IMAD.WIDE.U32 R14, R25.reuse, 0x8, R8 ;  /* 0x00000008190e7825 */ /* 0x040fe400078e0008 */
[----:B------:R-:W2:Y:S04]  /*2c00*/  LDG.E.64 R20, desc[UR10][R20.64] ;  /* 0x0000000a14147981 */ /* 0x000ea8000c1e1b00 */
[----:B------:R-:W2:Y:S01]  /*2c10*/  LDG.E.64 R14, desc[UR10][R14.64] ;  /* 0x0000000a0e0e7981 */ /* 0x000ea2000c1e1b00 */
[----:B------:R-:W-:-:S04]  /*2c20*/  VIADD R23, R25, 0x280 ;  /* 0x0000028019177836 */ /* 0x000fc80000000000 */
[----:B------:R-:W-:-:S04]  /*2c30*/  IMAD.WIDE.U32 R12, R23, 0x8, R4 ;  /* 0x00000008170c7825 */ /* 0x000fc800078e0004 */
[----:B------:R-:W-:Y:S02]  /*2c40*/  IMAD.WIDE.U32 R22, R23, 0x8, R8 ;  /* 0x0000000817167825 */ /* 0x000fe400078e0008 */
[----:B------:R-:W3:Y:S04]  /*2c50*/  LDG.E.64 R12, desc[UR10][R12.64] ;  /* 0x0000000a0c0c7981 */ /* 0x000ee8000c1e1b00 */
[----:B------:R-:W3:Y:S01]  /*2c60*/  LDG.E.64 R22, desc[UR10][R22.64] ;  /* 0x0000000a16167981 */ /* 0x000ee2000c1e1b00 */
[----:B------:R-:W-:-:S04]  /*2c70*/  VIADD R19, R25, 0x500 ;  /* 0x0000050019137836 */ /* 0x000fc80000000000 */
[----:B------:R-:W-:-:S04]  /*2c80*/  IMAD.WIDE.U32 R16, R19, 0x8, R4 ;  /* 0x0000000813107825 */ /* 0x000fc800078e0004 */
[----:B------:R-:W-:Y:S02]  /*2c90*/  IMAD.WIDE.U32 R18, R19, 0x8, R8 ;  /* 0x0000000813127825 */ /* 0x000fe400078e0008 */
[----:B------:R-:W4:Y:S04]  /*2ca0*/  LDG.E.64 R16, desc[UR10][R16.64] ;  /* 0x0000000a10107981 */ /* 0x000f28000c1e1b00 */
[----:B------:R-:W4:Y:S01]  /*2cb0*/  LDG.E.64 R18, desc[UR10][R18.64] ;  /* 0x0000000a12127981 */ /* 0x000f22000c1e1b00 */
[C---:B------:R-:W-:Y:S01]  /*2cc0*/  VIADD R27, R25.reuse, 0xa00 ;  /* 0x00000a00191b7836 */ /* 0x040fe20000000000 */
[----:B--2---:R-:W-:Y:S01]  /*2cd0*/  DFMA R10, R20, R14, R10 ;  /* 0x0000000e140a722b */ /* 0x004fe2000000000a */
[----:B------:R-:W-:-:S05]  /*2ce0*/  IADD3 R21, PT, PT, R25, 0x780, RZ ;  /* 0x0000078019157810 */ /* 0x000fca0007ffe0ff */
[----:B------:R-:W-:-:S04]  /*2cf0*/  IMAD.WIDE.U32 R14, R21, 0x8, R4 ;  /* 0x00000008150e7825 */ /* 0x000fc800078e0004 */
[----:B------:R-:W-:Y:S02]  /*2d00*/  IMAD.WIDE.U32 R20, R21, 0x8, R8 ;  /* 0x0000000815147825 */ /* 0x000fe400078e0008 */
[----:B------:R-:W2:Y:S04]  /*2d10*/  LDG.E.64 R14, desc[UR10][R14.64] ;  /* 0x0000000a0e0e7981 */ /* 0x000ea8000c1e1b00 */
[----:B------:R-:W2:Y:S01]  /*2d20*/  LDG.E.64 R20, desc[UR10][R20.64] ;  /* 0x0000000a14147981 */ /* 0x000ea2000c1e1b00 */
[----:B---3--:R-:W-:Y:S01]  /*2d30*/  DFMA R22, R12, R22, R10 ;  /* 0x000000160c16722b */ /* 0x008fe2000000000a */
[----:B------:R-:W-:-:S04]  /*2d40*/  IMAD.WIDE.U32 R10, R27, 0x8, R4 ;  /* 0x000000081b0a7825 */ /* 0x000fc800078e0004 */
[----:B------:R-:W-:Y:S02]  /*2d50*/  IMAD.WIDE.U32 R12, R27, 0x8, R8 ;  /* 0x000000081b0c7825 */ /* 0x000fe400078e0008 */
[----:B------:R-:W3:Y:S04]  /*2d60*/  LDG.E.64 R10, desc[UR10][R10.64] ;  /* 0x0000000a0a0a7981 */ /* 0x000ee8000c1e1b00 */
[----:B------:R-:W3:Y:S01]  /*2d70*/  LDG.E.64 R12, desc[UR10][R12.64] ;  /* 0x0000000a0c0c7981 */ /* 0x000ee2000c1e1b00 */
[----:B----4-:R-:W-:Y:S01]  /*2d80*/  DFMA R22, R16, R18, R22 ;  /* 0x000000121016722b */ /* 0x010fe20000000016 */
[----:B------:R-:W-:-:S04]  /*2d90*/  VIADD R19, R25, 0xc80 ;  /* 0x00000c8019137836 */ /* 0x000fc80000000000 */
[----:B------:R-:W-:-:S04]  /*2da0*/  IMAD.WIDE.U32 R16, R19, 0x8, R4 ;  /* 0x0000000813107825 */ /* 0x000fc800078e0004 */
[----:B------:R-:W-:Y:S02]  /*2db0*/  IMAD.WIDE.U32 R18, R19, 0x8, R8 ;  /* 0x0000000813127825 */ /* 0x000fe400078e0008 */
[----:B------:R-:W4:Y:S04]  /*2dc0*/  LDG.E.64 R16, desc[UR10][R16.64] ;  /* 0x0000000a10107981 */ /* 0x000f28000c1e1b00 */
[----:B------:R-:W4:Y:S01]  /*2dd0*/  LDG.E.64 R18, desc[UR10][R18.64] ;  /* 0x0000000a12127981 */ /* 0x000f22000c1e1b00 */
[----:B--2---:R-:W-:Y:S01]  /*2de0*/  DFMA R14, R14, R20, R22 ;  /* 0x000000140e0e722b */ /* 0x004fe20000000016 */
[----:B------:R-:W-:-:S05]  /*2df0*/  IADD3 R23, PT, PT, R25, 0xf00, RZ ;  /* 0x00000f0019177810 */ /* 0x000fca0007ffe0ff */
[----:B------:R-:W-:-:S04]  /*2e00*/  IMAD.WIDE.U32 R20, R23, 0x8, R4 ;  /* 0x0000000817147825 */ /* 0x000fc800078e0004 */
[----:B------:R-:W-:Y:S02]  /*2e10*/  IMAD.WIDE.U32 R22, R23, 0x8, R8 ;  /* 0x0000000817167825 */ /* 0x000fe400078e0008 */
[----:B------:R-:W2:Y:S02]  /*2e20*/  LDG.E.64 R20, desc[UR10][R20.64] ;  /* 0x0000000a14147981 */ /* 0x000ea4000c1e1b00 */
[----:B------:R-:W-:Y:S01]  /*2e30*/  VIADD R25, R25, 0x1180 ;  /* 0x0000118019197836 */ /* 0x000fe20000000000 */
[----:B---3--:R-:W-:Y:S01]  /*2e40*/  DFMA R10, R10, R12, R14 ;  /* 0x0000000c0a0a722b */ /* 0x008fe2000000000e */
[----:B------:R-:W2:Y:S02]  /*2e50*/  LDG.E.64 R22, desc[UR10][R22.64] ;  /* 0x0000000a16167981 */ /* 0x000ea4000c1e1b00 */
[----:B------:R-:W-:-:S04]  /*2e60*/  IMAD.WIDE.U32 R12, R25, 0x8, R4 ;  /* 0x00000008190c7825 */ /* 0x000fc800078e0004 */
[----:B------:R-:W-:Y:S02]  /*2e70*/  IMAD.WIDE.U32 R14, R25, 0x8, R8 ;  /* 0x00000008190e7825 */ /* 0x000fe400078e0008 */
[----:B------:R-:W3:Y:S04]  /*2e80*/  LDG.E.64 R12, desc[UR10][R12.64] ;  /* 0x0000000a0c0c7981 */ /* 0x000ee8000c1e1b00 */
[----:B------:R-:W3:Y:S01]  /*2e90*/  LDG.E.64 R14, desc[UR10][R14.64] ;  /* 0x0000000a0e0e7981 */ /* 0x000ee2000c1e1b00 */
[----:B----4-:R-:W-:Y:S01]  /*2ea0*/  DFMA R10, R16, R18, R10 ;  /* 0x00000012100a722b */ /* 0x010fe2000000000a */
[----:B------:R-:W-:-:S07]  /*2eb0*/  VIADD R0, R0, 0x1400 ;  /* 0x0000140000007836 */ /* 0x000fce0000000000 */
[----:B--2---:R-:W-:-:S08]  /*2ec0*/  DFMA R10, R20, R22, R10 ;  /* 0x00000016140a722b */ /* 0x004fd0000000000a */
[----:B---3--:R-:W-:-:S11]  /*2ed0*/  DFMA R10, R12, R14, R10 ;  /* 0x0000000e0c0a722b */ /* 0x008fd6000000000a */
.L_x_266:
[----:B------:R-:W-:Y:S05]  /*2ee0*/  BSYNC.RECONVERGENT B2 ;  /* 0x0000000000027941 */ /* 0x000fea0003800200 */
.L_x_265:
[----:B------:R-:W-:Y:S05]  /*2ef0*/  @!P1 BRA `(.L_x_260) ;  /* 0x0000000000b89947 */ /* 0x000fea0003800000 */
[----:B------:R-:W-:Y:S01]  /*2f00*/  ISETP.GE.U32.AND P0, PT, R6, 0x4, PT ;  /* 0x000000040600780c */ /* 0x000fe20003f06070 */
[----:B------:R-:W-:Y:S01]  /*2f10*/  BSSY.RECONVERGENT B2, `(.L_x_267) ;  /* 0x000001c000027945 */ /* 0x000fe20003800200 */
[----:B------:R-:W-:-:S11]  /*2f20*/  LOP3.LUT P1, RZ, R7, 0x3, RZ, 0xc0, !PT ;  /* 0x0000000307ff7812 */ /* 0x000fd6000782c0ff */
[----:B------:R-:W-:Y:S05]  /*2f30*/  @!P0 BRA `(.L_x_268) ;  /* 0x0000000000648947 */ /* 0x000fea0003800000 */
[----:B------:R-:W-:-:S05]  /*2f40*/  IADD3 R7, PT, PT, R0, UR12, RZ ;  /* 0x0000000c00077c10 */ /* 0x000fca000fffe0ff */
[----:B------:R-:W-:-:S04]  /*2f50*/  IMAD.WIDE.U32 R20, R7, 0x8, R4 ;  /* 0x0000000807147825 */ /* 0x000fc800078e0004 */
[C---:B------:R-:W-:Y:S02]  /*2f60*/  IMAD.WIDE.U32 R22, R7.reuse, 0x8, R8 ;  /* 0x0000000807167825 */ /* 0x040fe400078e0008 */
[----:B------:R-:W2:Y:S02]  /*2f70*/  LDG.E.64 R20, desc[UR10][R20.64] ;  /* 0x0000000a14147981 */ /* 0x000ea4000c1e1b00 */
[----:B------:R-:W-:Y:S02]  /*2f80*/  VIADD R19, R7, 0x280 ;  /* 0x0000028007137836 */ /* 0x000fe40000000000 */
[----:B------:R-:W2:Y:S02]  /*2f90*/  LDG.E.64 R22, desc[UR10][R22.64] ;  /* 0x0000000a16167981 */ /* 0x000ea4000c1e1b00 */
[----:B------:R-:W-:-:S04]  /*2fa0*/  IMAD.WIDE.U32 R16, R19, 0x8, R4 ;  /* 0x0000000813107825 */ /* 0x000fc800078e0004 */
[----:B------:R-:W-:Y:S02]  /*2fb0*/  IMAD.WIDE.U32 R18, R19, 0x8, R8 ;  /* 0x0000000813127825 */ /* 0x000fe400078e0008 */
[----:B------:R-:W3:Y:S02]  /*2fc0*/  LDG.E.64 R16, desc[UR10][R16.64] ;  /* 0x0000000a10107981 */ /* 0x000ee4000c1e1b00 */
[----:B------:R-:W-:Y:S02]  /*2fd0*/  VIADD R15, R7, 0x500 ;  /* 0x00000500070f7836 */ /* 0x000fe40000000000 */
[----:B------:R-:W3:Y:S02]  /*2fe0*/  LDG.E.64 R18, desc[UR10][R18.64] ;  /* 0x0000000a12127981 */ /* 0x000ee4000c1e1b00 */
[----:B------:R-:W-:Y:S01]  /*2ff0*/  IMAD.WIDE.U32 R12, R15, 0x8, R4 ;  /* 0x000000080f0c7825 */ /* 0x000fe200078e0004 */
[----:B------:R-:W-:-:S03]  /*3000*/  IADD3 R25, PT, PT, R7, 0x780, RZ ;  /* 0x0000078007197810 */ /* 0x000fc60007ffe0ff */
[----:B------:R-:W-:Y:S02]  /*3010*/  IMAD.WIDE.U32 R14, R15, 0x8, R8 ;  /* 0x000000080f0e7825 */ /* 0x000fe400078e0008 */
        /* <DEDUP_REMOVED lines=11> */
.L_x_268:
[----:B------:R-:W-:Y:S05]  /*30d0*/  BSYNC.RECONVERGENT B2 ;  /* 0x0000000000027941 */ /* 0x000fea0003800200 */
.L_x_267:
[----:B------:R-:W-:Y:S05]  /*30e0*/  @!P1 BRA `(.L_x_260) ;  /* 0x00000000003c9947 */ /* 0x000fea0003800000 */
[----:B------:R-:W-:-:S04]  /*30f0*/  IMAD.HI.U32 R3, R3, -0x33333333, RZ ;  /* 0xcccccccd03037827 */ /* 0x000fc800078e00ff */
[----:B------:R-:W-:Y:S01]  /*3100*/  VIADD R15, R0, UR5 ;  /* 0x00000005000f7c36 */ /* 0x000fe20008000000 */
[----:B------:R-:W-:-:S04]  /*3110*/  LOP3.LUT R3, R3, 0xffff, RZ, 0xc0, !PT ;  /* 0x0000ffff03037812 */ /* 0x000fc800078ec0ff */
[----:B------:R-:W-:-:S04]  /*3120*/  LEA.HI R3, R3, 0x1, RZ, 0x17 ;  /* 0x0000000103037811 */ /* 0x000fc800078fb8ff */
[----:B------:R-:W-:-:S04]  /*3130*/  LOP3.LUT R3, R3, 0x3, RZ, 0xc0, !PT ;  /* 0x0000000303037812 */ /* 0x000fc800078ec0ff */
[----:B------:R-:W-:-:S07]  /*3140*/  IADD3 R3, PT, PT, -R3, RZ, RZ ;  /* 0x000000ff03037210 */ /* 0x000fce0007ffe1ff */
.L_x_269:
[----:B------:R-:W-:-:S04]  /*3150*/  IMAD.WIDE.U32 R6, R15, 0x8, R4 ;  /* 0x000000080f067825 */ /* 0x000fc800078e0004 */
[----:B------:R-:W-:Y:S02]  /*3160*/  IMAD.WIDE.U32 R12, R15, 0x8, R8 ;  /* 0x000000080f0c7825 */ /* 0x000fe400078e0008 */
[----:B------:R-:W2:Y:S04]  /*3170*/  LDG.E.64 R6, desc[UR10][R6.64] ;  /* 0x0000000a06067981 */ /* 0x000ea8000c1e1b00 */
[----:B------:R-:W2:Y:S01]  /*3180*/  LDG.E.64 R12, desc[UR10][R12.64] ;  /* 0x0000000a0c0c7981 */ /* 0x000ea2000c1e1b00 */
[----:B------:R-:W-:Y:S02]  /*3190*/  VIADD R3, R3, 0x1 ;  /* 0x0000000103037836 */ /* 0x000fe40000000000 */
[----:B------:R-:W-:-:S03]  /*31a0*/  VIADD R15, R15, 0x280 ;  /* 0x000002800f0f7836 */ /* 0x000fc60000000000 */
[----:B------:R-:W-:Y:S01]  /*31b0*/  ISETP.NE.AND P0, PT, R3, RZ, PT ;  /* 0x000000ff0300720c */ /* 0x000fe20003f05270 */
[----:B--2---:R-:W-:-:S12]  /*31c0*/  DFMA R10, R6, R12, R10 ;  /* 0x0000000c060a722b */ /* 0x004fd8000000000a */
[----:B------:R-:W-:Y:S05]  /*31d0*/  @P0 BRA `(.L_x_269) ;  /* 0xfffffffc00dc0947 */ /* 0x000fea000383ffff */
.L_x_260:
[----:B------:R-:W-:Y:S05]  /*31e0*/  BSYNC.RECONVERGENT B1 ;  /* 0x0000000000017941 */ /* 0x000fea0003800200 */
.L_x_257:
        /* <DEDUP_REMOVED lines=27> */
[----:B-1----:R-:W-:-:S04]  /*33a0*/  @!P1 LEA R8, R13, R8, 0x18 ;  /* 0x000000080d089211 */ /* 0x002fc800078ec0ff */
[----:B------:R-:W-:Y:S01]  /*33b0*/  @!P1 IADD3 R3, PT, PT, R3, R8, RZ ;  /* 0x0000000803039210 */ /* 0x000fe20007ffe0ff */
        /* <DEDUP_REMOVED lines=18> */
[----:B------:R-:W0:Y:S04]  /*34e0*/  LDS.128 R16, [UR4+0x20] ;  /* 0x00002004ff107984 */ /* 0x000e280008000c00 */
[----:B------:R-:W1:Y:S04]  /*34f0*/  LDS.128 R12, [UR4+0x30] ;  /* 0x00003004ff0c7984 */ /* 0x000e680008000c00 */
[----:B------:R-:W2:Y:S01]  /*3500*/  LDS.128 R8, [UR4+0x40] ;  /* 0x00004004ff087984 */ /* 0x000ea20008000c00 */
[----:B0-----:R-:W-:-:S03]  /*3510*/  DADD R16, R4, R16 ;  /* 0x0000000004107229 */ /* 0x001fc60000000010 */
[----:B------:R-:W0:Y:S05]  /*3520*/  LDS.128 R4, [UR4+0x50] ;  /* 0x00005004ff047984 */ /* 0x000e2a0008000c00 */
[----:B------:R-:W-:-:S08]  /*3530*/  DADD R16, R16, R18 ;  /* 0x0000000010107229 */ /* 0x000fd00000000012 */
[----:B-1----:R-:W-:-:S08]  /*3540*/  DADD R12, R16, R12 ;  /* 0x00000000100c7229 */ /* 0x002fd0000000000c */
[----:B------:R-:W-:Y:S02]  /*3550*/  DADD R2, R12, R14 ;  /* 0x000000000c027229 */ /* 0x000fe4000000000e */
[----:B------:R-:W1:Y:S06]  /*3560*/  LDS.128 R12, [UR4+0x60] ;  /* 0x00006004ff0c7984 */ /* 0x000e6c0008000c00 */
        /* <DEDUP_REMOVED lines=20> */
.L_x_256:
[----:B------:R-:W-:Y:S05]  /*36b0*/  BSYNC.RECONVERGENT B0 ;  /* 0x0000000000007941 */ /* 0x000fea0003800200 */
.L_x_240:
[----:B------:R-:W-:Y:S05]  /*36c0*/  @P0 EXIT ;  /* 0x000000000000094d */ /* 0x000fea0003800000 */
[----:B------:R-:W1:Y:S02]  /*36d0*/  LDCU.64 UR4, c[0x0][0x398] ;  /* 0x00007300ff0477ac */ /* 0x000e640008000a00 */
[----:B-1----:R-:W-:-:S06]  /*36e0*/  UIMAD.WIDE.U32 UR4, UR9, 0x8, UR4 ;  /* 0x00000008090478a5 */ /* 0x002fcc000f8e0004 */
[----:B------:R-:W-:Y:S01]  /*36f0*/  MOV R2, UR4 ;  /* 0x0000000400027c02 */ /* 0x000fe20008000f00 */
[----:B------:R-:W-:-:S05]  /*3700*/  IMAD.U32 R3, RZ, RZ, UR5 ;  /* 0x00000005ff037e24 */ /* 0x000fca000f8e00ff */
[----:B------:R-:W-:Y:S01]  /*3710*/  STG.E.64 desc[UR10][R2.64], R4 ;  /* 0x0000000402007986 */ /* 0x000fe2000c101b0a */
[----:B------:R-:W-:Y:S05]  /*3720*/  EXIT ;  /* 0x000000000000794d */ /* 0x000fea0003800000 */
.L_x_270:
        /* <DEDUP_REMOVED lines=13> */
.L_x_373:


//--------------------- .text._ZN3cub18CUB_300001_SM_10006detail6reduce28DeviceReduceSingleTileKernelINS2_10policy_hubIdjN4cuda3std3__44plusIdEEE10Policy1000EN6thrust24THRUST_300001_SM_1000_NS18transform_iteratorINSD_12zip_functionINS7_10multipliesIdEEEENSD_12zip_iteratorINS7_5tupleIJNSD_6detail15normal_iteratorINSD_10device_ptrIdEEEESP_EEEEENSD_11use_defaultESS_EEPdjS9_ddNS7_10__identityEEEvT0_T1_T2_T3_T4_T6_ --------------------------
	.section	.text._ZN3cub18CUB_300001_SM_10006detail6reduce28DeviceReduceSingleTileKernelINS2_10policy_hubIdjN4cuda3std3__44plusIdEEE10Policy1000EN6thrust24THRUST_300001_SM_1000_NS18transform_iteratorINSD_12zip_functionINS7_10multipliesIdEEEENSD_12zip_iteratorINS7_5tupleIJNSD_6detail15normal_iteratorINSD_10device_ptrIdEEEESP_EEEEENSD_11use_defaultESS_EEPdjS9_ddNS7_10__identityEEEvT0_T1_T2_T3_T4_T6_,"ax",@progbits
	.align	128
        .global         _ZN3cub18CUB_300001_SM_10006detail6reduce28DeviceReduceSingleTileKernelINS2_10policy_hubIdjN4cuda3std3__44plusIdEEE10Policy1000EN6thrust24THRUST_300001_SM_1000_NS18transform_iteratorINSD_12zip_functionINS7_10multipliesIdEEEENSD_12zip_iteratorINS7_5tupleIJNSD_6detail15normal_iteratorINSD_10device_ptrIdEEEESP_EEEEENSD_11use_defaultESS_EEPdjS9_ddNS7_10__identityEEEvT0_T1_T2_T3_T4_T6_
        .type           _ZN3cub18CUB_300001_SM_10006detail6reduce28DeviceReduceSingleTileKernelINS2_10policy_hubIdjN4cuda3std3__44plusIdEEE10Policy1000EN6thrust24THRUST_300001_SM_1000_NS18transform_iteratorINSD_12zip_functionINS7_10multipliesIdEEEENSD_12zip_iteratorINS7_5tupleIJNSD_6detail15normal_iteratorINSD_10device_ptrIdEEEESP_EEEEENSD_11use_defaultESS_EEPdjS9_ddNS7_10__identityEEEvT0_T1_T2_T3_T4_T6_,@function
        .size           _ZN3cub18CUB_300001_SM_10006detail6reduce28DeviceReduceSingleTileKernelINS2_10policy_hubIdjN4cuda3std3__44plusIdEEE10Policy1000EN6thrust24THRUST_300001_SM_1000_NS18transform_iteratorINSD_12zip_functionINS7_10multipliesIdEEEENSD_12zip_iteratorINS7_5tupleIJNSD_6detail15normal_iteratorINSD_10device_ptrIdEEEESP_EEEEENSD_11use_defaultESS_EEPdjS9_ddNS7_10__identityEEEvT0_T1_T2_T3_T4_T6_,(.L_x_374 - _ZN3cub18CUB_300001_SM_10006detail6reduce28DeviceReduceSingleTileKernelINS2_10policy_hubIdjN4cuda3std3__44plusIdEEE10Policy1000EN6thrust24THRUST_300001_SM_1000_NS18transform_iteratorINSD_12zip_functionINS7_10multipliesIdEEEENSD_12zip_iteratorINS7_5tupleIJNSD_6detail15normal_iteratorINSD_10device_ptrIdEEEESP_EEEEENSD_11use_defaultESS_EEPdjS9_ddNS7_10__identityEEEvT0_T1_T2_T3_T4_T6_)
        .other          _ZN3cub18CUB_300001_SM_10006detail6reduce28DeviceReduceSingleTileKernelINS2_10policy_hubIdjN4cuda3std3__44plusIdEEE10Policy1000EN6thrust24THRUST_300001_SM_1000_NS18transform_iteratorINSD_12zip_functionINS7_10multipliesIdEEEENSD_12zip_iteratorINS7_5tupleIJNSD_6detail15normal_iteratorINSD_10device_ptrIdEEEESP_EEEEENSD_11use_defaultESS_EEPdjS9_ddNS7_10__identityEEEvT0_T1_T2_T3_T4_T6_,@"STO_CUDA_ENTRY STV_DEFAULT"
_ZN3cub18CUB_300001_SM_10006detail6reduce28DeviceReduceSingleTileKernelINS2_10policy_hubIdjN4cuda3std3__44plusIdEEE10Policy1000EN6thrust24THRUST_300001_SM_1000_NS18transform_iteratorINSD_12zip_functionINS7_10multipliesIdEEEENSD_12zip_iteratorINS7_5tupleIJNSD_6detail15normal_iteratorINSD_10device_ptrIdEEEESP_EEEEENSD_11use_defaultESS_EEPdjS9_ddNS7_10__identityEEEvT0_T1_T2_T3_T4_T6_:
.text._ZN3cub18CUB_300001_SM_10006detail6reduce28DeviceReduceSingleTileKernelINS2_10policy_hubIdjN4cuda3std3__44plusIdEEE10Policy1000EN6thrust24THRUST_300001_SM_1000_NS18transform_iteratorINSD_12zip_functionINS7_10multipliesIdEEEENSD_12zip_iteratorINS7_5tupleIJNSD_6detail15normal_iteratorINSD_10device_ptrIdEEEESP_EEEEENSD_11use_defaultESS_EEPdjS9_ddNS7_10__identityEEEvT0_T1_T2_T3_T4_T6_:
        /* <DEDUP_REMOVED lines=13> */
.L_x_271:
        /* <DEDUP_REMOVED lines=17> */
.L_x_275:
[----:B------:R-:W-:Y:S05]  /*01e0*/  BSYNC.RECONVERGENT B1 ;  /* 0x0000000000017941 */ /* 0x000fea0003800200 */
.L_x_274:
        /* <DEDUP_REMOVED lines=12> */
[----:B------:R-:W0:Y:S01]  /*02b0*/  LDCU.128 UR8, c[0x0][0x380] ;  /* 0x00007000ff0877ac */ /* 0x000e220008000c00 */
[----:B------:R-:W-:Y:S01]  /*02c0*/  IMAD.MOV.U32 R6, RZ, RZ, 0xa000 ;  /* 0x0000a000ff067424 */ /* 0x000fe200078e00ff */
[----:B------:R-:W-:Y:S01]  /*02d0*/  LOP3.LUT R9, R3, 0xfffff0, RZ, 0xc0, !PT ;  /* 0x00fffff003097812 */ /* 0x000fe200078ec0ff */
[----:B------:R-:W-:Y:S02]  /*02e0*/  IMAD.MOV.U32 R7, RZ, RZ, 0x0 ;  /* 0x00000000ff077424 */ /* 0x000fe400078e00ff */
[----:B------:R-:W-:-:S04]  /*02f0*/  IMAD.WIDE.U32 R6, R2, 0x8, R6 ;  /* 0x0000000802067825 */ /* 0x000fc800078e0006 */
[----:B------:R-:W-:Y:S01]  /*0300*/  IMAD.MOV R9, RZ, RZ, -R9 ;  /* 0x000000ffff097224 */ /* 0x000fe200078e0a09 */
[C---:B0-----:R-:W-:Y:S02]  /*0310*/  IADD3 R14, P1, PT, R6.reuse, UR8, RZ ;  /* 0x00000008060e7c10 */ /* 0x041fe4000ff3e0ff */
[----:B------:R-:W-:Y:S02]  /*0320*/  IADD3 R10, P2, PT, R6, UR10, RZ ;  /* 0x0000000a060a7c10 */ /* 0x000fe4000ff5e0ff */
[C---:B------:R-:W-:Y:S02]  /*0330*/  IADD3.X R15, PT, PT, R7.reuse, UR9, RZ, P1, !PT ;  /* 0x00000009070f7c10 */ /* 0x040fe40008ffe4ff */
[----:B------:R-:W-:-:S09]  /*0340*/  IADD3.X R11, PT, PT, R7, UR11, RZ, P2, !PT ;  /* 0x0000000b070b7c10 */ /* 0x000fd200097fe4ff */
.L_x_280:
[----:B------:R-:W-:Y:S01]  /*0350*/  IMAD.MOV.U32 R6, RZ, RZ, R14 ;  /* 0x000000ffff067224 */ /* 0x000fe200078e000e */
[----:B------:R-:W2:Y:S01]  /*0360*/  LDG.E.64 R18, desc[UR6][R10.64+-0x8c00] ;  /* 0xff7400060a127981 */ /* 0x000ea2000c1e1b00 */
[----:B------:R-:W-:-:S03]  /*0370*/  IMAD.MOV.U32 R7, RZ, RZ, R15 ;  /* 0x000000ffff077224 */ /* 0x000fc600078e000f */
[----:B------:R-:W3:Y:S04]  /*0380*/  LDG.E.64 R14, desc[UR6][R10.64+-0xa000] ;  /* 0xff6000060a0e7981 */ /* 0x000ee8000c1e1b00 */
[----:B------:R-:W3:Y:S04]  /*0390*/  LDG.E.64 R12, desc[UR6][R6.64+-0xa000] ;  /* 0xff600006060c7981 */ /* 0x000ee8000c1e1b00 */
[----:B------:R-:W2:Y:S04]  /*03a0*/  LDG.E.64 R16, desc[UR6][R6.64+-0x8c00] ;  /* 0xff74000606107981 */ /* 0x000ea8000c1e1b00 */
        /* <DEDUP_REMOVED lines=28> */
[----:B------:R-:W-:-:S05]  /*0570*/  VIADD R9, R9, 0x10 ;  /* 0x0000001009097836 */ /* 0x000fca0000000000 */
[----:B------:R-:W-:Y:S02]  /*0580*/  ISETP.NE.AND P1, PT, R9, RZ, PT ;  /* 0x000000ff0900720c */ /* 0x000fe40003f25270 */
[----:B0-----:R-:W-:Y:S01]  /*0590*/  IADD3 R10, P3, PT, R10, 0x14000, RZ ;  /* 0x000140000a0a7810 */ /* 0x001fe20007f7e0ff */
[----:B------:R-:W-:-:S04]  /*05a0*/  VIADD R2, R2, 0x2800 ;  /* 0x0000280002027836 */ /* 0x000fc80000000000 */
[----:B------:R-:W-:Y:S01]  /*05b0*/  IMAD.X R11, RZ, RZ, R11, P3 ;  /* 0x000000ffff0b7224 */ /* 0x000fe200018e060b */
[----:B---3--:R-:W-:-:S08]  /*05c0*/  DFMA R12, R12, R14, R4 ;  /* 0x0000000e0c0c722b */ /* 0x008fd00000000004 */
[----:B--2---:R-:W-:-:S08]  /*05d0*/  DFMA R12, R16, R18, R12 ;  /* 0x00000012100c722b */ /* 0x004fd0000000000c */
        /* <DEDUP_REMOVED lines=12> */
[----:B------:R-:W-:-:S07]  /*06a0*/  IADD3 R14, P2, PT, R6, 0x14000, RZ ;  /* 0x00014000060e7810 */ /* 0x000fce0007f5e0ff */
[----:B------:R-:W-:Y:S01]  /*06b0*/  DFMA R12, R68, R70, R12 ;  /* 0x00000046440c722b */ /* 0x000fe2000000000c */
[----:B------:R-:W-:-:S07]  /*06c0*/  IMAD.X R15, RZ, RZ, R7, P2 ;  /* 0x000000ffff0f7224 */ /* 0x000fce00010e0607 */
[----:B------:R-:W-:Y:S01]  /*06d0*/  DFMA R4, R72, R74, R12 ;  /* 0x0000004a4804722b */ /* 0x000fe2000000000c */
[----:B------:R-:W-:Y:S10]  /*06e0*/  @P1 BRA `(.L_x_280) ;  /* 0xfffffffc00181947 */ /* 0x000ff4000383ffff */
.L_x_279:
[----:B------:R-:W-:Y:S05]  /*06f0*/  BSYNC.RECONVERGENT B2 ;  /* 0x0000000000027941 */ /* 0x000fea0003800200 */
.L_x_278:
        /* <DEDUP_REMOVED lines=8> */
[----:B0-----:R-:W-:-:S05]  /*0780*/  IMAD.WIDE.U32 R6, R2, 0x8, R6 ;  /* 0x0000000802067825 */ /* 0x001fca00078e0006 */
[----:B------:R-:W2:Y:S01]  /*0790*/  LDG.E.64 R12, desc[UR6][R6.64] ;  /* 0x00000006060c7981 */ /* 0x000ea2000c1e1b00 */
[----:B-1----:R-:W-:-:S03]  /*07a0*/  IMAD.WIDE.U32 R10, R2, 0x8, R10 ;  /* 0x00000008020a7825 */ /* 0x002fc600078e000a */
        /* <DEDUP_REMOVED lines=24> */
.L_x_282:
[----:B------:R-:W-:Y:S05]  /*0930*/  BSYNC.RECONVERGENT B2 ;  /* 0x0000000000027941 */ /* 0x000fea0003800200 */
.L_x_281:
        /* <DEDUP_REMOVED lines=23> */
.L_x_284:
[----:B------:R-:W-:Y:S05]  /*0ab0*/  BSYNC.RECONVERGENT B2 ;  /* 0x0000000000027941 */ /* 0x000fea0003800200 */
.L_x_283:
[----:B------:R-:W-:Y:S05]  /*0ac0*/  @!P1 BRA `(.L_x_277) ;  /* 0x00000000005c9947 */ /* 0x000fea0003800000 */
[----:B------:R-:W0:Y:S01]  /*0ad0*/  LDC.64 R6, c[0x0][0x388] ;  /* 0x0000e200ff067b82 */ /* 0x000e220000000a00 */
[----:B------:R-:W-:-:S07]  /*0ae0*/  IMAD.MOV R9, RZ, RZ, -R9 ;  /* 0x000000ffff097224 */ /* 0x000fce00078e0a09 */
[----:B------:R-:W1:Y:S01]  /*0af0*/  LDC.64 R10, c[0x0][0x380] ;  /* 0x0000e000ff0a7b82 */ /* 0x000e620000000a00 */
[----:B0-----:R-:W-:-:S04]  /*0b00*/  IMAD.WIDE.U32 R6, R2, 0x8, R6 ;  /* 0x0000000802067825 */ /* 0x001fc800078e0006 */
[----:B------:R-:W-:Y:S02]  /*0b10*/  IMAD.MOV.U32 R12, RZ, RZ, R6 ;  /* 0x000000ffff0c7224 */ /* 0x000fe400078e0006 */
[----:B------:R-:W-:Y:S02]  /*0b20*/  IMAD.MOV.U32 R13, RZ, RZ, R7 ;  /* 0x000000ffff0d7224 */ /* 0x000fe400078e0007 */
[----:B-1----:R-:W-:-:S04]  /*0b30*/  IMAD.WIDE.U32 R2, R2, 0x8, R10 ;  /* 0x0000000802027825 */ /* 0x002fc800078e000a */
[----:B------:R-:W-:Y:S02]  /*0b40*/  IMAD.MOV.U32 R10, RZ, RZ, R2 ;  /* 0x000000ffff0a7224 */ /* 0x000fe400078e0002 */
[----:B------:R-:W-:-:S07]  /*0b50*/  IMAD.MOV.U32 R11, RZ, RZ, R3 ;  /* 0x000000ffff0b7224 */ /* 0x000fce00078e0003 */
.L_x_285:
        /* <DEDUP_REMOVED lines=14> */
.L_x_277:
[----:B------:R-:W-:Y:S05]  /*0c40*/  BSYNC.RECONVERGENT B1 ;  /* 0x0000000000017941 */ /* 0x000fea0003800200 */
.L_x_276:
        /* <DEDUP_REMOVED lines=47> */
[----:B-1----:R-:W0:Y:S04]  /*0f40*/  LDS.128 R4, [UR4+0x20] ;  /* 0x00002004ff047984 */ /* 0x002e280008000c00 */
[----:B------:R-:W1:Y:S04]  /*0f50*/  LDS.128 R8, [UR4+0x30] ;  /* 0x00003004ff087984 */ /* 0x000e680008000c00 */
[----:B------:R-:W2:Y:S04]  /*0f60*/  LDS.128 R12, [UR4+0x40] ;  /* 0x00004004ff0c7984 */ /* 0x000ea80008000c00 */
[----:B------:R-:W3:Y:S01]  /*0f70*/  LDS.128 R16, [UR4+0x50] ;  /* 0x00005004ff107984 */ /* 0x000ee20008000c00 */
[----:B0-----:R-:W-:-:S03]  /*0f80*/  DADD R4, R2, R4 ;  /* 0x0000000002047229 */ /* 0x001fc60000000004 */
[----:B------:R-:W-:Y:S05]  /*0f90*/  LDS.64 R2, [UR4+0xb0] ;  /* 0x0000b004ff027984 */ /* 0x000fea0008000a00 */
[----:B------:R-:W-:-:S08]  /*0fa0*/  DADD R4, R4, R6 ;  /* 0x0000000004047229 */ /* 0x000fd00000000006 */
[----:B-1----:R-:W-:-:S08]  /*0fb0*/  DADD R4, R4, R8 ;  /* 0x0000000004047229 */ /* 0x002fd00000000008 */
[----:B------:R-:W-:Y:S01]  /*0fc0*/  DADD R4, R4, R10 ;  /* 0x0000000004047229 */ /* 0x000fe2000000000a */
[----:B------:R-:W0:Y:S07]  /*0fd0*/  LDS.128 R8, [UR4+0x60] ;  /* 0x00006004ff087984 */ /* 0x000e2e0008000c00 */
[----:B--2---:R-:W-:-:S08]  /*0fe0*/  DADD R4, R4, R12 ;  /* 0x0000000004047229 */ /* 0x004fd0000000000c */
[----:B------:R-:W-:Y:S01]  /*0ff0*/  DADD R4, R4, R14 ;  /* 0x0000000004047229 */ /* 0x000fe2000000000e */
[----:B------:R-:W1:Y:S07]  /*1000*/  LDS.128 R12, [UR4+0x70] ;  /* 0x00007004ff0c7984 */ /* 0x000e6e0008000c00 */
[----:B---3--:R-:W-:-:S08]  /*1010*/  DADD R4, R4, R16 ;  /* 0x0000000004047229 */ /* 0x008fd00000000010 */
        /* <DEDUP_REMOVED lines=13> */
[----:B------:R-:W-:-:S08]  /*10f0*/  DADD R4, R4, R14 ;  /* 0x0000000004047229 */ /* 0x000fd0000000000e */
[----:B------:R-:W-:Y:S01]  /*1100*/  DADD R2, R4, R2 ;  /* 0x0000000004027229 */ /* 0x000fe20000000002 */
[----:B------:R-:W-:Y:S10]  /*1110*/  BRA `(.L_x_287) ;  /* 0x0000002000187947 */ /* 0x000ff40003800000 */
.L_x_286:
        /* <DEDUP_REMOVED lines=40> */
[----:B------:R-:W-:Y:S02]  /*13a0*/  ISETP.GT.AND P0, PT, R4, R9, PT ;  /* 0x000000090400720c */ /* 0x000fe40003f04270 */
[----:B-1----:R-:W-:Y:S01]  /*13b0*/  @!P1 LEA R10, R11, R10, 0x18 ;  /* 0x0000000a0b0a9211 */ /* 0x002fe200078ec0ff */
[----:B------:R-:W0:Y:S01]  /*13c0*/  SHFL.DOWN PT, R3, R7, 0x10, R9 ;  /* 0x0a00000007037989 */ /* 0x000e2200000e0009 */
[----:B------:R-:W-:-:S05]  /*13d0*/  @!P1 LOP3.LUT R5, R5, 0xf8, RZ, 0xc0, !PT ;  /* 0x000000f805059812 */ /* 0x000fca00078ec0ff */
        /* <DEDUP_REMOVED lines=12> */
[----:B0-----:R-:W0:Y:S04]  /*14a0*/  LDS.128 R4, [UR4+0x20] ;  /* 0x00002004ff047984 */ /* 0x001e280008000c00 */
[----:B------:R-:W1:Y:S01]  /*14b0*/  LDS.128 R12, [UR4+0x30] ;  /* 0x00003004ff0c7984 */ /* 0x000e620008000c00 */
        /* <DEDUP_REMOVED lines=84> */
.L_x_273:
        /* <DEDUP_REMOVED lines=21> */
[----:B------:R-:W-:-:S05]  /*1b50*/  VIADD R46, R8, 0xffffec00 ;  /* 0xffffec00082e7836 */ /* 0x000fca0000000000 */
[----:B------:R-:W-:Y:S01]  /*1b60*/  ISETP.GE.U32.AND P0, PT, R46, 0x1400, PT ;  /* 0x000014002e00780c */ /* 0x000fe20003f06070 */
[----:B--2---:R-:W-:-:S08]  /*1b70*/  DMUL R12, R12, R14 ;  /* 0x0000000e0c0c7228 */ /* 0x004fd00000000000 */
[----:B---3--:R-:W-:-:S08]  /*1b80*/  DFMA R2, R2, R6, R12 ;  /* 0x000000060202722b */ /* 0x008fd0000000000c */
[----:B----4-:R-:W-:-:S08]  /*1b90*/  DFMA R2, R16, R18, R2 ;  /* 0x000000121002722b */ /* 0x010fd00000000002 */
[----:B-----5:R-:W-:-:S08]  /*1ba0*/  DFMA R2, R20, R22, R2 ;  /* 0x000000161402722b */ /* 0x020fd00000000002 */
[----:B------:R-:W-:-:S08]  /*1bb0*/  DFMA R2, R24, R26, R2 ;  /* 0x0000001a1802722b */ /* 0x000fd00000000002 */
[----:B------:R-:W-:-:S08]  /*1bc0*/  DFMA R2, R28, R30, R2 ;  /* 0x0000001e1c02722b */ /* 0x000fd00000000002 */
[----:B------:R-:W-:-:S08]  /*1bd0*/  DFMA R2, R32, R34, R2 ;  /* 0x000000222002722b */ /* 0x000fd00000000002 */
[----:B------:R-:W-:Y:S01]  /*1be0*/  DFMA R6, R36, R38, R2 ;  /* 0x000000262406722b */ /* 0x000fe20000000002 */
[----:B------:R-:W-:Y:S01]  /*1bf0*/  IMAD.MOV.U32 R3, RZ, RZ, 0x1400 ;  /* 0x00001400ff037424 */ /* 0x000fe200078e00ff */
[----:B------:R-:W-:Y:S09]  /*1c00*/  @!P0 BRA `(.L_x_288) ;  /* 0x00000000008c8947 */ /* 0x000ff20003800000 */
[----:B------:R-:W0:Y:S01]  /*1c10*/  LDC R47, c[0x0][0x3a0] ;  /* 0x0000e800ff2f7b82 */ /* 0x000e220000000800 */
[----:B------:R-:W-:-:S07]  /*1c20*/  IMAD.MOV.U32 R3, RZ, RZ, 0x1400 ;  /* 0x00001400ff037424 */ /* 0x000fce00078e00ff */
.L_x_290:
[----:B------:R-:W-:-:S04]  /*1c30*/  IMAD.WIDE.U32 R12, R3, 0x8, R4 ;  /* 0x00000008030c7825 */ /* 0x000fc800078e0004 */
[----:B------:R-:W-:Y:S01]  /*1c40*/  IMAD.WIDE.U32 R14, R3, 0x8, R10 ;  /* 0x00000008030e7825 */ /* 0x000fe200078e000a */
        /* <DEDUP_REMOVED lines=16> */
[----:B--2---:R-:W-:-:S08]  /*1d50*/  DFMA R8, R8, R16, R6 ;  /* 0x000000100808722b */ /* 0x004fd00000000006 */
[----:B---3--:R-:W-:-:S08]  /*1d60*/  DFMA R8, R18, R20, R8 ;  /* 0x000000141208722b */ /* 0x008fd00000000008 */
[----:B----4-:R-:W-:-:S08]  /*1d70*/  DFMA R8, R22, R24, R8 ;  /* 0x000000181608722b */ /* 0x010fd00000000008 */
[----:B-----5:R-:W-:-:S08]  /*1d80*/  DFMA R8, R26, R28, R8 ;  /* 0x0000001c1a08722b */ /* 0x020fd00000000008 */
[----:B------:R-:W-:-:S08]  /*1d90*/  DFMA R8, R30, R32, R8 ;  /* 0x000000201e08722b */ /* 0x000fd00000000008 */
[----:B------:R-:W-:Y:S01]  /*1da0*/  DFMA R34, R34, R36, R8 ;  /* 0x000000242222722b */ /* 0x000fe20000000008 */
[----:B0-----:R-:W-:-:S04]  /*1db0*/  IMAD.MOV.U32 R8, RZ, RZ, R47 ;  /* 0x000000ffff087224 */ /* 0x001fc800078e002f */
[----:B------:R-:W-:-:S03]  /*1dc0*/  IMAD.IADD R2, R8, 0x1, -R3 ;  /* 0x0000000108027824 */ /* 0x000fc600078e0a03 */
[----:B------:R-:W-:Y:S02]  /*1dd0*/  DFMA R34, R38, R40, R34 ;  /* 0x000000282622722b */ /* 0x000fe40000000022 */
[----:B------:R-:W-:-:S06]  /*1de0*/  ISETP.GE.U32.AND P0, PT, R2, 0x1400, PT ;  /* 0x000014000200780c */ /* 0x000fcc0003f06070 */
[----:B------:R-:W-:-:S07]  /*1df0*/  DFMA R6, R42, R44, R34 ;  /* 0x0000002c2a06722b */ /* 0x000fce0000000022 */
[----:B------:R-:W-:Y:S05]  /*1e00*/  @!P0 BRA `(.L_x_289) ;  /* 0x0000000c00ac8947 */ /* 0x000fea0003800000 */
[----:B------:R-:W-:-:S05]  /*1e10*/  VIADD R3, R3, 0x1400 ;  /* 0x0000140003037836 */ /* 0x000fca0000000000 */
[----:B------:R-:W-:-:S13]  /*1e20*/  ISETP.GT.U32.AND P0, PT, R3, R46, PT ;  /* 0x0000002e0300720c */ /* 0x000fda0003f04070 */
[----:B------:R-:W-:Y:S05]  /*1e30*/  @!P0 BRA `(.L_x_290) ;  /* 0xfffffffc007c8947 */ /* 0x000fea000383ffff */
.L_x_288:
[----:B------:R-:W-:Y:S01]  /*1e40*/  IMAD.IADD R5, R8, 0x1, -R3 ;  /* 0x0000000108057824 */ /* 0x000fe200078e0a03 */
[----:B------:R-:W-:Y:S04]  /*1e50*/  BSSY.RECONVERGENT B1, `(.L_x_289) ;  /* 0x00000e6000017945 */ /* 0x000fe80003800200 */
[----:B------:R-:W-:-:S04]  /*1e60*/  ISETP.GE.AND P0, PT, R0, R5, PT ;  /* 0x000000050000720c */ /* 0x000fc80003f06270 */
[----:B------:R-:W-:-:S13]  /*1e70*/  ISETP.GE.U32.OR P0, PT, R3, R8, P0 ;  /* 0x000000080300720c */ /* 0x000fda0000706470 */
[----:B------:R-:W-:Y:S05]  /*1e80*/  @P0 BRA `(.L_x_291) ;  /* 0x0000000c00880947 */ /* 0x000fea0003800000 */
[----:B------:R-:W-:Y:S01]  /*1e90*/  LOP3.LUT R2, RZ, R0, RZ, 0x33, !PT ;  /* 0x00000000ff027212 */ /* 0x000fe200078e33ff */
[----:B------:R-:W-:Y:S03]  /*1ea0*/  BSSY.RECONVERGENT B2, `(.L_x_292) ;  /* 0x0000075000027945 */ /* 0x000fe60003800200 */
[----:B------:R-:W-:-:S04]  /*1eb0*/  IADD3 R2, PT, PT, -R3, R8, R2 ;  /* 0x0000000803027210 */ /* 0x000fc80007ffe102 */
[C---:B------:R-:W-:Y:S01]  /*1ec0*/  ISETP.GE.U32.AND P0, PT, R2.reuse, 0x2580, PT ;  /* 0x000025800200780c */ /* 0x040fe20003f06070 */
[----:B------:R-:W-:-:S04]  /*1ed0*/  IMAD.HI.U32 R4, R2, -0x33333333, RZ ;  /* 0xcccccccd02047827 */ /* 0x000fc800078e00ff */
[----:B------:R-:W-:Y:S01]  /*1ee0*/  IMAD.MOV.U32 R2, RZ, RZ, R0 ;  /* 0x000000ffff027224 */ /* 0x000fe200078e0000 */
[----:B------:R-:W-:-:S04]  /*1ef0*/  LEA.HI R4, R4, 0x1, RZ, 0x17 ;  /* 0x0000000104047811 */ /* 0x000fc800078fb8ff */
[----:B------:R-:W-:-:S03]  /*1f00*/  LOP3.LUT R5, R4, 0xf, RZ, 0xc0, !PT ;  /* 0x0000000f04057812 */ /* 0x000fc600078ec0ff */
[----:B------:R-:W-:Y:S05]  /*1f10*/  @!P0 BRA `(.L_x_293) ;  /* 0x0000000400b48947 */ /* 0x000fea0003800000 */
[----:B------:R-:W-:Y:S01]  /*1f20*/  LOP3.LUT R72, R4, 0xfffff0, RZ, 0xc0, !PT ;  /* 0x00fffff004487812 */ /* 0x000fe200078ec0ff */
[----:B------:R-:W-:Y:S01]  /*1f30*/  BSSY.RECONVERGENT B3, `(.L_x_294) ;  /* 0x000006a000037945 */ /* 0x000fe20003800200 */
[C---:B------:R-:W-:Y:S01]  /*1f40*/  LOP3.LUT R2, R0.reuse, 0x1400, RZ, 0xfc, !PT ;  /* 0x0000140000027812 */ /* 0x040fe200078efcff */
[----:B------:R-:W-:Y:S02]  /*1f50*/  IMAD.IADD R73, R0, 0x1, R3 ;  /* 0x0000000100497824 */ /* 0x000fe400078e0203 */
[----:B------:R-:W-:-:S07]  /*1f60*/  IMAD.MOV R72, RZ, RZ, -R72 ;  /* 0x000000ffff487224 */ /* 0x000fce00078e0a48 */
.L_x_295:
        /* <DEDUP_REMOVED lines=13> */
[----:B------:R-:W-:Y:S02]  /*2040*/  IMAD.WIDE.U32 R58, R59, 0x8, R68 ;  /* 0x000000083b3a7825 */ /* 0x000fe400078e0044 */
[----:B------:R-:W4:Y:S02]  /*2050*/  LDG.E.64 R56, desc[UR6][R56.64] ;  /* 0x0000000638387981 */ /* 0x000f24000c1e1b00 */
[----:B------:R-:W-:Y:S02]  /*2060*/  VIADD R55, R73, 0x780 ;  /* 0x0000078049377836 */ /* 0x000fe40000000000 */
[----:B------:R-:W4:Y:S02]  /*2070*/  LDG.E.64 R58, desc[UR6][R58.64] ;  /* 0x000000063a3a7981 */ /* 0x000f24000c1e1b00 */
[----:B------:R-:W-:-:S04]  /*2080*/  IMAD.WIDE.U32 R52, R55, 0x8, R70 ;  /* 0x0000000837347825 */ /* 0x000fc800078e0046 */
[----:B------:R-:W-:Y:S02]  /*2090*/  IMAD.WIDE.U32 R54, R55, 0x8, R68 ;  /* 0x0000000837367825 */ /* 0x000fe400078e0044 */
[----:B------:R-:W5:Y:S02]  /*20a0*/  LDG.E.64 R52, desc[UR6][R52.64] ;  /* 0x0000000634347981 */ /* 0x000f64000c1e1b00 */
[----:B------:R-:W-:Y:S02]  /*20b0*/  VIADD R51, R73, 0xa00 ;  /* 0x00000a0049337836 */ /* 0x000fe40000000000 */
[----:B------:R-:W5:Y:S02]  /*20c0*/  LDG.E.64 R54, desc[UR6][R54.64] ;  /* 0x0000000636367981 */ /* 0x000f64000c1e1b00 */
        /* <DEDUP_REMOVED lines=57> */
[----:B------:R-:W5:Y:S04]  /*2460*/  LDG.E.64 R70, desc[UR6][R70.64] ;  /* 0x0000000646467981 */ /* 0x000f68000c1e1b00 */
[----:B------:R-:W5:Y:S01]  /*2470*/  LDG.E.64 R68, desc[UR6][R68.64] ;  /* 0x0000000644447981 */ /* 0x000f62000c1e1b00 */
[----:B------:R-:W-:-:S05]  /*2480*/  VIADD R72, R72, 0x10 ;  /* 0x0000001048487836 */ /* 0x000fca0000000000 */
[----:B------:R-:W-:Y:S01]  /*2490*/  ISETP.NE.AND P0, PT, R72, RZ, PT ;  /* 0x000000ff4800720c */ /* 0x000fe20003f05270 */
[----:B------:R-:W-:Y:S02]  /*24a0*/  VIADD R2, R2, 0x2800 ;  /* 0x0000280002027836 */ /* 0x000fe40000000000 */
        /* <DEDUP_REMOVED lines=18> */
[----:B------:R-:W-:Y:S05]  /*25d0*/  BSYNC.RECONVERGENT B3 ;  /* 0x0000000000037941 */ /* 0x000fea0003800200 */
.L_x_294:
[----:B------:R-:W-:-:S07]  /*25e0*/  VIADD R2, R2, 0xffffec00 ;  /* 0xffffec0002027836 */ /* 0x000fce0000000000 */
.L_x_293:
[----:B------:R-:W-:Y:S05]  /*25f0*/  BSYNC.RECONVERGENT B2 ;  /* 0x0000000000027941 */ /* 0x000fea0003800200 */
.L_x_292:
        /* <DEDUP_REMOVED lines=8> */
[----:B------:R-:W-:-:S04]  /*2680*/  IMAD.IADD R5, R2, 0x1, R3 ;  /* 0x0000000102057824 */ /* 0x000fc800078e0203 */
[----:B------:R-:W-:-:S03]  /*2690*/  VIADD R19, R5, 0x280 ;  /* 0x0000028005137836 */ /* 0x000fc60000000000 */
        /* <DEDUP_REMOVED lines=48> */
.L_x_297:
[----:B------:R-:W-:Y:S05]  /*29a0*/  BSYNC.RECONVERGENT B2 ;  /* 0x0000000000027941 */ /* 0x000fea0003800200 */
.L_x_296:
        /* <DEDUP_REMOVED lines=33> */
.L_x_299:
[----:B------:R-:W-:Y:S05]  /*2bc0*/  BSYNC.RECONVERGENT B2 ;  /* 0x0000000000027941 */ /* 0x000fea0003800200 */
.L_x_298:
[----:B------:R-:W-:Y:S05]  /*2bd0*/  @!P1 BRA `(.L_x_291) ;  /* 0x0000000000349947 */ /* 0x000fea0003800000 */
[----:B------:R-:W0:Y:S01]  /*2be0*/  LDC.64 R8, c[0x0][0x380] ;  /* 0x0000e000ff087b82 */ /* 0x000e220000000a00 */
[----:B------:R-:W-:Y:S02]  /*2bf0*/  IMAD.IADD R13, R2, 0x1, R3 ;  /* 0x00000001020d7824 */ /* 0x000fe400078e0203 */
[----:B------:R-:W-:-:S05]  /*2c00*/  IMAD.MOV R12, RZ, RZ, -R22 ;  /* 0x000000ffff0c7224 */ /* 0x000fca00078e0a16 */
[----:B------:R-:W1:Y:S02]  /*2c10*/  LDC.64 R10, c[0x0][0x388] ;  /* 0x0000e200ff0a7b82 */ /* 0x000e640000000a00 */
.L_x_300:
[----:B0-----:R-:W-:-:S04]  /*2c20*/  IMAD.WIDE.U32 R2, R13, 0x8, R8 ;  /* 0x000000080d027825 */ /* 0x001fc800078e0008 */
[C---:B-1----:R-:W-:Y:S02]  /*2c30*/  IMAD.WIDE.U32 R4, R13.reuse, 0x8, R10 ;  /* 0x000000080d047825 */ /* 0x042fe400078e000a */
[----:B------:R-:W2:Y:S04]  /*2c40*/  LDG.E.64 R2, desc[UR6][R2.64] ;  /* 0x0000000602027981 */ /* 0x000ea8000c1e1b00 */
[----:B------:R-:W2:Y:S01]  /*2c50*/  LDG.E.64 R4, desc[UR6][R4.64] ;  /* 0x0000000604047981 */ /* 0x000ea2000c1e1b00 */
[----:B------:R-:W-:Y:S02]  /*2c60*/  VIADD R12, R12, 0x1 ;  /* 0x000000010c0c7836 */ /* 0x000fe40000000000 */
[----:B------:R-:W-:-:S03]  /*2c70*/  VIADD R13, R13, 0x280 ;  /* 0x000002800d0d7836 */ /* 0x000fc60000000000 */
[----:B------:R-:W-:Y:S01]  /*2c80*/  ISETP.NE.AND P0, PT, R12, RZ, PT ;  /* 0x000000ff0c00720c */ /* 0x000fe20003f05270 */
[----:B--2---:R-:W-:-:S12]  /*2c90*/  DFMA R6, R2, R4, R6 ;  /* 0x000000040206722b */ /* 0x004fd80000000006 */
[----:B------:R-:W-:Y:S05]  /*2ca0*/  @P0 BRA `(.L_x_300) ;  /* 0xfffffffc00dc0947 */ /* 0x000fea000383ffff */
.L_x_291:
[----:B------:R-:W-:Y:S05]  /*2cb0*/  BSYNC.RECONVERGENT B1 ;  /* 0x0000000000017941 */ /* 0x000fea0003800200 */
.L_x_289:
        /* <DEDUP_REMOVED lines=75> */
[----:B------:R-:W-:-:S11]  /*3170*/  DADD R2, R4, R2 ;  /* 0x0000000004027229 */ /* 0x000fd60000000002 */
.L_x_287:
[----:B------:R-:W-:Y:S05]  /*3180*/  BSYNC.RECONVERGENT B0 ;  /* 0x0000000000007941 */ /* 0x000fea0003800200 */
.L_x_272:
[----:B------:R-:W-:Y:S05]  /*3190*/  @P0 EXIT ;  /* 0x000000000000094d */ /* 0x000fea0003800000 */
[----:B------:R-:W2:Y:S01]  /*31a0*/  LDCU.64 UR4, c[0x0][0x3a8] ;  /* 0x00007500ff0477ac */ /* 0x000ea20008000a00 */
[----:B01----:R-:W0:Y:S01]  /*31b0*/  LDC.64 R4, c[0x0][0x398] ;  /* 0x0000e600ff047b82 */ /* 0x003e220000000a00 */
[----:B--2---:R-:W-:-:S07]  /*31c0*/  DADD R2, R2, UR4 ;  /* 0x0000000402027e29 */ /* 0x004fce0008000000 */
[----:B0-----:R-:W-:Y:S01]  /*31d0*/  STG.E.64 desc[UR6][R4.64], R2 ;  /* 0x0000000204007986 */ /* 0x001fe2000c101b06 */
[----:B------:R-:W-:Y:S05]  /*31e0*/  EXIT ;  /* 0x000000000000794d */ /* 0x000fea0003800000 */
.L_x_301:
        /* <DEDUP_REMOVED lines=9> */
.L_x_374:


//--------------------- .text._ZN3cub18CUB_300001_SM_10006detail9transform16transform_kernelINS2_10policy_hubILb0EN4cuda3std3__45tupleIJN6thrust24THRUST_300001_SM_1000_NS6detail15normal_iteratorINSA_10device_ptrIdEEEESF_EEEE10policy1000ElNS7_10multipliesIdEESF_JPdSL_EEEvT0_iT1_T2_DpNS2_10kernel_argIT3_EE --------------------------
	.section	.text._ZN3cub18CUB_300001_SM_10006detail9transform16transform_kernelINS2_10policy_hubILb0EN4cuda3std3__45tupleIJN6thrust24THRUST_300001_SM_1000_NS6detail15normal_iteratorINSA_10device_ptrIdEEEESF_EEEE10policy1000ElNS7_10multipliesIdEESF_JPdSL_EEEvT0_iT1_T2_DpNS2_10kernel_argIT3_EE,"ax",@progbits
	.align	128
        .global         _ZN3cub18CUB_300001_SM_10006detail9transform16transform_kernelINS2_10policy_hubILb0EN4cuda3std3__45tupleIJN6thrust24THRUST_300001_SM_1000_NS6detail15normal_iteratorINSA_10device_ptrIdEEEESF_EEEE10policy1000ElNS7_10multipliesIdEESF_JPdSL_EEEvT0_iT1_T2_DpNS2_10kernel_argIT3_EE
        .type           _ZN3cub18CUB_300001_SM_10006detail9transform16transform_kernelINS2_10policy_hubILb0EN4cuda3std3__45tupleIJN6thrust24THRUST_300001_SM_1000_NS6detail15normal_iteratorINSA_10device_ptrIdEEEESF_EEEE10policy1000ElNS7_10multipliesIdEESF_JPdSL_EEEvT0_iT1_T2_DpNS2_10kernel_argIT3_EE,@function
        .size           _ZN3cub18CUB_300001_SM_10006detail9transform16transform_kernelINS2_10policy_hubILb0EN4cuda3std3__45tupleIJN6thrust24THRUST_300001_SM_1000_NS6detail15normal_iteratorINSA_10device_ptrIdEEEESF_EEEE10policy1000ElNS7_10multipliesIdEESF_JPdSL_EEEvT0_iT1_T2_DpNS2_10kernel_argIT3_EE,(.L_x_363 - _ZN3cub18CUB_300001_SM_10006detail9transform16transform_kernelINS2_10policy_hubILb0EN4cuda3std3__45tupleIJN6thrust24THRUST_300001_SM_1000_NS6detail15normal_iteratorINSA_10device_ptrIdEEEESF_EEEE10policy1000ElNS7_10multipliesIdEESF_JPdSL_EEEvT0_iT1_T2_DpNS2_10kernel_argIT3_EE)
        .other          _ZN3cub18CUB_300001_SM_10006detail9transform16transform_kernelINS2_10policy_hubILb0EN4cuda3std3__45tupleIJN6thrust24THRUST_300001_SM_1000_NS6detail15normal_iteratorINSA_10device_ptrIdEEEESF_EEEE10policy1000ElNS7_10multipliesIdEESF_JPdSL_EEEvT0_iT1_T2_DpNS2_10kernel_argIT3_EE,@"STO_CUDA_ENTRY STV_DEFAULT"
_ZN3cub18CUB_300001_SM_10006detail9transform16transform_kernelINS2_10policy_hubILb0EN4cuda3std3__45tupleIJN6thrust24THRUST_300001_SM_1000_NS6detail15normal_iteratorINSA_10device_ptrIdEEEESF_EEEE10policy1000ElNS7_10multipliesIdEESF_JPdSL_EEEvT0_iT1_T2_DpNS2_10kernel_argIT3_EE:
.text._ZN3cub18CUB_300001_SM_10006detail9transform16transform_kernelINS2_10policy_hubILb0EN4cuda3std3__45tupleIJN6thrust24THRUST_300001_SM_1000_NS6detail15normal_iteratorINSA_10device_ptrIdEEEESF_EEEE10policy1000ElNS7_10multipliesIdEESF_JPdSL_EEEvT0_iT1_T2_DpNS2_10kernel_argIT3_EE:
[----:B------:R-:W-:Y:S01]  /*0000*/  LDC R1, c[0x0][0x37c] ;  /* 0x0000df00ff017b82 */ /* 0x000fe20000000800 */
[----:B------:R-:W1:Y:S07]  /*0010*/  LDCU UR24, c[0x0][0x388] ;  /* 0x00007100ff1877ac */ /* 0x000e6e0008000800 */
[----:B------:R-:W2:Y:S01]  /*0020*/  S2UR UR5, SR_CTAID.X ;  /* 0x00000000000579c3 */ /* 0x000ea20000002500 */
[----:B------:R-:W3:Y:S01]  /*0030*/  LDCU UR7, c[0x0][0x370] ;  /* 0x00006e00ff0777ac */ /* 0x000ee20008000800 */
[----:B------:R-:W4:Y:S06]  /*0040*/  LDCU.64 UR22, c[0x0][0x358] ;  /* 0x00006b00ff1677ac */ /* 0x000f2c0008000a00 */
[----:B------:R-:W5:Y:S01]  /*0050*/  LDC.64 R2, c[0x0][0x380] ;  /* 0x0000e000ff027b82 */ /* 0x000f620000000a00 */
[----:B-1----:R-:W-:-:S04]  /*0060*/  USHF.L.U32 UR19, UR24, 0x7, URZ ;  /* 0x0000000718137899 */ /* 0x002fc800080006ff */
[----:B------:R-:W-:Y:S02]  /*0070*/  USHF.R.S32.HI UR8, URZ, 0x1f, UR19 ;  /* 0x0000001fff087899 */ /* 0x000fe40008011413 */
[----:B--2---:R-:W-:Y:S02]  /*0080*/  UIMAD.WIDE.U32 UR20, UR19, UR5, URZ ;  /* 0x00000005131472a5 */ /* 0x004fe4000f8e00ff */
[----:B------:R-:W-:Y:S02]  /*0090*/  UIMAD UR6, UR8, UR5, URZ ;  /* 0x00000005080672a4 */ /* 0x000fe4000f8e02ff */
[----:B------:R-:W-:Y:S02]  /*00a0*/  UIADD3 UR4, UPT, UPT, UR5, 0x2, URZ ;  /* 0x0000000205047890 */ /* 0x000fe4000fffe0ff */
[----:B------:R-:W-:Y:S02]  /*00b0*/  UIADD3 UR6, UPT, UPT, UR21, UR6, URZ ;  /* 0x0000000615067290 */ /* 0x000fe4000fffe0ff */
[----:B---3--:R-:W-:Y:S01]  /*00c0*/  UISETP.GE.U32.AND UP0, UPT, UR4, UR7, UPT ;  /* 0x000000070400728c */ /* 0x008fe2000bf06070 */
[----:B-----5:R-:W-:-:S03]  /*00d0*/  IADD3 R0, P0, PT, R2, -UR20, RZ ;  /* 0x8000001402007c10 */ /* 0x020fc6000ff1e0ff */
[----:B------:R-:W-:Y:S01]  /*00e0*/  UISETP.EQ.OR UP0, UPT, UR5, URZ, UP0 ;  /* 0x000000ff0500728c */ /* 0x000fe20008702670 */
[----:B------:R-:W-:Y:S02]  /*00f0*/  IADD3.X R2, PT, PT, R3, ~UR6, RZ, P0, !PT ;  /* 0x8000000603027c10 */ /* 0x000fe400087fe4ff */
[----:B------:R-:W-:-:S04]  /*0100*/  ISETP.LT.U32.AND P0, PT, R0, UR19, PT ;  /* 0x0000001300007c0c */ /* 0x000fc8000bf01070 */
[----:B------:R-:W-:-:S04]  /*0110*/  ISETP.LT.AND.EX P0, PT, R2, UR8, PT, P0 ;  /* 0x0000000802007c0c */ /* 0x000fc8000bf01300 */
[----:B------:R-:W-:Y:S01]  /*0120*/  SEL R0, R0, UR19, P0 ;  /* 0x0000001300007c07 */ /* 0x000fe20008000000 */
[----:B----4-:R-:W-:Y:S08]  /*0130*/  BRA.U UP0, `(.L_x_302) ;  /* 0x0000000100e47547 */ /* 0x010ff0000b800000 */
[----:B------:R-:W1:Y:S01]  /*0140*/  S2R R2, SR_TID.X ;  /* 0x0000000000027919 */ /* 0x000e620000002100 */
[----:B------:R-:W-:Y:S01]  /*0150*/  ELECT P0, URZ, PT ;  /* 0x0000000000ff782f */ /* 0x000fe20003800000 */
[----:B------:R-:W-:Y:S03]  /*0160*/  BSSY.RECONVERGENT B0, `(.L_x_303) ;  /* 0x000002e000007945 */ /* 0x000fe60003800200 */
[----:B-1----:R-:W-:-:S13]  /*0170*/  ISETP.GT.U32.OR P0, PT, R2, 0x1f, !P0 ;  /* 0x0000001f0200780c */ /* 0x002fda0004704470 */
[----:B------:R-:W-:Y:S05]  /*0180*/  @P0 BRA `(.L_x_304) ;  /* 0x0000000000ac0947 */ /* 0x000fea0003800000 */
[----:B------:R-:W1:Y:S01]  /*0190*/  S2UR UR18, SR_CgaCtaId ;  /* 0x00000000001279c3 */ /* 0x000e620000008800 */
[----:B------:R-:W2:Y:S01]  /*01a0*/  LDCU UR15, c[0x0][0x3a0] ;  /* 0x00007400ff0f77ac */ /* 0x000ea20008000800 */
[----:B------:R-:W3:Y:S01]  /*01b0*/  LDCU UR17, c[0x0][0x3b0] ;  /* 0x00007600ff1177ac */ /* 0x000ee20008000800 */
[----:B------:R-:W-:Y:S01]  /*01c0*/  ULEA UR14, UR24, 0xf, 0xa ;  /* 0x0000000f180e7891 */ /* 0x000fe2000f8e50ff */
[----:B------:R-:W-:Y:S01]  /*01d0*/  UMOV UR7, 0x400 ;  /* 0x0000040000077882 */ /* 0x000fe20000000000 */
[----:B------:R-:W-:Y:S01]  /*01e0*/  UMOV UR10, 0x1 ;  /* 0x00000001000a7882 */ /* 0x000fe20000000000 */
[----:B------:R-:W4:Y:S01]  /*01f0*/  LDCU.64 UR4, c[0x0][0x398] ;  /* 0x00007300ff0477ac */ /* 0x000f220008000a00 */
[----:B------:R-:W-:-:S04]  /*0200*/  UIADD3 UR10, UPT, UPT, -UR10, 0x100000, URZ ;  /* 0x001000000a0a7890 */ /* 0x000fc8000fffe1ff */
[----:B------:R-:W-:Y:S02]  /*0210*/  USHF.L.U32 UR11, UR10, 0xb, URZ ;  /* 0x0000000b0a0b7899 */ /* 0x000fe400080006ff */
[----:B------:R-:W-:Y:S02]  /*0220*/  USHF.L.U32 UR10, UR10, 0x1, URZ ;  /* 0x000000010a0a7899 */ /* 0x000fe400080006ff */
[----:B--2---:R-:W-:Y:S01]  /*0230*/  UIADD3 UR15, UPT, UPT, UR14, UR15, URZ ;  /* 0x0000000f0e0f7290 */ /* 0x004fe2000fffe0ff */
[----:B------:R-:W2:Y:S01]  /*0240*/  LDCU.64 UR12, c[0x0][0x3a8] ;  /* 0x00007500ff0c77ac */ /* 0x000ea20008000a00 */
[----:B---3--:R-:W-:Y:S02]  /*0250*/  UIADD3 UR14, UPT, UPT, UR14, UR17, URZ ;  /* 0x000000110e0e7290 */ /* 0x008fe4000fffe0ff */
[----:B-1----:R-:W-:Y:S02]  /*0260*/  ULEA UR17, UR18, UR7, 0x18 ;  /* 0x0000000712117291 */ /* 0x002fe4000f8ec0ff */
[----:B------:R-:W-:-:S02]  /*0270*/  UIADD3 UR16, UPT, UPT, UR7, 0x80, URZ ;  /* 0x0000008007107890 */ /* 0x000fc4000fffe0ff */
[----:B------:R-:W-:Y:S02]  /*0280*/  USHF.L.U64.HI UR9, UR20, 0x3, UR6 ;  /* 0x0000000314097899 */ /* 0x000fe40008010206 */
[----:B------:R-:W-:Y:S02]  /*0290*/  USHF.L.U32 UR8, UR20, 0x3, URZ ;  /* 0x0000000314087899 */ /* 0x000fe400080006ff */
[----:B------:R-:W-:Y:S02]  /*02a0*/  ULOP3.LUT UR15, UR15, 0xfffffff0, URZ, 0xc0, !UPT ;  /* 0xfffffff00f0f7892 */ /* 0x000fe4000f8ec0ff */
[----:B------:R-:W-:Y:S01]  /*02b0*/  ULOP3.LUT UR14, UR14, 0xfffffff0, URZ, 0xc0, !UPT ;  /* 0xfffffff00e0e7892 */ /* 0x000fe2000f8ec0ff */
[----:B------:R-:W1:Y:S02]  /*02c0*/  FENCE.VIEW.ASYNC.S ;  /* 0x00000000000073c6 */ /* 0x000e640000000000 */
[----:B-1----:R1:W3:Y:S02]  /*02d0*/  SYNCS.EXCH.64 URZ, [UR17], UR10 ;  /* 0x0000000a11ff75b2 */ /* 0x0022e40008000100 */
[----:B------:R-:W-:Y:S01]  /*02e0*/  @!PT LDS RZ, [RZ] ;  /* 0x00000000fffff984 */ /* 0x000fe20000000800 */
[----:B------:R-:W-:Y:S01]  /*02f0*/  @!PT LDS RZ, [RZ] ;  /* 0x00000000fffff984 */ /* 0x000fe20000000800 */
[----:B------:R-:W-:Y:S01]  /*0300*/  @!PT LDS RZ, [RZ] ;  /* 0x00000000fffff984 */ /* 0x000fe20000000800 */
[----:B------:R-:W-:Y:S01]  /*0310*/  @!PT LDS RZ, [RZ] ;  /* 0x00000000fffff984 */ /* 0x000fe20000000800 */
[----:B---3--:R3:W-:Y:S06]  /*0320*/  MEMBAR.ALL.CTA ;  /* 0x0000000000007992 */ /* 0x0087ec0000008000 */
[----:B---3--:R-:W3:Y:S01]  /*0330*/  FENCE.VIEW.ASYNC.S ;  /* 0x00000000000073c6 */ /* 0x008ee20000000000 */
[----:B------:R-:W-:-:S02]  /*0340*/  ULEA UR16, UR18, UR16, 0x18 ;  /* 0x0000001012107291 */ /* 0x000fc4000f8ec0ff */
[----:B----4-:R-:W-:Y:S02]  /*0350*/  UIADD3.64 UR4, UPT, UPT, UR8, UR4, URZ ;  /* 0x0000000408047297 */ /* 0x010fe4000fffe0ff */
[----:B------:R-:W-:Y:S02]  /*0360*/  USHF.R.U32.HI UR7, URZ, 0x4, UR15 ;  /* 0x00000004ff077899 */ /* 0x000fe4000801160f */
[----:B--2---:R-:W-:Y:S02]  /*0370*/  UIADD3.64 UR8, UPT, UPT, UR8, UR12, URZ ;  /* 0x0000000c08087297 */ /* 0x004fe4000fffe0ff */
[----:B------:R-:W-:Y:S02]  /*0380*/  UIADD3 UR15, UPT, UPT, UR15, UR14, URZ ;  /* 0x0000000e0f0f7290 */ /* 0x000fe4000fffe0ff */
[----:B------:R-:W-:Y:S02]  /*0390*/  ULEA UR12, UR24, UR16, 0xa ;  /* 0x00000010180c7291 */ /* 0x000fe4000f8e50ff */
[----:B------:R-:W-:-:S02]  /*03a0*/  USHF.R.U32.HI UR14, URZ, 0x4, UR14 ;  /* 0x00000004ff0e7899 */ /* 0x000fc4000801160e */
[----:B------:R-:W-:Y:S01]  /*03b0*/  UPRMT UR7, UR7, 0x5410, URZ ;  /* 0x0000541007077896 */ /* 0x000fe200080000ff */
[----:B------:R-:W-:Y:S01]  /*03c0*/  IMAD.U32 R2, RZ, RZ, UR15 ;  /* 0x0000000fff027e24 */ /* 0x000fe2000f8e00ff */
[----:B------:R-:W-:Y:S02]  /*03d0*/  UIADD3 UR12, UPT, UPT, UR12, 0x80, URZ ;  /* 0x000000800c0c7890 */ /* 0x000fe4000fffe0ff */
[----:B------:R-:W-:Y:S01]  /*03e0*/  UPRMT UR14, UR14, 0x5410, URZ ;  /* 0x000054100e0e7896 */ /* 0x000fe200080000ff */
[----:B------:R-:W-:-:S04]  /*03f0*/  UMOV UR13, UR17 ;  /* 0x00000011000d7c82 */ /* 0x000fc80008000000 */
[----:B---3--:R1:W-:Y:S04]  /*0400*/  UBLKCP.S.G [UR16], [UR4], UR7 ;  /* 0x00000010040073ba */ /* 0x0083e80008000207 */
[----:B------:R1:W-:Y:S01]  /*0410*/  UBLKCP.S.G [UR12], [UR8], UR14 ;  /* 0x0000000c080073ba */ /* 0x0003e2000800020e */
[----:B------:R1:W-:Y:S01]  /*0420*/  SYNCS.ARRIVE.TRANS64 RZ, [UR17], R2 ;  /* 0x00000002ffff79a7 */ /* 0x0003e20008000011 */
[----:B------:R-:W-:Y:S01]  /*0430*/  NOP ;  /* 0x0000000000007918 */ /* 0x000fe20000000000 */
.L_x_304:
[----:B-1----:R-:W-:Y:S05]  /*0440*/  BSYNC.RECONVERGENT B0 ;  /* 0x0000000000007941 */ /* 0x002fea0003800200 */
.L_x_303:
[----:B------:R-:W1:Y:S08]  /*0450*/  S2UR UR5, SR_CgaCtaId ;  /* 0x00000000000579c3 */ /* 0x000e700000008800 */
[----:B------:R-:W-:Y:S01]  /*0460*/  BAR.SYNC.DEFER_BLOCKING 0x0 ;  /* 0x0000000000007b1d */ /* 0x000fe20000010000 */
[----:B------:R-:W-:-:S05]  /*0470*/  SHF.L.U32 R2, RZ, 0x1f, RZ ;  /* 0x0000001fff027819 */ /* 0x000fca00000006ff */
[----:B------:R-:W-:Y:S02]  /*0480*/  UMOV UR4, 0x400 ;  /* 0x0000040000047882 */ /* 0x000fe40000000000 */
[----:B-1----:R-:W-:-:S12]  /*0490*/  ULEA UR4, UR5, UR4, 0x18 ;  /* 0x0000000405047291 */ /* 0x002fd8000f8ec0ff */
.L_x_305:
[----:B------:R-:W1:Y:S02]  /*04a0*/  SYNCS.PHASECHK.TRANS64.TRYWAIT P0, [UR4], R2 ;  /* 0x00000002ff0075a7 */ /* 0x000e640008001104 */
[----:B-1----:R-:W-:Y:S05]  /*04b0*/  @!P0 BRA `(.L_x_305) ;  /* 0xfffffffc00f88947 */ /* 0x002fea000383ffff */
[----:B------:R-:W-:Y:S05]  /*04c0*/  BRA `(.L_x_306) ;  /* 0x00000014003c7947 */ /* 0x000fea0003800000 */
.L_x_302:
[----:B------:R-:W1:Y:S01]  /*04d0*/  S2R R3, SR_TID.Y ;  /* 0x0000000000037919 */ /* 0x000e620000002200 */
[----:B------:R-:W2:Y:S01]  /*04e0*/  LDCU UR9, c[0x0][0x360] ;  /* 0x00006c00ff0977ac */ /* 0x000ea20008000800 */
[----:B------:R-:W-:Y:S01]  /*04f0*/  IMAD.SHL.U32 R4, R0, 0x8, RZ ;  /* 0x0000000800047824 */ /* 0x000fe200078e00ff */
[----:B------:R-:W-:Y:S01]  /*0500*/  BSSY.RECONVERGENT B0, `(.L_x_307) ;  /* 0x00000ab000007945 */ /* 0x000fe20003800200 */
[----:B------:R-:W1:Y:S01]  /*0510*/  S2R R6, SR_TID.Z ;  /* 0x0000000000067919 */ /* 0x000e620000002300 */
[----:B------:R-:W2:Y:S01]  /*0520*/  LDCU UR10, c[0x0][0x364] ;  /* 0x00006c80ff0a77ac */ /* 0x000ea20008000800 */
[----:B------:R-:W3:Y:S01]  /*0530*/  LDC R2, c[0x0][0x368] ;  /* 0x0000da00ff027b82 */ /* 0x000ee20000000800 */
[----:B------:R-:W-:Y:S01]  /*0540*/  SHF.R.S32.HI R5, RZ, 0x1f, R4 ;  /* 0x0000001fff057819 */ /* 0x000fe20000011404 */
[----:B------:R-:W4:Y:S03]  /*0550*/  S2R R8, SR_TID.X ;  /* 0x0000000000087919 */ /* 0x000f260000002100 */
[----:B------:R-:W-:-:S02]  /*0560*/  SHF.R.U64 R4, R4, 0x3, R5 ;  /* 0x0000000304047819 */ /* 0x000fc40000001205 */
[----:B------:R-:W-:Y:S01]  /*0570*/  SHF.R.U32.HI R5, RZ, 0x3, R5 ;  /* 0x00000003ff057819 */ /* 0x000fe20000011605 */
[----:B--2---:R-:W-:Y:S02]  /*0580*/  UIMAD UR4, UR9, UR10, URZ ;  /* 0x0000000a090472a4 */ /* 0x004fe4000f8e02ff */
[----:B-1----:R-:W-:Y:S02]  /*0590*/  IMAD R3, R6, UR10, R3 ;  /* 0x0000000a06037c24 */ /* 0x002fe4000f8e0203 */
[----:B------:R-:W-:Y:S02]  /*05a0*/  IMAD.MOV.U32 R6, RZ, RZ, RZ ;  /* 0x000000ffff067224 */ /* 0x000fe400078e00ff */
[----:B----4-:R-:W-:Y:S02]  /*05b0*/  IMAD R3, R3, UR9, R8 ;  /* 0x0000000903037c24 */ /* 0x010fe4000f8e0208 */
[----:B---3--:R-:W-:Y:S01]  /*05c0*/  IMAD R8, R2, UR4, RZ ;  /* 0x0000000402087c24 */ /* 0x008fe2000f8e02ff */
[----:B------:R-:W-:-:S02]  /*05d0*/  UMOV UR4, URZ ;  /* 0x000000ff00047c82 */ /* 0x000fc40008000000 */
[----:B------:R-:W-:-:S04]  /*05e0*/  ISETP.GT.U32.AND P0, PT, R4, R3, PT ;  /* 0x000000030400720c */ /* 0x000fc80003f04070 */
[----:B------:R-:W-:-:S13]  /*05f0*/  ISETP.GT.U32.AND.EX P0, PT, R5, RZ, PT, P0 ;  /* 0x000000ff0500720c */ /* 0x000fda0003f04100 */
[----:B------:R-:W-:Y:S05]  /*0600*/  @!P0 BRA `(.L_x_308) ;  /* 0x0000000800688947 */ /* 0x000fea0003800000 */
[----:B------:R-:W-:Y:S01]  /*0610*/  IMAD.IADD R9, R8, 0x1, R3 ;  /* 0x0000000108097824 */ /* 0x000fe200078e0203 */
[----:B------:R-:W-:Y:S01]  /*0620*/  BSSY.RECONVERGENT B1, `(.L_x_309) ;  /* 0x0000024000017945 */ /* 0x000fe20003800200 */
[----:B------:R-:W-:-:S03]  /*0630*/  IMAD.MOV.U32 R12, RZ, RZ, -0x1 ;  /* 0xffffffffff0c7424 */ /* 0x000fc600078e00ff */
[CC--:B------:R-:W-:Y:S02]  /*0640*/  ISETP.GT.U32.AND P1, PT, R4.reuse, R9.reuse, PT ;  /* 0x000000090400720c */ /* 0x0c0fe40003f24070 */
[CC--:B------:R-:W-:Y:S02]  /*0650*/  ISETP.GT.U32.AND P0, PT, R4.reuse, R9.reuse, PT ;  /* 0x000000090400720c */ /* 0x0c0fe40003f04070 */
[C---:B------:R-:W-:Y:S02]  /*0660*/  ISETP.GT.U32.AND.EX P1, PT, R5.reuse, RZ, PT, P1 ;  /* 0x000000ff0500720c */ /* 0x040fe40003f24110 */
[----:B------:R-:W-:Y:S02]  /*0670*/  ISETP.GT.U32.AND.EX P0, PT, R5, RZ, PT, P0 ;  /* 0x000000ff0500720c */ /* 0x000fe40003f04100 */
[----:B------:R-:W-:Y:S02]  /*0680*/  SEL R10, R4, R9, P1 ;  /* 0x00000009040a7207 */ /* 0x000fe40000800000 */
[----:B------:R-:W-:-:S02]  /*0690*/  SEL R7, RZ, 0x1, !P0 ;  /* 0x00000001ff077807 */ /* 0x000fc40004000000 */
[----:B------:R-:W-:Y:S02]  /*06a0*/  SEL R11, R5, RZ, P1 ;  /* 0x000000ff050b7207 */ /* 0x000fe40000800000 */
[----:B------:R-:W-:-:S04]  /*06b0*/  IADD3 R14, P0, P1, R10, -R7, -R9 ;  /* 0x800000070a0e7210 */ /* 0x000fc8000791e809 */
[----:B------:R-:W-:-:S04]  /*06c0*/  IADD3.X R15, PT, PT, R11, -0x1, R12, P0, P1 ;  /* 0xffffffff0b0f7810 */ /* 0x000fc800007e240c */
[----:B------:R-:W-:-:S13]  /*06d0*/  ISETP.NE.U32.AND P0, PT, R15, RZ, PT ;  /* 0x000000ff0f00720c */ /* 0x000fda0003f05070 */
[----:B------:R-:W-:Y:S05]  /*06e0*/  @P0 BRA `(.L_x_310) ;  /* 0x0000000000500947 */ /* 0x000fea0003800000 */
[----:B------:R-:W1:Y:S01]  /*06f0*/  I2F.U32.RP R9, R8 ;  /* 0x0000000800097306 */ /* 0x000e620000209000 */
[----:B------:R-:W-:Y:S01]  /*0700*/  IMAD.MOV R13, RZ, RZ, -R8 ;  /* 0x000000ffff0d7224 */ /* 0x000fe200078e0a08 */
[----:B------:R-:W-:-:S06]  /*0710*/  ISETP.NE.U32.AND P2, PT, R8, RZ, PT ;  /* 0x000000ff0800720c */ /* 0x000fcc0003f45070 */
[----:B-1----:R-:W1:Y:S02]  /*0720*/  MUFU.RCP R9, R9 ;  /* 0x0000000900097308 */ /* 0x002e640000001000 */
[----:B-1----:R-:W-:-:S06]  /*0730*/  VIADD R10, R9, 0xffffffe ;  /* 0x0ffffffe090a7836 */ /* 0x002fcc0000000000 */
[----:B------:R1:W2:Y:S02]  /*0740*/  F2I.FTZ.U32.TRUNC.NTZ R11, R10 ;  /* 0x0000000a000b7305 */ /* 0x0002a4000021f000 */
[----:B-1----:R-:W-:Y:S02]  /*0750*/  IMAD.MOV.U32 R10, RZ, RZ, RZ ;  /* 0x000000ffff0a7224 */ /* 0x002fe400078e00ff */
[----:B--2---:R-:W-:-:S04]  /*0760*/  IMAD R13, R13, R11, RZ ;  /* 0x0000000b0d0d7224 */ /* 0x004fc800078e02ff */
[----:B------:R-:W-:-:S06]  /*0770*/  IMAD.HI.U32 R11, R11, R13, R10 ;  /* 0x0000000d0b0b7227 */ /* 0x000fcc00078e000a */
[----:B------:R-:W-:-:S04]  /*0780*/  IMAD.HI.U32 R10, R11, R14, RZ ;  /* 0x0000000e0b0a7227 */ /* 0x000fc800078e00ff */
[----:B------:R-:W-:-:S04]  /*0790*/  IMAD.MOV R11, RZ, RZ, -R10 ;  /* 0x000000ffff0b7224 */ /* 0x000fc800078e0a0a */
[----:B------:R-:W-:-:S05]  /*07a0*/  IMAD R11, R8, R11, R14 ;  /* 0x0000000b080b7224 */ /* 0x000fca00078e020e */
[----:B------:R-:W-:-:S13]  /*07b0*/  ISETP.GE.U32.AND P0, PT, R11, R8, PT ;  /* 0x000000080b00720c */ /* 0x000fda0003f06070 */
[----:B------:R-:W-:Y:S02]  /*07c0*/  @P0 IMAD.IADD R11, R11, 0x1, -R8 ;  /* 0x000000010b0b0824 */ /* 0x000fe400078e0a08 */
[----:B------:R-:W-:-:S03]  /*07d0*/  @P0 VIADD R10, R10, 0x1 ;  /* 0x000000010a0a0836 */ /* 0x000fc60000000000 */
[----:B------:R-:W-:Y:S01]  /*07e0*/  ISETP.GE.U32.AND P1, PT, R11, R8, PT ;  /* 0x000000080b00720c */ /* 0x000fe20003f26070 */
[----:B------:R-:W-:-:S12]  /*07f0*/  HFMA2 R11, -RZ, RZ, 0, 0 ;  /* 0x00000000ff0b7431 */ /* 0x000fd800000001ff */
[----:B------:R-:W-:Y:S01]  /*0800*/  @P1 VIADD R10, R10, 0x1 ;  /* 0x000000010a0a1836 */ /* 0x000fe20000000000 */
[----:B------:R-:W-:Y:S01]  /*0810*/  @!P2 LOP3.LUT R10, RZ, R8, RZ, 0x33, !PT ;  /* 0x00000008ff0aa212 */ /* 0x000fe200078e33ff */
[----:B------:R-:W-:Y:S06]  /*0820*/  BRA `(.L_x_311) ;  /* 0x00000000000c7947 */ /* 0x000fec0003800000 */
.L_x_310:
[----:B------:R-:W-:Y:S01]  /*0830*/  IMAD.MOV.U32 R9, RZ, RZ, R14 ;  /* 0x000000ffff097224 */ /* 0x000fe200078e000e */
[----:B------:R-:W-:-:S07]  /*0840*/  MOV R14, 0x860 ;  /* 0x00000860000e7802 */ /* 0x000fce0000000f00 */
[----:B------:R-:W-:Y:S05]  /*0850*/  CALL.REL.NOINC `($__internal_0_$__cuda_sm20_div_u64) ;  /* 0x00000014006c7944 */ /* 0x000fea0003c00000 */
.L_x_311:
[----:B------:R-:W-:Y:S05]  /*0860*/  BSYNC.RECONVERGENT B1 ;  /* 0x0000000000017941 */ /* 0x000fea0003800200 */
.L_x_309:
[----:B------:R-:W-:Y:S01]  /*0870*/  IADD3 R15, P0, PT, R10, R7, RZ ;  /* 0x000000070a0f7210 */ /* 0x000fe20007f1e0ff */
[----:B------:R-:W1:Y:S01]  /*0880*/  LDC R9, c[0x0][0x3a0] ;  /* 0x0000e800ff097b82 */ /* 0x000e620000000800 */
[----:B------:R-:W-:Y:S01]  /*0890*/  BSSY.RECONVERGENT B1, `(.L_x_312) ;  /* 0x0000033000017945 */ /* 0x000fe20003800200 */
[----:B------:R-:W-:Y:S01]  /*08a0*/  IMAD.MOV.U32 R29, RZ, RZ, R3 ;  /* 0x000000ffff1d7224 */ /* 0x000fe200078e0003 */
[C---:B------:R-:W-:Y:S01]  /*08b0*/  LOP3.LUT R7, R15.reuse, 0x3, RZ, 0xc0, !PT ;  /* 0x000000030f077812 */ /* 0x040fe200078ec0ff */
[----:B------:R-:W-:Y:S01]  /*08c0*/  IMAD.X R10, RZ, RZ, R11, P0 ;  /* 0x000000ffff0a7224 */ /* 0x000fe200000e060b */
[----:B------:R-:W-:Y:S02]  /*08d0*/  ISETP.GE.U32.AND P0, PT, R15, 0x3, PT ;  /* 0x000000030f00780c */ /* 0x000fe40003f06070 */
[----:B------:R-:W-:Y:S02]  /*08e0*/  ISETP.NE.U32.AND P1, PT, R7, 0x3, PT ;  /* 0x000000030700780c */ /* 0x000fe40003f25070 */
[----:B------:R-:W-:Y:S01]  /*08f0*/  ISETP.GE.U32.AND.EX P0, PT, R10, RZ, PT, P0 ;  /* 0x000000ff0a00720c */ /* 0x000fe20003f06100 */
[----:B------:R-:W-:Y:S01]  /*0900*/  IMAD.MOV.U32 R10, RZ, RZ, R6 ;  /* 0x000000ffff0a7224 */ /* 0x000fe200078e0006 */
[----:B------:R-:W-:-:S02]  /*0910*/  ISETP.NE.AND.EX P1, PT, RZ, RZ, PT, P1 ;  /* 0x000000ffff00720c */ /* 0x000fc40003f25310 */
[----:B-1----:R-:W-:-:S11]  /*0920*/  SHF.R.S32.HI R7, RZ, 0x1f, R9 ;  /* 0x0000001fff077819 */ /* 0x002fd60000011409 */
[----:B------:R-:W-:Y:S05]  /*0930*/  @!P1 BRA `(.L_x_313) ;  /* 0x0000000000a09947 */ /* 0x000fea0003800000 */
[----:B------:R-:W1:Y:S01]  /*0940*/  S2UR UR7, SR_CgaCtaId ;  /* 0x00000000000779c3 */ /* 0x000e620000008800 */
[----:B------:R-:W2:Y:S01]  /*0950*/  LDCU.64 UR12, c[0x0][0x398] ;  /* 0x00007300ff0c77ac */ /* 0x000ea20008000a00 */
[C---:B------:R-:W-:Y:S02]  /*0960*/  IMAD.SHL.U32 R13, R3.reuse, 0x8, RZ ;  /* 0x00000008030d7824 */ /* 0x040fe400078e00ff */
[----:B------:R-:W-:Y:S01]  /*0970*/  IMAD.U32 R10, RZ, RZ, UR20 ;  /* 0x00000014ff0a7e24 */ /* 0x000fe2000f8e00ff */
[----:B------:R-:W-:Y:S01]  /*0980*/  UMOV UR5, 0x400 ;  /* 0x0000040000057882 */ /* 0x000fe20000000000 */
[----:B------:R-:W-:Y:S01]  /*0990*/  IMAD.U32 R11, RZ, RZ, UR21 ;  /* 0x00000015ff0b7e24 */ /* 0x000fe2000f8e00ff */
[----:B------:R-:W-:Y:S01]  /*09a0*/  SHF.L.U64.HI R11, R3, 0x3, R6 ;  /* 0x00000003030b7819 */ /* 0x000fe20000010206 */
[----:B------:R-:W-:Y:S01]  /*09b0*/  IMAD.U32 R14, RZ, RZ, UR6 ;  /* 0x00000006ff0e7e24 */ /* 0x000fe2000f8e00ff */
[C---:B------:R-:W-:Y:S01]  /*09c0*/  LEA R12, P1, R10.reuse, R13, 0x3 ;  /* 0x0000000d0a0c7211 */ /* 0x040fe200078218ff */
[----:B------:R-:W-:Y:S01]  /*09d0*/  VIADD R15, R15, 0x1 ;  /* 0x000000010f0f7836 */ /* 0x000fe20000000000 */
[----:B------:R-:W-:Y:S01]  /*09e0*/  UIADD3 UR5, UPT, UPT, UR5, 0x80, URZ ;  /* 0x0000008005057890 */ /* 0x000fe2000fffe0ff */
[----:B------:R-:W-:Y:S01]  /*09f0*/  IMAD.MOV.U32 R29, RZ, RZ, R3 ;  /* 0x000000ffff1d7224 */ /* 0x000fe200078e0003 */
[----:B------:R-:W-:Y:S01]  /*0a00*/  LEA.HI.X R10, R10, R11, R14, 0x3, P1 ;  /* 0x0000000b0a0a7211 */ /* 0x000fe200008f1c0e */
[----:B------:R-:W-:Y:S01]  /*0a10*/  IMAD R11, R2, UR10, RZ ;  /* 0x0000000a020b7c24 */ /* 0x000fe2000f8e02ff */
[----:B------:R-:W-:-:S03]  /*0a20*/  LOP3.LUT R15, R15, 0x3, RZ, 0xc0, !PT ;  /* 0x000000030f0f7812 */ /* 0x000fc600078ec0ff */
[----:B------:R-:W-:Y:S01]  /*0a30*/  IMAD R11, R11, UR9, RZ ;  /* 0x000000090b0b7c24 */ /* 0x000fe2000f8e02ff */
[----:B--2---:R-:W-:-:S04]  /*0a40*/  IADD3 R17, P1, P2, R12, UR12, R9 ;  /* 0x0000000c0c117c10 */ /* 0x004fc8000fa3e009 */
[----:B------:R-:W-:Y:S01]  /*0a50*/  IADD3.X R18, PT, PT, R10, UR13, R7, P1, P2 ;  /* 0x0000000d0a127c10 */ /* 0x000fe20008fe4407 */
[----:B-1----:R-:W-:Y:S01]  /*0a60*/  ULEA UR5, UR7, UR5, 0x18 ;  /* 0x0000000507057291 */ /* 0x002fe2000f8ec0ff */
[----:B------:R-:W-:Y:S02]  /*0a70*/  IADD3 R15, P1, PT, RZ, -R15, RZ ;  /* 0x8000000fff0f7210 */ /* 0x000fe40007f3e0ff */
[----:B------:R-:W-:-:S03]  /*0a80*/  MOV R10, R6 ;  /* 0x00000006000a7202 */ /* 0x000fc60000000f00 */
[----:B------:R-:W-:Y:S02]  /*0a90*/  VIADD R12, R9, UR5 ;  /* 0x00000005090c7c36 */ /* 0x000fe40008000000 */
[----:B------:R-:W-:Y:S02]  /*0aa0*/  IMAD.X R16, RZ, RZ, -0x1, P1 ;  /* 0xffffffffff107424 */ /* 0x000fe400008e06ff */
[----:B------:R-:W-:-:S07]  /*0ab0*/  IMAD R14, R3, 0x8, R12 ;  /* 0x00000008030e7824 */ /* 0x000fce00078e020c */
.L_x_314:
[----:B------:R-:W-:Y:S01]  /*0ac0*/  IADD3 R15, P1, PT, R15, 0x1, RZ ;  /* 0x000000010f0f7810 */ /* 0x000fe20007f3e0ff */
[----:B------:R-:W-:Y:S01]  /*0ad0*/  IMAD.MOV.U32 R12, RZ, RZ, R17 ;  /* 0x000000ffff0c7224 */ /* 0x000fe200078e0011 */
[C---:B------:R-:W-:Y:S01]  /*0ae0*/  IADD3 R29, P2, PT, R8.reuse, R29, RZ ;  /* 0x0000001d081d7210 */ /* 0x040fe20007f5e0ff */
[----:B------:R-:W-:Y:S01]  /*0af0*/  IMAD.MOV.U32 R13, RZ, RZ, R18 ;  /* 0x000000ffff0d7224 */ /* 0x000fe200078e0012 */
[C---:B------:R-:W-:Y:S01]  /*0b00*/  LEA R17, P3, R8.reuse, R17, 0x3 ;  /* 0x0000001108117211 */ /* 0x040fe200078618ff */
[----:B------:R-:W-:Y:S01]  /*0b10*/  IMAD.X R16, RZ, RZ, R16, P1 ;  /* 0x000000ffff107224 */ /* 0x000fe200008e0610 */
[----:B------:R-:W-:Y:S01]  /*0b20*/  ISETP.NE.U32.AND P1, PT, R15, RZ, PT ;  /* 0x000000ff0f00720c */ /* 0x000fe20003f25070 */
[----:B------:R-:W-:Y:S01]  /*0b30*/  IMAD.X R10, RZ, RZ, R10, P2 ;  /* 0x000000ffff0a7224 */ /* 0x000fe200010e060a */
[----:B------:R-:W-:Y:S01]  /*0b40*/  @!PT LDS RZ, [RZ] ;  /* 0x00000000fffff984 */ /* 0x000fe20000000800 */
[----:B------:R-:W-:Y:S01]  /*0b50*/  @!PT LDS RZ, [RZ] ;  /* 0x00000000fffff984 */ /* 0x000fe20000000800 */
[----:B------:R-:W-:Y:S01]  /*0b60*/  @!PT LDS RZ, [RZ] ;  /* 0x00000000fffff984 */ /* 0x000fe20000000800 */
[----:B------:R1:W-:Y:S01]  /*0b70*/  LDGSTS.E.64 [R14], desc[UR22][R12.64] ;  /* 0x000000000c0e7fae */ /* 0x0003e2000b9a1416 */
[----:B------:R-:W-:Y:S02]  /*0b80*/  LEA.HI.X R18, R8, R18, RZ, 0x3, P3 ;  /* 0x0000001208127211 */ /* 0x000fe400018f1cff */
[----:B------:R-:W-:Y:S01]  /*0b90*/  ISETP.NE.AND.EX P1, PT, R16, RZ, PT, P1 ;  /* 0x000000ff1000720c */ /* 0x000fe20003f25310 */
[----:B-1----:R-:W-:-:S12]  /*0ba0*/  IMAD R14, R11, 0x8, R14 ;  /* 0x000000080b0e7824 */ /* 0x002fd800078e020e */
[----:B------:R-:W-:Y:S05]  /*0bb0*/  @P1 BRA `(.L_x_314) ;  /* 0xfffffffc00c01947 */ /* 0x000fea000383ffff */
.L_x_313:
[----:B------:R-:W-:Y:S05]  /*0bc0*/  BSYNC.RECONVERGENT B1 ;  /* 0x0000000000017941 */ /* 0x000fea0003800200 */
.L_x_312:
        /* <DEDUP_REMOVED lines=9> */
[----:B------:R-:W-:Y:S01]  /*0c60*/  LEA R11, P0, R12, R11, 0x3 ;  /* 0x0000000b0c0b7211 */ /* 0x000fe200078018ff */
[----:B------:R-:W-:Y:S01]  /*0c70*/  UIADD3 UR7, UPT, UPT, UR5, 0x80, URZ ;  /* 0x0000008005077890 */ /* 0x000fe2000fffe0ff */
[----:B------:R-:W-:-:S02]  /*0c80*/  IMAD R23, R2, UR10, RZ ;  /* 0x0000000a02177c24 */ /* 0x000fc4000f8e02ff */
[----:B------:R-:W-:Y:S01]  /*0c90*/  LEA.HI.X R13, R12, R13, R14, 0x3, P0 ;  /* 0x0000000d0c0d7211 */ /* 0x000fe200000f1c0e */
[----:B------:R-:W-:Y:S01]  /*0ca0*/  UMOV UR5, URZ ;  /* 0x000000ff00057c82 */ /* 0x000fe20008000000 */
[----:B------:R-:W-:Y:S01]  /*0cb0*/  IADD3 R12, P0, PT, R29, UR20, RZ ;  /* 0x000000141d0c7c10 */ /* 0x000fe2000ff1e0ff */
[----:B------:R-:W-:-:S03]  /*0cc0*/  IMAD R23, R23, UR9, RZ ;  /* 0x0000000917177c24 */ /* 0x000fc6000f8e02ff */
[----:B------:R-:W-:Y:S02]  /*0cd0*/  IADD3.X R15, PT, PT, R10, UR6, RZ, P0, !PT ;  /* 0x000000060a0f7c10 */ /* 0x000fe400087fe4ff */
[----:B--2---:R-:W-:Y:S02]  /*0ce0*/  IADD3 R27, P1, PT, R9, UR12, RZ ;  /* 0x0000000c091b7c10 */ /* 0x004fe4000ff3e0ff */
[C---:B------:R-:W-:Y:S01]  /*0cf0*/  SHF.L.U64.HI R15, R12.reuse, 0x3, R15 ;  /* 0x000000030c0f7819 */ /* 0x040fe2000001020f */
[----:B-1----:R-:W-:Y:S01]  /*0d00*/  ULEA UR7, UR8, UR7, 0x18 ;  /* 0x0000000708077291 */ /* 0x002fe2000f8ec0ff */
[----:B------:R-:W-:Y:S02]  /*0d10*/  SHF.L.U32 R14, R12, 0x3, RZ ;  /* 0x000000030c0e7819 */ /* 0x000fe400000006ff */
[----:B------:R-:W-:Y:S02]  /*0d20*/  IADD3.X R7, PT, PT, R7, UR13, RZ, P1, !PT ;  /* 0x0000000d07077c10 */ /* 0x000fe40008ffe4ff */
[CC--:B------:R-:W-:Y:S01]  /*0d30*/  LEA R20, P0, R8.reuse, R11.reuse, 0x3 ;  /* 0x0000000b08147211 */ /* 0x0c0fe200078018ff */
[----:B------:R-:W-:Y:S01]  /*0d40*/  VIADD R12, R9, UR7 ;  /* 0x00000007090c7c36 */ /* 0x000fe20008000000 */
[C---:B------:R-:W-:Y:S01]  /*0d50*/  LEA R21, P1, R8.reuse, R11, 0x4 ;  /* 0x0000000b08157211 */ /* 0x040fe200078220ff */
[C---:B------:R-:W-:Y:S01]  /*0d60*/  IMAD.WIDE.U32 R14, R8.reuse, 0x18, R14 ;  /* 0x00000018080e7825 */ /* 0x040fe200078e000e */
[----:B------:R-:W-:-:S02]  /*0d70*/  LEA.HI.X R24, R8, R13, RZ, 0x3, P0 ;  /* 0x0000000d08187211 */ /* 0x000fc400000f1cff */
[----:B------:R-:W-:Y:S01]  /*0d80*/  LEA.HI.X R26, R8, R13, RZ, 0x4, P1 ;  /* 0x0000000d081a7211 */ /* 0x000fe200008f24ff */
[----:B------:R-:W-:Y:S02]  /*0d90*/  IMAD R12, R29, 0x8, R12 ;  /* 0x000000081d0c7824 */ /* 0x000fe400078e020c */
[----:B------:R-:W-:Y:S02]  /*0da0*/  VIADD R28, R15, UR5 ;  /* 0x000000050f1c7c36 */ /* 0x000fe40008000000 */
[C-C-:B------:R-:W-:Y:S02]  /*0db0*/  IMAD R22, R23.reuse, 0x8, R12.reuse ;  /* 0x0000000817167824 */ /* 0x140fe400078e020c */
[C-C-:B------:R-:W-:Y:S02]  /*0dc0*/  IMAD R25, R23.reuse, 0x10, R12.reuse ;  /* 0x0000001017197824 */ /* 0x140fe400078e020c */
[----:B------:R-:W-:-:S07]  /*0dd0*/  IMAD R9, R23, 0x18, R12 ;  /* 0x0000001817097824 */ /* 0x000fce00078e020c */
.L_x_315:
[----:B------:R-:W-:-:S05]  /*0de0*/  IADD3 R18, P0, PT, R27, R11, RZ ;  /* 0x0000000b1b127210 */ /* 0x000fca0007f1e0ff */
[----:B------:R-:W-:Y:S01]  /*0df0*/  IMAD.X R19, R7, 0x1, R13, P0 ;  /* 0x0000000107137824 */ /* 0x000fe200000e060d */
[----:B------:R-:W-:-:S04]  /*0e00*/  IADD3 R16, P0, PT, R27, R20, RZ ;  /* 0x000000141b107210 */ /* 0x000fc80007f1e0ff */
[----:B------:R-:W-:Y:S01]  /*0e10*/  @!PT LDS RZ, [RZ] ;  /* 0x00000000fffff984 */ /* 0x000fe20000000800 */
[----:B------:R-:W-:Y:S01]  /*0e20*/  @!PT LDS RZ, [RZ] ;  /* 0x00000000fffff984 */ /* 0x000fe20000000800 */
[----:B------:R-:W-:Y:S01]  /*0e30*/  @!PT LDS RZ, [RZ] ;  /* 0x00000000fffff984 */ /* 0x000fe20000000800 */
[----:B------:R1:W-:Y:S01]  /*0e40*/  LDGSTS.E.64 [R12], desc[UR22][R18.64] ;  /* 0x00000000120c7fae */ /* 0x0003e2000b9a1416 */
[----:B------:R-:W-:-:S05]  /*0e50*/  IMAD.X R17, R7, 0x1, R24, P0 ;  /* 0x0000000107117824 */ /* 0x000fca00000e0618 */
[----:B------:R2:W-:Y:S01]  /*0e60*/  LDGSTS.E.64 [R22], desc[UR22][R16.64] ;  /* 0x0000000010167fae */ /* 0x0005e2000b9a1416 */
[----:B-1----:R-:W-:Y:S01]  /*0e70*/  IMAD R12, R23, 0x20, R12 ;  /* 0x00000020170c7824 */ /* 0x002fe200078e020c */
[----:B--2---:R-:W-:Y:S01]  /*0e80*/  IADD3 R16, P0, PT, R27, R21, RZ ;  /* 0x000000151b107210 */ /* 0x004fe20007f1e0ff */
[----:B------:R-:W-:-:S04]  /*0e90*/  IMAD R22, R23, 0x20, R22 ;  /* 0x0000002017167824 */ /* 0x000fc800078e0216 */
[----:B------:R-:W-:Y:S01]  /*0ea0*/  IMAD.X R17, R7, 0x1, R26, P0 ;  /* 0x0000000107117824 */ /* 0x000fe200000e061a */
[----:B------:R-:W-:-:S04]  /*0eb0*/  IADD3 R18, P0, PT, R27, R14, RZ ;  /* 0x0000000e1b127210 */ /* 0x000fc80007f1e0ff */
[----:B------:R1:W-:Y:S01]  /*0ec0*/  LDGSTS.E.64 [R25], desc[UR22][R16.64] ;  /* 0x0000000010197fae */ /* 0x0003e2000b9a1416 */
[----:B------:R-:W-:Y:S01]  /*0ed0*/  IMAD.X R19, R7, 0x1, R28, P0 ;  /* 0x0000000107137824 */ /* 0x000fe200000e061c */
[----:B------:R-:W-:-:S04]  /*0ee0*/  LEA R29, P0, R8, R29, 0x2 ;  /* 0x0000001d081d7211 */ /* 0x000fc800078010ff */
[----:B------:R-:W-:Y:S01]  /*0ef0*/  LEA.HI.X R10, R8, R10, RZ, 0x2, P0 ;  /* 0x0000000a080a7211 */ /* 0x000fe200000f14ff */
[----:B------:R2:W-:Y:S01]  /*0f00*/  LDGSTS.E.64 [R9], desc[UR22][R18.64] ;  /* 0x0000000012097fae */ /* 0x0005e2000b9a1416 */
[----:B------:R-:W-:-:S04]  /*0f10*/  ISETP.GE.U32.AND P0, PT, R29, R4, PT ;  /* 0x000000041d00720c */ /* 0x000fc80003f06070 */
[----:B------:R-:W-:Y:S01]  /*0f20*/  ISETP.GE.U32.AND.EX P0, PT, R10, R5, PT, P0 ;  /* 0x000000050a00720c */ /* 0x000fe20003f06100 */
[C---:B-1----:R-:W-:Y:S02]  /*0f30*/  IMAD R25, R23.reuse, 0x20, R25 ;  /* 0x0000002017197824 */ /* 0x042fe400078e0219 */
[----:B--2---:R-:W-:Y:S02]  /*0f40*/  IMAD.MOV.U32 R18, RZ, RZ, R27 ;  /* 0x000000ffff127224 */ /* 0x004fe400078e001b */
[----:B------:R-:W-:Y:S02]  /*0f50*/  IMAD.MOV.U32 R19, RZ, RZ, R7 ;  /* 0x000000ffff137224 */ /* 0x000fe400078e0007 */
[----:B------:R-:W-:Y:S02]  /*0f60*/  IMAD R9, R23, 0x20, R9 ;  /* 0x0000002017097824 */ /* 0x000fe400078e0209 */
[----:B------:R-:W-:-:S04]  /*0f70*/  IMAD.WIDE.U32 R18, R8, 0x20, R18 ;  /* 0x0000002008127825 */ /* 0x000fc800078e0012 */
[----:B------:R-:W-:Y:S01]  /*0f80*/  IMAD.MOV.U32 R7, RZ, RZ, R19 ;  /* 0x000000ffff077224 */ /* 0x000fe200078e0013 */
[----:B------:R-:W-:Y:S01]  /*0f90*/  MOV R27, R18 ;  /* 0x00000012001b7202 */ /* 0x000fe20000000f00 */
[----:B------:R-:W-:Y:S06]  /*0fa0*/  @!P0 BRA `(.L_x_315) ;  /* 0xfffffffc008c8947 */ /* 0x000fec000383ffff */
.L_x_308:
[----:B------:R-:W-:Y:S05]  /*0fb0*/  BSYNC.RECONVERGENT B0 ;  /* 0x0000000000007941 */ /* 0x000fea0003800200 */
.L_x_307:
[----:B------:R-:W-:Y:S01]  /*0fc0*/  ISETP.GT.U32.AND P0, PT, R4, R3, PT ;  /* 0x000000030400720c */ /* 0x000fe20003f04070 */
[----:B------:R-:W0:Y:S01]  /*0fd0*/  LDGDEPBAR ;  /* 0x00000000000079af */ /* 0x000e220000000000 */
[----:B------:R-:W-:Y:S02]  /*0fe0*/  BSSY.RECONVERGENT B0, `(.L_x_316) ;  /* 0x000009a000007945 */ /* 0x000fe40003800200 */
[----:B------:R-:W-:-:S13]  /*0ff0*/  ISETP.GT.U32.AND.EX P0, PT, R5, R6, PT, P0 ;  /* 0x000000060500720c */ /* 0x000fda0003f04100 */
        /* <DEDUP_REMOVED lines=17> */
[----:B------:R-:W-:Y:S01]  /*1110*/  ISETP.NE.U32.AND P2, PT, R8, RZ, PT ;  /* 0x000000ff0800720c */ /* 0x000fe20003f45070 */
[----:B------:R-:W-:-:S05]  /*1120*/  IMAD.MOV.U32 R10, RZ, RZ, RZ ;  /* 0x000000ffff0a7224 */ /* 0x000fca00078e00ff */
[----:B-1----:R-:W1:Y:S02]  /*1130*/  MUFU.RCP R13, R13 ;  /* 0x0000000d000d7308 */ /* 0x002e640000001000 */
[----:B-1----:R-:W-:-:S06]  /*1140*/  VIADD R11, R13, 0xffffffe ;  /* 0x0ffffffe0d0b7836 */ /* 0x002fcc0000000000 */
[----:B------:R-:W1:Y:S02]  /*1150*/  F2I.FTZ.U32.TRUNC.NTZ R11, R11 ;  /* 0x0000000b000b7305 */ /* 0x000e64000021f000 */
[----:B-1----:R-:W-:-:S04]  /*1160*/  IMAD R9, R9, R11, RZ ;  /* 0x0000000b09097224 */ /* 0x002fc800078e02ff */
[----:B------:R-:W-:-:S04]  /*1170*/  IMAD.HI.U32 R9, R11, R9, R10 ;  /* 0x000000090b097227 */ /* 0x000fc800078e000a */
[----:B------:R-:W-:Y:S02]  /*1180*/  IMAD.MOV.U32 R11, RZ, RZ, RZ ;  /* 0x000000ffff0b7224 */ /* 0x000fe400078e00ff */
[----:B------:R-:W-:-:S04]  /*1190*/  IMAD.HI.U32 R10, R9, R12, RZ ;  /* 0x0000000c090a7227 */ /* 0x000fc800078e00ff */
[----:B------:R-:W-:-:S04]  /*11a0*/  IMAD.MOV R9, RZ, RZ, -R10 ;  /* 0x000000ffff097224 */ /* 0x000fc800078e0a0a */
[----:B------:R-:W-:-:S05]  /*11b0*/  IMAD R9, R8, R9, R12 ;  /* 0x0000000908097224 */ /* 0x000fca00078e020c */
[----:B------:R-:W-:-:S13]  /*11c0*/  ISETP.GE.U32.AND P0, PT, R9, R8, PT ;  /* 0x000000080900720c */ /* 0x000fda0003f06070 */
[----:B------:R-:W-:Y:S01]  /*11d0*/  @P0 IADD3 R9, PT, PT, -R8, R9, RZ ;  /* 0x0000000908090210 */ /* 0x000fe20007ffe1ff */
[----:B------:R-:W-:-:S03]  /*11e0*/  @P0 VIADD R10, R10, 0x1 ;  /* 0x000000010a0a0836 */ /* 0x000fc60000000000 */
[----:B------:R-:W-:-:S13]  /*11f0*/  ISETP.GE.U32.AND P1, PT, R9, R8, PT ;  /* 0x000000080900720c */ /* 0x000fda0003f26070 */
[----:B------:R-:W-:Y:S01]  /*1200*/  @P1 VIADD R10, R10, 0x1 ;  /* 0x000000010a0a1836 */ /* 0x000fe20000000000 */
[----:B------:R-:W-:Y:S01]  /*1210*/  @!P2 LOP3.LUT R10, RZ, R8, RZ, 0x33, !PT ;  /* 0x00000008ff0aa212 */ /* 0x000fe200078e33ff */
[----:B------:R-:W-:Y:S06]  /*1220*/  BRA `(.L_x_320) ;  /* 0x00000000000c7947 */ /* 0x000fec0003800000 */
.L_x_319:
[----:B------:R-:W-:Y:S01]  /*1230*/  IMAD.MOV.U32 R9, RZ, RZ, R12 ;  /* 0x000000ffff097224 */ /* 0x000fe200078e000c */
[----:B------:R-:W-:-:S07]  /*1240*/  MOV R14, 0x1260 ;  /* 0x00001260000e7802 */ /* 0x000fce0000000f00 */
[----:B------:R-:W-:Y:S05]  /*1250*/  CALL.REL.NOINC `($__internal_0_$__cuda_sm20_div_u64) ;  /* 0x0000000800ec7944 */ /* 0x000fea0003c00000 */
.L_x_320:
[----:B------:R-:W-:Y:S05]  /*1260*/  BSYNC.RECONVERGENT B1 ;  /* 0x0000000000017941 */ /* 0x000fea0003800200 */
.L_x_318:
[----:B------:R-:W-:Y:S01]  /*1270*/  IADD3 R7, P0, PT, R10, R7, RZ ;  /* 0x000000070a077210 */ /* 0x000fe20007f1e0ff */
[----:B------:R-:W1:Y:S01]  /*1280*/  LDC R12, c[0x0][0x3b0] ;  /* 0x0000ec00ff0c7b82 */ /* 0x000e620000000800 */
[----:B------:R-:W-:Y:S02]  /*1290*/  BSSY.RECONVERGENT B1, `(.L_x_321) ;  /* 0x0000031000017945 */ /* 0x000fe40003800200 */
[C---:B------:R-:W-:Y:S01]  /*12a0*/  LOP3.LUT R9, R7.reuse, 0x3, RZ, 0xc0, !PT ;  /* 0x0000000307097812 */ /* 0x040fe200078ec0ff */
[----:B------:R-:W-:Y:S01]  /*12b0*/  IMAD.X R10, RZ, RZ, R11, P0 ;  /* 0x000000ffff0a7224 */ /* 0x000fe200000e060b */
[----:B------:R-:W-:Y:S02]  /*12c0*/  ISETP.GE.U32.AND P0, PT, R7, 0x3, PT ;  /* 0x000000030700780c */ /* 0x000fe40003f06070 */
[----:B------:R-:W-:Y:S02]  /*12d0*/  ISETP.NE.U32.AND P1, PT, R9, 0x3, PT ;  /* 0x000000030900780c */ /* 0x000fe40003f25070 */
[----:B------:R-:W-:-:S02]  /*12e0*/  ISETP.GE.U32.AND.EX P0, PT, R10, RZ, PT, P0 ;  /* 0x000000ff0a00720c */ /* 0x000fc40003f06100 */
[----:B------:R-:W-:Y:S02]  /*12f0*/  ISETP.NE.AND.EX P1, PT, RZ, RZ, PT, P1 ;  /* 0x000000ffff00720c */ /* 0x000fe40003f25310 */
[----:B-1----:R-:W-:-:S11]  /*1300*/  SHF.R.S32.HI R14, RZ, 0x1f, R12 ;  /* 0x0000001fff0e7819 */ /* 0x002fd6000001140c */
[----:B------:R-:W-:Y:S05]  /*1310*/  @!P1 BRA `(.L_x_322) ;  /* 0x0000000000a09947 */ /* 0x000fea0003800000 */
[----:B------:R-:W1:Y:S01]  /*1320*/  S2UR UR7, SR_CgaCtaId ;  /* 0x00000000000779c3 */ /* 0x000e620000008800 */
[----:B------:R-:W2:Y:S01]  /*1330*/  LDCU.64 UR12, c[0x0][0x3a8] ;  /* 0x00007500ff0c77ac */ /* 0x000ea20008000a00 */
[----:B------:R-:W-:Y:S02]  /*1340*/  IMAD.SHL.U32 R13, R3, 0x8, RZ ;  /* 0x00000008030d7824 */ /* 0x000fe400078e00ff */
[----:B------:R-:W-:Y:S01]  /*1350*/  IMAD.U32 R10, RZ, RZ, UR20 ;  /* 0x00000014ff0a7e24 */ /* 0x000fe2000f8e00ff */
[----:B------:R-:W-:Y:S01]  /*1360*/  UMOV UR5, 0x400 ;  /* 0x0000040000057882 */ /* 0x000fe20000000000 */
[----:B------:R-:W-:Y:S01]  /*1370*/  IMAD.U32 R11, RZ, RZ, UR21 ;  /* 0x00000015ff0b7e24 */ /* 0x000fe2000f8e00ff */
[----:B------:R-:W-:Y:S01]  /*1380*/  UIADD3 UR5, UPT, UPT, UR5, 0x80, URZ ;  /* 0x0000008005057890 */ /* 0x000fe2000fffe0ff */
[----:B------:R-:W3:Y:S01]  /*1390*/  LDC R16, c[0x0][0x388] ;  /* 0x0000e200ff107b82 */ /* 0x000ee20000000800 */
[----:B------:R-:W-:Y:S01]  /*13a0*/  VIADD R9, R7, 0x1 ;  /* 0x0000000107097836 */ /* 0x000fe20000000000 */
[----:B------:R-:W-:Y:S01]  /*13b0*/  SHF.L.U64.HI R7, R3, 0x3, R6 ;  /* 0x0000000303077819 */ /* 0x000fe20000010206 */
[----:B------:R-:W-:Y:S01]  /*13c0*/  IMAD.U32 R11, RZ, RZ, UR6 ;  /* 0x00000006ff0b7e24 */ /* 0x000fe2000f8e00ff */
[----:B------:R-:W-:Y:S01]  /*13d0*/  LEA R13, P1, R10, R13, 0x3 ;  /* 0x0000000d0a0d7211 */ /* 0x000fe200078218ff */
[----:B------:R-:W-:Y:S01]  /*13e0*/  IMAD R17, R2, UR10, RZ ;  /* 0x0000000a02117c24 */ /* 0x000fe2000f8e02ff */
[----:B------:R-:W-:-:S02]  /*13f0*/  LOP3.LUT R9, R9, 0x3, RZ, 0xc0, !PT ;  /* 0x0000000309097812 */ /* 0x000fc400078ec0ff */
[----:B------:R-:W-:Y:S01]  /*1400*/  LEA.HI.X R11, R10, R7, R11, 0x3, P1 ;  /* 0x000000070a0b7211 */ /* 0x000fe200008f1c0b */
[----:B------:R-:W-:Y:S01]  /*1410*/  IMAD R18, R17, UR9, RZ ;  /* 0x0000000911127c24 */ /* 0x000fe2000f8e02ff */
[----:B------:R-:W-:Y:S02]  /*1420*/  IADD3 R9, P3, PT, RZ, -R9, RZ ;  /* 0x80000009ff097210 */ /* 0x000fe40007f7e0ff */
[----:B--2---:R-:W-:-:S03]  /*1430*/  IADD3 R15, P1, P2, R13, UR12, R12 ;  /* 0x0000000c0d0f7c10 */ /* 0x004fc6000fa3e00c */
[----:B------:R-:W-:Y:S01]  /*1440*/  IMAD.X R13, RZ, RZ, -0x1, P3 ;  /* 0xffffffffff0d7424 */ /* 0x000fe200018e06ff */
[----:B-1----:R-:W-:-:S06]  /*1450*/  ULEA UR5, UR7, UR5, 0x18 ;  /* 0x0000000507057291 */ /* 0x002fcc000f8ec0ff */
[----:B------:R-:W-:-:S05]  /*1460*/  IADD3 R7, PT, PT, R12, UR5, RZ ;  /* 0x000000050c077c10 */ /* 0x000fca000fffe0ff */
[----:B---3--:R-:W-:Y:S01]  /*1470*/  IMAD R10, R16, 0x400, R7 ;  /* 0x00000400100a7824 */ /* 0x008fe200078e0207 */
[----:B------:R-:W-:-:S03]  /*1480*/  IADD3.X R16, PT, PT, R11, UR13, R14, P1, P2 ;  /* 0x0000000d0b107c10 */ /* 0x000fc60008fe440e */
[----:B------:R-:W-:-:S07]  /*1490*/  IMAD R7, R3, 0x8, R10 ;  /* 0x0000000803077824 */ /* 0x000fce00078e020a */
.L_x_323:
        /* <DEDUP_REMOVED lines=11> */
[----:B------:R1:W-:Y:S01]  /*1550*/  LDGSTS.E.64 [R7+0x80], desc[UR22][R10.64] ;  /* 0x000800000a077fae */ /* 0x0003e2000b9a1416 */
[----:B------:R-:W-:Y:S02]  /*1560*/  LEA.HI.X R16, R8, R16, RZ, 0x3, P3 ;  /* 0x0000001008107211 */ /* 0x000fe400018f1cff */
[----:B------:R-:W-:Y:S01]  /*1570*/  ISETP.NE.AND.EX P1, PT, R13, RZ, PT, P1 ;  /* 0x000000ff0d00720c */ /* 0x000fe20003f25310 */
[----:B-1----:R-:W-:-:S12]  /*1580*/  IMAD R7, R18, 0x8, R7 ;  /* 0x0000000812077824 */ /* 0x002fd800078e0207 */
[----:B------:R-:W-:Y:S05]  /*1590*/  @P1 BRA `(.L_x_323) ;  /* 0xfffffffc00c01947 */ /* 0x000fea000383ffff */
.L_x_322:
[----:B------:R-:W-:Y:S05]  /*15a0*/  BSYNC.RECONVERGENT B1 ;  /* 0x0000000000017941 */ /* 0x000fea0003800200 */
.L_x_321:
[----:B------:R-:W-:Y:S05]  /*15b0*/  @!P0 BRA `(.L_x_317) ;  /* 0x0000000000f08947 */ /* 0x000fea0003800000 */
[----:B------:R-:W1:Y:S01]  /*15c0*/  S2UR UR7, SR_CgaCtaId ;  /* 0x00000000000779c3 */ /* 0x000e620000008800 */
[----:B------:R-:W2:Y:S01]  /*15d0*/  LDCU.64 UR12, c[0x0][0x3a8] ;  /* 0x00007500ff0c77ac */ /* 0x000ea20008000a00 */
[C---:B------:R-:W-:Y:S01]  /*15e0*/  IADD3 R16, P0, PT, R3.reuse, UR20, RZ ;  /* 0x0000001403107c10 */ /* 0x040fe2000ff1e0ff */
[C---:B------:R-:W-:Y:S01]  /*15f0*/  IMAD.SHL.U32 R9, R3.reuse, 0x8, RZ ;  /* 0x0000000803097824 */ /* 0x040fe200078e00ff */
[----:B------:R-:W-:Y:S01]  /*1600*/  MOV R11, UR21 ;  /* 0x00000015000b7c02 */ /* 0x000fe20008000f00 */
[----:B------:R-:W-:Y:S01]  /*1610*/  UMOV UR5, 0x400 ;  /* 0x0000040000057882 */ /* 0x000fe20000000000 */
[----:B------:R-:W-:Y:S01]  /*1620*/  IMAD.U32 R10, RZ, RZ, UR20 ;  /* 0x00000014ff0a7e24 */ /* 0x000fe2000f8e00ff */
[----:B------:R-:W-:Y:S01]  /*1630*/  UIADD3 UR5, UPT, UPT, UR5, 0x80, URZ ;  /* 0x0000008005057890 */ /* 0x000fe2000fffe0ff */
[----:B------:R-:W3:Y:S01]  /*1640*/  LDC R18, c[0x0][0x388] ;  /* 0x0000e200ff127b82 */ /* 0x000ee20000000800 */
[----:B------:R-:W-:Y:S01]  /*1650*/  IADD3.X R15, PT, PT, R6, UR6, RZ, P0, !PT ;  /* 0x00000006060f7c10 */ /* 0x000fe200087fe4ff */
[----:B------:R-:W-:Y:S01]  /*1660*/  IMAD.U32 R17, RZ, RZ, UR6 ;  /* 0x00000006ff117e24 */ /* 0x000fe2000f8e00ff */
[----:B------:R-:W-:Y:S01]  /*1670*/  SHF.L.U64.HI R13, R3, 0x3, R6 ;  /* 0x00000003030d7819 */ /* 0x000fe20000010206 */
[----:B------:R-:W-:Y:S01]  /*1680*/  IMAD R23, R2, UR10, RZ ;  /* 0x0000000a02177c24 */ /* 0x000fe2000f8e02ff */
[----:B------:R-:W-:-:S02]  /*1690*/  LEA R9, P2, R10, R9, 0x3 ;  /* 0x000000090a097211 */ /* 0x000fc400078418ff */
[----:B------:R-:W-:Y:S01]  /*16a0*/  SHF.L.U64.HI R15, R16, 0x3, R15 ;  /* 0x00000003100f7819 */ /* 0x000fe2000001020f */
[----:B------:R-:W-:Y:S01]  /*16b0*/  IMAD R23, R23, UR9, RZ ;  /* 0x0000000917177c24 */ /* 0x000fe2000f8e02ff */
[----:B------:R-:W-:Y:S02]  /*16c0*/  LEA.HI.X R13, R10, R13, R17, 0x3, P2 ;  /* 0x0000000d0a0d7211 */ /* 0x000fe400010f1c11 */
[----:B--2---:R-:W-:Y:S02]  /*16d0*/  IADD3 R7, P1, PT, R12, UR12, RZ ;  /* 0x0000000c0c077c10 */ /* 0x004fe4000ff3e0ff */
[----:B------:R-:W-:Y:S01]  /*16e0*/  LEA R10, P0, R8, R9, 0x3 ;  /* 0x00000009080a7211 */ /* 0x000fe200078018ff */
[----:B-1----:R-:W-:-:S03]  /*16f0*/  ULEA UR5, UR7, UR5, 0x18 ;  /* 0x0000000507057291 */ /* 0x002fc6000f8ec0ff */
[----:B------:R-:W-:-:S03]  /*1700*/  LEA.HI.X R24, R8, R13, RZ, 0x3, P0 ;  /* 0x0000000d08187211 */ /* 0x000fc600000f1cff */
[----:B------:R-:W-:Y:S01]  /*1710*/  VIADD R11, R12, UR5 ;  /* 0x000000050c0b7c36 */ /* 0x000fe20008000000 */
[----:B------:R-:W-:-:S03]  /*1720*/  UMOV UR5, URZ ;  /* 0x000000ff00057c82 */ /* 0x000fc60008000000 */
[----:B---3--:R-:W-:Y:S01]  /*1730*/  IMAD R18, R18, 0x400, R11 ;  /* 0x0000040012127824 */ /* 0x008fe200078e020b */
[----:B------:R-:W-:Y:S01]  /*1740*/  IADD3.X R11, PT, PT, R14, UR13, RZ, P1, !PT ;  /* 0x0000000d0e0b7c10 */ /* 0x000fe20008ffe4ff */
[----:B------:R-:W-:Y:S01]  /*1750*/  IMAD.SHL.U32 R14, R16, 0x8, RZ ;  /* 0x00000008100e7824 */ /* 0x000fe200078e00ff */
[C---:B------:R-:W-:Y:S01]  /*1760*/  LEA R12, P1, R8.reuse, R9, 0x4 ;  /* 0x00000009080c7211 */ /* 0x040fe200078220ff */
[----:B------:R-:W-:Y:S02]  /*1770*/  IMAD R2, R3, 0x8, R18 ;  /* 0x0000000803027824 */ /* 0x000fe400078e0212 */
[C---:B------:R-:W-:Y:S01]  /*1780*/  IMAD.WIDE.U32 R14, R8.reuse, 0x18, R14 ;  /* 0x00000018080e7825 */ /* 0x040fe200078e000e */
[----:B------:R-:W-:-:S03]  /*1790*/  LEA.HI.X R26, R8, R13, RZ, 0x4, P1 ;  /* 0x0000000d081a7211 */ /* 0x000fc600008f24ff */
[----:B------:R-:W-:Y:S02]  /*17a0*/  VIADD R28, R15, UR5 ;  /* 0x000000050f1c7c36 */ /* 0x000fe40008000000 */
[C-C-:B------:R-:W-:Y:S02]  /*17b0*/  IMAD R22, R23.reuse, 0x8, R2.reuse ;  /* 0x0000000817167824 */ /* 0x140fe400078e0202 */
[C-C-:B------:R-:W-:Y:S02]  /*17c0*/  IMAD R25, R23.reuse, 0x10, R2.reuse ;  /* 0x0000001017197824 */ /* 0x140fe400078e0202 */
[----:B------:R-:W-:-:S07]  /*17d0*/  IMAD R27, R23, 0x18, R2 ;  /* 0x00000018171b7824 */ /* 0x000fce00078e0202 */
.L_x_324:
[C---:B------:R-:W-:Y:S02]  /*17e0*/  IADD3 R16, P0, PT, R7.reuse, R9, RZ ;  /* 0x0000000907107210 */ /* 0x040fe40007f1e0ff */
[----:B------:R-:W-:-:S03]  /*17f0*/  IADD3 R20, P1, PT, R7, R10, RZ ;  /* 0x0000000a07147210 */ /* 0x000fc60007f3e0ff */
[C---:B------:R-:W-:Y:S02]  /*1800*/  IMAD.X R17, R11.reuse, 0x1, R13, P0 ;  /* 0x000000010b117824 */ /* 0x040fe400000e060d */
[----:B------:R-:W-:Y:S01]  /*1810*/  IMAD.X R21, R11, 0x1, R24, P1 ;  /* 0x000000010b157824 */ /* 0x000fe200008e0618 */
[----:B------:R-:W-:Y:S02]  /*1820*/  IADD3 R18, P1, PT, R7, R14, RZ ;  /* 0x0000000e07127210 */ /* 0x000fe40007f3e0ff */
[----:B------:R-:W-:Y:S01]  /*1830*/  @!PT LDS RZ, [RZ] ;  /* 0x00000000fffff984 */ /* 0x000fe20000000800 */
[----:B------:R-:W-:Y:S01]  /*1840*/  @!PT LDS RZ, [RZ] ;  /* 0x00000000fffff984 */ /* 0x000fe20000000800 */
[----:B------:R-:W-:Y:S01]  /*1850*/  @!PT LDS RZ, [RZ] ;  /* 0x00000000fffff984 */ /* 0x000fe20000000800 */
[----:B------:R1:W-:Y:S03]  /*1860*/  LDGSTS.E.64 [R2+0x80], desc[UR22][R16.64] ;  /* 0x0008000010027fae */ /* 0x0003e6000b9a1416 */
[----:B------:R-:W-:Y:S01]  /*1870*/  IMAD.X R19, R11, 0x1, R28, P1 ;  /* 0x000000010b137824 */ /* 0x000fe200008e061c */
[----:B------:R2:W-:Y:S01]  /*1880*/  LDGSTS.E.64 [R22+0x80], desc[UR22][R20.64] ;  /* 0x0008000014167fae */ /* 0x0005e2000b9a1416 */
[----:B-1----:R-:W-:Y:S01]  /*1890*/  IADD3 R16, P0, PT, R7, R12, RZ ;  /* 0x0000000c07107210 */ /* 0x002fe20007f1e0ff */
[----:B------:R-:W-:Y:S01]  /*18a0*/  IMAD R2, R23, 0x20, R2 ;  /* 0x0000002017027824 */ /* 0x000fe200078e0202 */
[----:B------:R-:W-:-:S02]  /*18b0*/  LEA R7, P1, R8, R7, 0x5 ;  /* 0x0000000708077211 */ /* 0x000fc400078228ff */
[----:B------:R-:W-:Y:S01]  /*18c0*/  IADD3.X R17, PT, PT, R11, R26, RZ, P0, !PT ;  /* 0x0000001a0b117210 */ /* 0x000fe200007fe4ff */
[----:B--2---:R-:W-:Y:S01]  /*18d0*/  IMAD R22, R23, 0x20, R22 ;  /* 0x0000002017167824 */ /* 0x004fe200078e0216 */
[C---:B------:R-:W-:Y:S02]  /*18e0*/  LEA R3, P0, R8.reuse, R3, 0x2 ;  /* 0x0000000308037211 */ /* 0x040fe400078010ff */
[C---:B------:R-:W-:Y:S01]  /*18f0*/  LEA.HI.X R11, R8.reuse, R11, RZ, 0x5, P1 ;  /* 0x0000000b080b7211 */ /* 0x040fe200008f2cff */
[----:B------:R1:W-:Y:S01]  /*1900*/  LDGSTS.E.64 [R25+0x80], desc[UR22][R16.64] ;  /* 0x0008000010197fae */ /* 0x0003e2000b9a1416 */
[----:B------:R-:W-:Y:S02]  /*1910*/  LEA.HI.X R6, R8, R6, RZ, 0x2, P0 ;  /* 0x0000000608067211 */ /* 0x000fe400000f14ff */
[----:B------:R-:W-:Y:S01]  /*1920*/  ISETP.GE.U32.AND P0, PT, R3, R4, PT ;  /* 0x000000040300720c */ /* 0x000fe20003f06070 */
[----:B------:R2:W-:Y:S03]  /*1930*/  LDGSTS.E.64 [R27+0x80], desc[UR22][R18.64] ;  /* 0x00080000121b7fae */ /* 0x0005e6000b9a1416 */
[----:B------:R-:W-:Y:S01]  /*1940*/  ISETP.GE.U32.AND.EX P0, PT, R6, R5, PT, P0 ;  /* 0x000000050600720c */ /* 0x000fe20003f06100 */
[----:B-1----:R-:W-:-:S02]  /*1950*/  IMAD R25, R23, 0x20, R25 ;  /* 0x0000002017197824 */ /* 0x002fc400078e0219 */
[----:B--2---:R-:W-:-:S10]  /*1960*/  IMAD R27, R23, 0x20, R27 ;  /* 0x00000020171b7824 */ /* 0x004fd400078e021b */
[----:B------:R-:W-:Y:S05]  /*1970*/  @!P0 BRA `(.L_x_324) ;  /* 0xfffffffc00988947 */ /* 0x000fea000383ffff */
.L_x_317:
[----:B------:R-:W-:Y:S05]  /*1980*/  BSYNC.RECONVERGENT B0 ;  /* 0x0000000000007941 */ /* 0x000fea0003800200 */
.L_x_316:
[----:B------:R-:W0:Y:S01]  /*1990*/  LDGDEPBAR ;  /* 0x00000000000079af */ /* 0x000e220000000000 */
[----:B------:R-:W-:-:S04]  /*19a0*/  DEPBAR.LE SB0, 0x0 ;  /* 0x000080000000791a */ /* 0x000fc80000000000 */
[----:B------:R-:W-:Y:S06]  /*19b0*/  BAR.SYNC.DEFER_BLOCKING 0x0 ;  /* 0x0000000000007b1d */ /* 0x000fec0000010000 */
.L_x_306:
[----:B------:R-:W-:-:S13]  /*19c0*/  ISETP.NE.AND P0, PT, R0, UR19, PT ;  /* 0x0000001300007c0c */ /* 0x000fda000bf05270 */
[----:B------:R-:W-:Y:S05]  /*19d0*/  @!P0 BRA `(.L_x_325) ;  /* 0x0000000000888947 */ /* 0x000fea0003800000 */
[----:B------:R-:W1:Y:S02]  /*19e0*/  LDC R8, c[0x0][0x388] ;  /* 0x0000e200ff087b82 */ /* 0x000e640000000800 */
[----:B-1----:R-:W-:-:S13]  /*19f0*/  ISETP.GE.AND P0, PT, R8, 0x1, PT ;  /* 0x000000010800780c */ /* 0x002fda0003f06270 */
[----:B------:R-:W-:Y:S05]  /*1a00*/  @!P0 EXIT ;  /* 0x000000000000894d */ /* 0x000fea0003800000 */
[----:B------:R-:W1:Y:S01]  /*1a10*/  S2R R5, SR_CgaCtaId ;  /* 0x0000000000057919 */ /* 0x000e620000008800 */
[----:B------:R-:W2:Y:S01]  /*1a20*/  LDC R3, c[0x0][0x3b0] ;  /* 0x0000ec00ff037b82 */ /* 0x000ea20000000800 */
[----:B------:R-:W3:Y:S01]  /*1a30*/  LDCU UR7, c[0x0][0x3a0] ;  /* 0x00007400ff0777ac */ /* 0x000ee20008000800 */
[----:B------:R-:W-:Y:S01]  /*1a40*/  MOV R2, 0x400 ;  /* 0x0000040000027802 */ /* 0x000fe20000000f00 */
[----:B------:R-:W3:Y:S01]  /*1a50*/  S2R R9, SR_TID.X ;  /* 0x0000000000097919 */ /* 0x000ee20000002100 */
[----:B------:R-:W4:Y:S03]  /*1a60*/  LDCU.64 UR4, c[0x0][0x390] ;  /* 0x00007200ff0477ac */ /* 0x000f260008000a00 */
[----:B------:R-:W-:Y:S01]  /*1a70*/  VIADD R4, R2, 0x80 ;  /* 0x0000008002047836 */ /* 0x000fe20000000000 */
[----:B----4-:R-:W-:Y:S01]  /*1a80*/  ULEA UR4, UP0, UR20, UR4, 0x3 ;  /* 0x0000000414047291 */ /* 0x010fe2000f8018ff */
[----:B--2---:R-:W-:-:S02]  /*1a90*/  IMAD R2, R8, 0x400, R3 ;  /* 0x0000040008027824 */ /* 0x004fc400078e0203 */
[----:B------:R-:W-:Y:S01]  /*1aa0*/  IMAD.MOV R8, RZ, RZ, -R8 ;  /* 0x000000ffff087224 */ /* 0x000fe200078e0a08 */
[----:B------:R-:W-:Y:S01]  /*1ab0*/  ULEA.HI.X UR5, UR20, UR5, UR6, 0x3, UP0 ;  /* 0x0000000514057291 */ /* 0x000fe200080f1c06 */
[----:B-1----:R-:W-:Y:S02]  /*1ac0*/  LEA R4, R5, R4, 0x18 ;  /* 0x0000000405047211 */ /* 0x002fe400078ec0ff */
[C---:B---3--:R-:W-:Y:S01]  /*1ad0*/  LEA R3, R9.reuse, UR7, 0x3 ;  /* 0x0000000709037c11 */ /* 0x048fe2000f8e18ff */
[----:B------:R-:W-:-:S04]  /*1ae0*/  IMAD R2, R9, 0x8, R2 ;  /* 0x0000000809027824 */ /* 0x000fc800078e0202 */
[----:B------:R-:W-:Y:S01]  /*1af0*/  IMAD.IADD R11, R4, 0x1, R3 ;  /* 0x00000001040b7824 */ /* 0x000fe200078e0203 */
[----:B------:R-:W-:-:S07]  /*1b00*/  IADD3 R10, PT, PT, R2, 0x80, R4 ;  /* 0x00000080020a7810 */ /* 0x000fce0007ffe004 */
.L_x_326:
[----:B------:R-:W-:Y:S01]  /*1b10*/  ISETP.GE.AND P0, PT, R9, R0, PT ;  /* 0x000000000900720c */ /* 0x000fe20003f06270 */
[----:B------:R-:W-:Y:S01]  /*1b20*/  IMAD.U32 R7, RZ, RZ, UR5 ;  /* 0x00000005ff077e24 */ /* 0x000fe2000f8e00ff */
[----:B------:R-:W-:Y:S01]  /*1b30*/  MOV R6, UR4 ;  /* 0x0000000400067c02 */ /* 0x000fe20008000f00 */
[----:B------:R-:W-:-:S10]  /*1b40*/  VIADD R8, R8, 0x1 ;  /* 0x0000000108087836 */ /* 0x000fd40000000000 */
[----:B------:R1:W-:Y:S04]  /*1b50*/  @!P0 LDS.64 R2, [R11] ;  /* 0x000000000b028984 */ /* 0x0003e80000000a00 */
[----:B------:R2:W3:Y:S01]  /*1b60*/  @!P0 LDS.64 R4, [R10] ;  /* 0x000000000a048984 */ /* 0x0004e20000000a00 */
[----:B-1----:R-:W-:Y:S02]  /*1b70*/  VIADD R11, R11, 0x400 ;  /* 0x000004000b0b7836 */ /* 0x002fe40000000000 */
[----:B--2---:R-:W-:Y:S01]  /*1b80*/  VIADD R10, R10, 0x400 ;  /* 0x000004000a0a7836 */ /* 0x004fe20000000000 */
[----:B---3--:R-:W-:Y:S01]  /*1b90*/  @!P0 DMUL R2, R2, R4 ;  /* 0x0000000402028228 */ /* 0x008fe20000000000 */
[----:B------:R-:W-:-:S04]  /*1ba0*/  @!P0 IMAD.WIDE R4, R9, 0x8, R6 ;  /* 0x0000000809048825 */ /* 0x000fc800078e0206 */
[----:B------:R-:W-:Y:S02]  /*1bb0*/  VIADD R9, R9, 0x80 ;  /* 0x0000008009097836 */ /* 0x000fe40000000000 */
[----:B------:R1:W-:Y:S01]  /*1bc0*/  @!P0 STG.E.64 desc[UR22][R4.64], R2 ;  /* 0x0000000204008986 */ /* 0x0003e2000c101b16 */
[----:B------:R-:W-:-:S13]  /*1bd0*/  ISETP.NE.AND P0, PT, R8, RZ, PT ;  /* 0x000000ff0800720c */ /* 0x000fda0003f05270 */
[----:B-1----:R-:W-:Y:S05]  /*1be0*/  @P0 BRA `(.L_x_326) ;  /* 0xfffffffc00c80947 */ /* 0x002fea000383ffff */
[----:B------:R-:W-:Y:S05]  /*1bf0*/  EXIT ;  /* 0x000000000000794d */ /* 0x000fea0003800000 */
.L_x_325:
        /* <DEDUP_REMOVED lines=19> */
.L_x_327:
[----:B-1----:R-:W-:Y:S01]  /*1d30*/  LDS.64 R2, [R10] ;  /* 0x000000000a027984 */ /* 0x002fe20000000a00 */
[----:B------:R-:W-:Y:S01]  /*1d40*/  VIADD R0, R0, 0x1 ;  /* 0x0000000100007836 */ /* 0x000fe20000000000 */
[----:B------:R-:W-:Y:S01]  /*1d50*/  MOV R6, UR4 ;  /* 0x0000000400067c02 */ /* 0x000fe20008000f00 */
[----:B------:R-:W-:Y:S01]  /*1d60*/  IMAD.U32 R7, RZ, RZ, UR5 ;  /* 0x00000005ff077e24 */ /* 0x000fe2000f8e00ff */
[----:B------:R-:W1:Y:S02]  /*1d70*/  LDS.64 R4, [R8] ;  /* 0x0000000008047984 */ /* 0x000e640000000a00 */
[----:B------:R-:W-:Y:S01]  /*1d80*/  ISETP.NE.AND P0, PT, R0, RZ, PT ;  /* 0x000000ff0000720c */ /* 0x000fe20003f05270 */
[----:B-1----:R-:W-:Y:S01]  /*1d90*/  DMUL R4, R2, R4 ;  /* 0x0000000402047228 */ /* 0x002fe20000000000 */
[----:B------:R-:W-:-:S06]  /*1da0*/  IMAD.WIDE R2, R9, 0x8, R6 ;  /* 0x0000000809027825 */ /* 0x000fcc00078e0206 */
[----:B------:R1:W-:Y:S05]  /*1db0*/  STG.E.64 desc[UR22][R2.64], R4 ;  /* 0x0000000402007986 */ /* 0x0003ea000c101b16 */
[----:B------:R-:W-:Y:S05]  /*1dc0*/  @!P0 EXIT ;  /* 0x000000000000894d */ /* 0x000fea0003800000 */
[----:B------:R-:W-:Y:S02]  /*1dd0*/  VIADD R8, R8, 0x400 ;  /* 0x0000040008087836 */ /* 0x000fe40000000000 */
[----:B------:R-:W-:Y:S02]  /*1de0*/  VIADD R10, R10, 0x400 ;  /* 0x000004000a0a7836 */ /* 0x000fe40000000000 */
[----:B------:R-:W-:Y:S01]  /*1df0*/  VIADD R9, R9, 0x80 ;  /* 0x0000008009097836 */ /* 0x000fe20000000000 */
[----:B------:R-:W-:Y:S06]  /*1e00*/  BRA `(.L_x_327) ;  /* 0xfffffffc00c87947 */ /* 0x000fec000383ffff */
        .weak           $__internal_0_$__cuda_sm20_div_u64
        .type           $__internal_0_$__cuda_sm20_div_u64,@function
        .size           $__internal_0_$__cuda_sm20_div_u64,(.L_x_363 - $__internal_0_$__cuda_sm20_div_u64)
$__internal_0_$__cuda_sm20_div_u64:
[----:B------:R-:W-:Y:S02]  /*1e10*/  IMAD.MOV.U32 R16, RZ, RZ, R8 ;  /* 0x000000ffff107224 */ /* 0x000fe400078e0008 */
[----:B------:R-:W-:-:S04]  /*1e20*/  IMAD.U32 R17, RZ, RZ, UR4 ;  /* 0x00000004ff117e24 */ /* 0x000fc8000f8e00ff */
[----:B------:R-:W1:Y:S08]  /*1e30*/  I2F.U64.RP R16, R16 ;  /* 0x0000001000107312 */ /* 0x000e700000309000 */
[----:B-1----:R-:W1:Y:S02]  /*1e40*/  MUFU.RCP R10, R16 ;  /* 0x00000010000a7308 */ /* 0x002e640000001000 */
[----:B-1----:R-:W-:-:S06]  /*1e50*/  VIADD R10, R10, 0x1ffffffe ;  /* 0x1ffffffe0a0a7836 */ /* 0x002fcc0000000000 */
[----:B------:R-:W1:Y:S02]  /*1e60*/  F2I.U64.TRUNC R10, R10 ;  /* 0x0000000a000a7311 */ /* 0x000e64000020d800 */
[----:B-1----:R-:W-:-:S04]  /*1e70*/  IMAD.WIDE.U32 R12, R10, R8, RZ ;  /* 0x000000080a0c7225 */ /* 0x002fc800078e00ff */
[----:B------:R-:W-:Y:S01]  /*1e80*/  IMAD R13, R10, UR4, R13 ;  /* 0x000000040a0d7c24 */ /* 0x000fe2000f8e020d */
[----:B------:R-:W-:-:S03]  /*1e90*/  IADD3 R19, P0, PT, RZ, -R12, RZ ;  /* 0x8000000cff137210 */ /* 0x000fc60007f1e0ff */
[----:B------:R-:W-:Y:S02]  /*1ea0*/  IMAD R13, R11, R8, R13 ;  /* 0x000000080b0d7224 */ /* 0x000fe400078e020d */
[----:B------:R-:W-:-:S04]  /*1eb0*/  IMAD.HI.U32 R12, R10, R19, RZ ;  /* 0x000000130a0c7227 */ /* 0x000fc800078e00ff */
[----:B------:R-:W-:Y:S02]  /*1ec0*/  IMAD.X R21, RZ, RZ, ~R13, P0 ;  /* 0x000000ffff157224 */ /* 0x000fe400000e0e0d */
[----:B------:R-:W-:Y:S02]  /*1ed0*/  IMAD.MOV.U32 R13, RZ, RZ, R10 ;  /* 0x000000ffff0d7224 */ /* 0x000fe400078e000a */
[-C--:B------:R-:W-:Y:S02]  /*1ee0*/  IMAD R17, R11, R21.reuse, RZ ;  /* 0x000000150b117224 */ /* 0x080fe400078e02ff */
[----:B------:R-:W-:-:S04]  /*1ef0*/  IMAD.WIDE.U32 R12, P0, R10, R21, R12 ;  /* 0x000000150a0c7225 */ /* 0x000fc8000780000c */
[----:B------:R-:W-:-:S04]  /*1f00*/  IMAD.HI.U32 R21, R11, R21, RZ ;  /* 0x000000150b157227 */ /* 0x000fc800078e00ff */
[----:B------:R-:W-:-:S05]  /*1f10*/  IMAD.HI.U32 R12, P1, R11, R19, R12 ;  /* 0x000000130b0c7227 */ /* 0x000fca000782000c */
[----:B------:R-:W-:Y:S02]  /*1f20*/  IADD3 R13, P2, PT, R17, R12, RZ ;  /* 0x0000000c110d7210 */ /* 0x000fe40007f5e0ff */
[----:B------:R-:W-:-:S03]  /*1f30*/  IADD3.X R12, PT, PT, R21, R11, RZ, P0, !PT ;  /* 0x0000000b150c7210 */ /* 0x000fc600007fe4ff */
[----:B------:R-:W-:Y:S01]  /*1f40*/  IMAD.WIDE.U32 R10, R13, R8, RZ ;  /* 0x000000080d0a7225 */ /* 0x000fe200078e00ff */
[----:B------:R-:W-:-:S03]  /*1f50*/  IADD3.X R17, PT, PT, RZ, RZ, R12, P2, P1 ;  /* 0x000000ffff117210 */ /* 0x000fc600017e240c */
[----:B------:R-:W-:Y:S01]  /*1f60*/  IMAD R11, R13, UR4, R11 ;  /* 0x000000040d0b7c24 */ /* 0x000fe2000f8e020b */
[----:B------:R-:W-:-:S03]  /*1f70*/  IADD3 R19, P0, PT, RZ, -R10, RZ ;  /* 0x8000000aff137210 */ /* 0x000fc60007f1e0ff */
[----:B------:R-:W-:Y:S02]  /*1f80*/  IMAD R11, R17, R8, R11 ;  /* 0x00000008110b7224 */ /* 0x000fe400078e020b */
[----:B------:R-:W-:-:S04]  /*1f90*/  IMAD.HI.U32 R12, R13, R19, RZ ;  /* 0x000000130d0c7227 */ /* 0x000fc800078e00ff */
[----:B------:R-:W-:-:S04]  /*1fa0*/  IMAD.X R10, RZ, RZ, ~R11, P0 ;  /* 0x000000ffff0a7224 */ /* 0x000fc800000e0e0b */
[----:B------:R-:W-:-:S04]  /*1fb0*/  IMAD.WIDE.U32 R12, P0, R13, R10, R12 ;  /* 0x0000000a0d0c7225 */ /* 0x000fc8000780000c */
[C---:B------:R-:W-:Y:S02]  /*1fc0*/  IMAD R11, R17.reuse, R10, RZ ;  /* 0x0000000a110b7224 */ /* 0x040fe400078e02ff */
[----:B------:R-:W-:-:S04]  /*1fd0*/  IMAD.HI.U32 R12, P1, R17, R19, R12 ;  /* 0x00000013110c7227 */ /* 0x000fc8000782000c */
[----:B------:R-:W-:Y:S01]  /*1fe0*/  IMAD.HI.U32 R10, R17, R10, RZ ;  /* 0x0000000a110a7227 */ /* 0x000fe200078e00ff */
[----:B------:R-:W-:-:S03]  /*1ff0*/  IADD3 R12, P2, PT, R11, R12, RZ ;  /* 0x0000000c0b0c7210 */ /* 0x000fc60007f5e0ff */
[----:B------:R-:W-:Y:S02]  /*2000*/  IMAD.X R17, R10, 0x1, R17, P0 ;  /* 0x000000010a117824 */ /* 0x000fe400000e0611 */
[----:B------:R-:W-:-:S03]  /*2010*/  IMAD.HI.U32 R10, R12, R9, RZ ;  /* 0x000000090c0a7227 */ /* 0x000fc600078e00ff */
[----:B------:R-:W-:Y:S01]  /*2020*/  IADD3.X R16, PT, PT, RZ, RZ, R17, P2, P1 ;  /* 0x000000ffff107210 */ /* 0x000fe200017e2411 */
[----:B------:R-:W-:Y:S02]  /*2030*/  IMAD.MOV.U32 R11, RZ, RZ, RZ ;  /* 0x000000ffff0b7224 */ /* 0x000fe400078e00ff */
[----:B------:R-:W-:-:S04]  /*2040*/  IMAD.WIDE.U32 R10, R12, R15, R10 ;  /* 0x0000000f0c0a7225 */ /* 0x000fc800078e000a */
[C---:B------:R-:W-:Y:S02]  /*2050*/  IMAD R13, R16.reuse, R15, RZ ;  /* 0x0000000f100d7224 */ /* 0x040fe400078e02ff */
[----:B------:R-:W-:-:S04]  /*2060*/  IMAD.HI.U32 R10, P0, R16, R9, R10 ;  /* 0x00000009100a7227 */ /* 0x000fc8000780000a */
[----:B------:R-:W-:Y:S01]  /*2070*/  IMAD.HI.U32 R12, R16, R15, RZ ;  /* 0x0000000f100c7227 */ /* 0x000fe200078e00ff */
[----:B------:R-:W-:-:S03]  /*2080*/  IADD3 R13, P1, PT, R13, R10, RZ ;  /* 0x0000000a0d0d7210 */ /* 0x000fc60007f3e0ff */
[----:B------:R-:W-:Y:S02]  /*2090*/  IMAD.X R12, RZ, RZ, R12, P0 ;  /* 0x000000ffff0c7224 */ /* 0x000fe400000e060c */
[----:B------:R-:W-:-:S04]  /*20a0*/  IMAD.WIDE.U32 R10, R13, R8, RZ ;  /* 0x000000080d0a7225 */ /* 0x000fc800078e00ff */
[----:B------:R-:W-:Y:S01]  /*20b0*/  IMAD.X R17, RZ, RZ, R12, P1 ;  /* 0x000000ffff117224 */ /* 0x000fe200008e060c */
[----:B------:R-:W-:Y:S01]  /*20c0*/  IADD3 R19, P1, PT, -R10, R9, RZ ;  /* 0x000000090a137210 */ /* 0x000fe20007f3e1ff */
[----:B------:R-:W-:-:S03]  /*20d0*/  IMAD R11, R13, UR4, R11 ;  /* 0x000000040d0b7c24 */ /* 0x000fc6000f8e020b */
[-C--:B------:R-:W-:Y:S01]  /*20e0*/  ISETP.GE.U32.AND P0, PT, R19, R8.reuse, PT ;  /* 0x000000081300720c */ /* 0x080fe20003f06070 */
[----:B------:R-:W-:-:S04]  /*20f0*/  IMAD R10, R17, R8, R11 ;  /* 0x00000008110a7224 */ /* 0x000fc800078e020b */
[----:B------:R-:W-:Y:S01]  /*2100*/  IMAD.X R16, R15, 0x1, ~R10, P1 ;  /* 0x000000010f107824 */ /* 0x000fe200008e0e0a */
[----:B------:R-:W-:Y:S01]  /*2110*/  IADD3 R10, P2, PT, R13, 0x1, RZ ;  /* 0x000000010d0a7810 */ /* 0x000fe20007f5e0ff */
[----:B------:R-:W-:Y:S01]  /*2120*/  IMAD.MOV.U32 R15, RZ, RZ, 0x0 ;  /* 0x00000000ff0f7424 */ /* 0x000fe200078e00ff */
[-C--:B------:R-:W-:Y:S02]  /*2130*/  IADD3 R9, P1, PT, -R8, R19.reuse, RZ ;  /* 0x0000001308097210 */ /* 0x080fe40007f3e1ff */
[C---:B------:R-:W-:Y:S01]  /*2140*/  ISETP.GE.U32.AND.EX P0, PT, R16.reuse, UR4, PT, P0 ;  /* 0x0000000410007c0c */ /* 0x040fe2000bf06100 */
[----:B------:R-:W-:Y:S01]  /*2150*/  IMAD.X R12, RZ, RZ, R17, P2 ;  /* 0x000000ffff0c7224 */ /* 0x000fe200010e0611 */
[----:B------:R-:W-:Y:S02]  /*2160*/  IADD3.X R11, PT, PT, R16, ~UR4, RZ, P1, !PT ;  /* 0x80000004100b7c10 */ /* 0x000fe40008ffe4ff */
[----:B------:R-:W-:Y:S02]  /*2170*/  SEL R9, R9, R19, P0 ;  /* 0x0000001309097207 */ /* 0x000fe40000000000 */
[----:B------:R-:W-:-:S02]  /*2180*/  SEL R13, R10, R13, P0 ;  /* 0x0000000d0a0d7207 */ /* 0x000fc40000000000 */
[----:B------:R-:W-:Y:S02]  /*2190*/  SEL R11, R11, R16, P0 ;  /* 0x000000100b0b7207 */ /* 0x000fe40000000000 */
[----:B------:R-:W-:Y:S02]  /*21a0*/  SEL R12, R12, R17, P0 ;  /* 0x000000110c0c7207 */ /* 0x000fe40000000000 */
[----:B------:R-:W-:Y:S02]  /*21b0*/  ISETP.GE.U32.AND P0, PT, R9, R8, PT ;  /* 0x000000080900720c */ /* 0x000fe40003f06070 */
[----:B------:R-:W-:Y:S02]  /*21c0*/  IADD3 R10, P2, PT, R13, 0x1, RZ ;  /* 0x000000010d0a7810 */ /* 0x000fe40007f5e0ff */
[----:B------:R-:W-:Y:S02]  /*21d0*/  ISETP.GE.U32.AND.EX P0, PT, R11, UR4, PT, P0 ;  /* 0x000000040b007c0c */ /* 0x000fe4000bf06100 */
[----:B------:R-:W-:Y:S01]  /*21e0*/  ISETP.NE.U32.AND P1, PT, R8, RZ, PT ;  /* 0x000000ff0800720c */ /* 0x000fe20003f25070 */
[----:B------:R-:W-:Y:S01]  /*21f0*/  IMAD.X R11, RZ, RZ, R12, P2 ;  /* 0x000000ffff0b7224 */ /* 0x000fe200010e060c */
[----:B------:R-:W-:-:S02]  /*2200*/  SEL R10, R10, R13, P0 ;  /* 0x0000000d0a0a7207 */ /* 0x000fc40000000000 */
[----:B------:R-:W-:Y:S02]  /*2210*/  ISETP.NE.AND.EX P1, PT, RZ, UR4, PT, P1 ;  /* 0x00000004ff007c0c */ /* 0x000fe4000bf25310 */
[----:B------:R-:W-:Y:S02]  /*2220*/  SEL R11, R11, R12, P0 ;  /* 0x0000000c0b0b7207 */ /* 0x000fe40000000000 */
[----:B------:R-:W-:Y:S02]  /*2230*/  SEL R10, R10, 0xffffffff, P1 ;  /* 0xffffffff0a0a7807 */ /* 0x000fe40000800000 */
[----:B------:R-:W-:Y:S01]  /*2240*/  SEL R11, R11, 0xffffffff, P1 ;  /* 0xffffffff0b0b7807 */ /* 0x000fe20000800000 */
[----:B------:R-:W-:Y:S06]  /*2250*/  RET.REL.NODEC R14 `(_ZN3cub18CUB_300001_SM_10006detail9transform16transform_kernelINS2_10policy_hubILb0EN4cuda3std3__45tupleIJN6thrust24THRUST_300001_SM_1000_NS6detail15normal_iteratorINSA_10device_ptrIdEEEESF_EEEE10policy1000ElNS7_10multipliesIdEESF_JPdSL_EEEvT0_iT1_T2_DpNS2_10kernel_argIT3_EE) ;  /* 0xffffffdc0e687950 */ /* 0x000fec0003c3ffff */
.L_x_328:
        /* <DEDUP_REMOVED lines=10> */
.L_x_363:


//--------------------- .text._ZN3cub18CUB_300001_SM_10006detail9transform16transform_kernelINS2_10policy_hubILb0EN4cuda3std3__45tupleIJN6thrust24THRUST_300001_SM_1000_NS6detail15normal_iteratorINSA_10device_ptrIdEEEESF_EEEE10policy1000EiNS7_10multipliesIdEESF_JPdSL_EEEvT0_iT1_T2_DpNS2_10kernel_argIT3_EE --------------------------
	.section	.text._ZN3cub18CUB_300001_SM_10006detail9transform16transform_kernelINS2_10policy_hubILb0EN4cuda3std3__45tupleIJN6thrust24THRUST_300001_SM_1000_NS6detail15normal_iteratorINSA_10device_ptrIdEEEESF_EEEE10policy1000EiNS7_10multipliesIdEESF_JPdSL_EEEvT0_iT1_T2_DpNS2_10kernel_argIT3_EE,"ax",@progbits
	.align	128
        .global         _ZN3cub18CUB_300001_SM_10006detail9transform16transform_kernelINS2_10policy_hubILb0EN4cuda3std3__45tupleIJN6thrust24THRUST_300001_SM_1000_NS6detail15normal_iteratorINSA_10device_ptrIdEEEESF_EEEE10policy1000EiNS7_10multipliesIdEESF_JPdSL_EEEvT0_iT1_T2_DpNS2_10kernel_argIT3_EE
        .type           _ZN3cub18CUB_300001_SM_10006detail9transform16transform_kernelINS2_10policy_hubILb0EN4cuda3std3__45tupleIJN6thrust24THRUST_300001_SM_1000_NS6detail15normal_iteratorINSA_10device_ptrIdEEEESF_EEEE10policy1000EiNS7_10multipliesIdEESF_JPdSL_EEEvT0_iT1_T2_DpNS2_10kernel_argIT3_EE,@function
        .size           _ZN3cub18CUB_300001_SM_10006detail9transform16transform_kernelINS2_10policy_hubILb0EN4cuda3std3__45tupleIJN6thrust24THRUST_300001_SM_1000_NS6detail15normal_iteratorINSA_10device_ptrIdEEEESF_EEEE10policy1000EiNS7_10multipliesIdEESF_JPdSL_EEEvT0_iT1_T2_DpNS2_10kernel_argIT3_EE,(.L_x_364 - _ZN3cub18CUB_300001_SM_10006detail9transform16transform_kernelINS2_10policy_hubILb0EN4cuda3std3__45tupleIJN6thrust24THRUST_300001_SM_1000_NS6detail15normal_iteratorINSA_10device_ptrIdEEEESF_EEEE10policy1000EiNS7_10multipliesIdEESF_JPdSL_EEEvT0_iT1_T2_DpNS2_10kernel_argIT3_EE)
        .other          _ZN3cub18CUB_300001_SM_10006detail9transform16transform_kernelINS2_10policy_hubILb0EN4cuda3std3__45tupleIJN6thrust24THRUST_300001_SM_1000_NS6detail15normal_iteratorINSA_10device_ptrIdEEEESF_EEEE10policy1000EiNS7_10multipliesIdEESF_JPdSL_EEEvT0_iT1_T2_DpNS2_10kernel_argIT3_EE,@"STO_CUDA_ENTRY STV_DEFAULT"
_ZN3cub18CUB_300001_SM_10006detail9transform16transform_kernelINS2_10policy_hubILb0EN4cuda3std3__45tupleIJN6thrust24THRUST_300001_SM_1000_NS6detail15normal_iteratorINSA_10device_ptrIdEEEESF_EEEE10policy1000EiNS7_10multipliesIdEESF_JPdSL_EEEvT0_iT1_T2_DpNS2_10kernel_argIT3_EE:
.text._ZN3cub18CUB_300001_SM_10006detail9transform16transform_kernelINS2_10policy_hubILb0EN4cuda3std3__45tupleIJN6thrust24THRUST_300001_SM_1000_NS6detail15normal_iteratorINSA_10device_ptrIdEEEESF_EEEE10policy1000EiNS7_10multipliesIdEESF_JPdSL_EEEvT0_iT1_T2_DpNS2_10kernel_argIT3_EE:
[----:B------:R-:W-:Y:S08]  /*0000*/  LDC R1, c[0x0][0x37c] ;  /* 0x0000df00ff017b82 */ /* 0x000ff00000000800 */
[----:B------:R-:W1:Y:S01]  /*0010*/  S2UR UR5, SR_CTAID.X ;  /* 0x00000000000579c3 */ /* 0x000e620000002500 */
[----:B------:R-:W2:Y:S01]  /*0020*/  LDCU UR7, c[0x0][0x370] ;  /* 0x00006e00ff0777ac */ /* 0x000ea20008000800 */
[----:B------:R-:W3:Y:S01]  /*0030*/  LDCU.64 UR16, c[0x0][0x380] ;  /* 0x00007000ff1077ac */ /* 0x000ee20008000a00 */
[----:B------:R-:W4:Y:S01]  /*0040*/  LDCU.64 UR20, c[0x0][0x358] ;  /* 0x00006b00ff1477ac */ /* 0x000f220008000a00 */
[----:B---3--:R-:W-:-:S02]  /*0050*/  USHF.L.U32 UR24, UR17, 0x7, URZ ;  /* 0x0000000711187899 */ /* 0x008fc400080006ff */
[----:B-1----:R-:W-:Y:S02]  /*0060*/  UIADD3 UR4, UPT, UPT, UR5, 0x2, URZ ;  /* 0x0000000205047890 */ /* 0x002fe4000fffe0ff */
[----:B------:R-:W-:Y:S02]  /*0070*/  UIMAD UR22, UR24, UR5, URZ ;  /* 0x00000005181672a4 */ /* 0x000fe4000f8e02ff */
[----:B--2---:R-:W-:Y:S02]  /*0080*/  UISETP.GE.U32.AND UP0, UPT, UR4, UR7, UPT ;  /* 0x000000070400728c */ /* 0x004fe4000bf06070 */
[----:B------:R-:W-:Y:S02]  /*0090*/  UIADD3 UR6, UPT, UPT, -UR22, UR16, URZ ;  /* 0x0000001016067290 */ /* 0x000fe4000fffe1ff */
[----:B------:R-:W-:Y:S02]  /*00a0*/  UISETP.EQ.OR UP0, UPT, UR5, URZ, UP0 ;  /* 0x000000ff0500728c */ /* 0x000fe40008702670 */
[----:B------:R-:W-:-:S04]  /*00b0*/  UISETP.LT.AND UP1, UPT, UR24, UR6, UPT ;  /* 0x000000061800728c */ /* 0x000fc8000bf21270 */
[----:B------:R-:W-:-:S03]  /*00c0*/  USEL UR23, UR24, UR6, UP1 ;  /* 0x0000000618177287 */ /* 0x000fc60008800000 */
[----:B----4-:R-:W-:Y:S09]  /*00d0*/  BRA.U UP0, `(.L_x_329) ;  /* 0x0000000100dc7547 */ /* 0x010ff2000b800000 */
        /* <DEDUP_REMOVED lines=20> */
[----:B------:R-:W-:Y:S02]  /*0220*/  ULOP3.LUT UR13, UR13, 0xfffffff0, URZ, 0xc0, !UPT ;  /* 0xfffffff00d0d7892 */ /* 0x000fe4000f8ec0ff */
[----:B------:R-:W-:Y:S02]  /*0230*/  ULOP3.LUT UR12, UR12, 0xfffffff0, URZ, 0xc0, !UPT ;  /* 0xfffffff00c0c7892 */ /* 0x000fe4000f8ec0ff */
[----:B------:R-:W-:Y:S02]  /*0240*/  ULEA UR14, UR16, UR14, 0x18 ;  /* 0x0000000e100e7291 */ /* 0x000fe4000f8ec0ff */
[----:B------:R-:W-:Y:S01]  /*0250*/  USHF.R.U32.HI UR7, URZ, 0x4, UR13 ;  /* 0x00000004ff077899 */ /* 0x000fe2000801160d */
        /* <DEDUP_REMOVED lines=8> */
[----:B------:R-:W-:-:S02]  /*02e0*/  UIADD3 UR13, UPT, UPT, UR13, UR12, URZ ;  /* 0x0000000c0d0d7290 */ /* 0x000fc4000fffe0ff */
[----:B------:R-:W-:Y:S02]  /*02f0*/  ULEA UR16, UR17, UR14, 0xa ;  /* 0x0000000e11107291 */ /* 0x000fe4000f8e50ff */
[----:B------:R-:W-:Y:S02]  /*0300*/  USHF.R.U32.HI UR12, URZ, 0x4, UR12 ;  /* 0x00000004ff0c7899 */ /* 0x000fe4000801160c */
[----:B----4-:R-:W-:Y:S01]  /*0310*/  UIMAD.WIDE UR4, UR22, 0x8, UR4 ;  /* 0x00000008160478a5 */ /* 0x010fe2000f8e0204 */
[----:B------:R-:W-:Y:S01]  /*0320*/  IMAD.U32 R0, RZ, RZ, UR13 ;  /* 0x0000000dff007e24 */ /* 0x000fe2000f8e00ff */
[----:B------:R-:W-:Y:S02]  /*0330*/  UPRMT UR7, UR7, 0x5410, URZ ;  /* 0x0000541007077896 */ /* 0x000fe400080000ff */
[----:B--2---:R-:W-:Y:S02]  /*0340*/  UIMAD.WIDE UR8, UR22, 0x8, UR8 ;  /* 0x00000008160878a5 */ /* 0x004fe4000f8e0208 */
[----:B------:R-:W-:-:S02]  /*0350*/  UIADD3 UR18, UPT, UPT, UR16, 0x80, URZ ;  /* 0x0000008010127890 */ /* 0x000fc4000fffe0ff */
[----:B------:R-:W-:Y:S01]  /*0360*/  UPRMT UR12, UR12, 0x5410, URZ ;  /* 0x000054100c0c7896 */ /* 0x000fe200080000ff */
[----:B------:R-:W-:Y:S02]  /*0370*/  UMOV UR19, UR15 ;  /* 0x0000000f00137c82 */ /* 0x000fe40008000000 */
[----:B---3--:R1:W-:Y:S06]  /*0380*/  UBLKCP.S.G [UR14], [UR4], UR7 ;  /* 0x0000000e040073ba */ /* 0x0083ec0008000207 */
[----:B------:R1:W-:Y:S01]  /*0390*/  UBLKCP.S.G [UR18], [UR8], UR12 ;  /* 0x00000012080073ba */ /* 0x0003e2000800020c */
[----:B------:R1:W-:Y:S01]  /*03a0*/  SYNCS.ARRIVE.TRANS64 RZ, [UR15], R0 ;  /* 0x00000000ffff79a7 */ /* 0x0003e2000800000f */
[----:B------:R-:W-:Y:S01]  /*03b0*/  NOP ;  /* 0x0000000000007918 */ /* 0x000fe20000000000 */
.L_x_331:
[----:B-1----:R-:W-:Y:S05]  /*03c0*/  BSYNC.RECONVERGENT B0 ;  /* 0x0000000000007941 */ /* 0x002fea0003800200 */
.L_x_330:
[----:B------:R-:W1:Y:S08]  /*03d0*/  S2UR UR5, SR_CgaCtaId ;  /* 0x00000000000579c3 */ /* 0x000e700000008800 */
[----:B------:R-:W-:Y:S01]  /*03e0*/  BAR.SYNC.DEFER_BLOCKING 0x0 ;  /* 0x0000000000007b1d */ /* 0x000fe20000010000 */
[----:B------:R-:W-:-:S05]  /*03f0*/  SHF.L.U32 R0, RZ, 0x1f, RZ ;  /* 0x0000001fff007819 */ /* 0x000fca00000006ff */
[----:B------:R-:W-:Y:S02]  /*0400*/  UMOV UR4, 0x400 ;  /* 0x0000040000047882 */ /* 0x000fe40000000000 */
[----:B-1----:R-:W-:-:S12]  /*0410*/  ULEA UR4, UR5, UR4, 0x18 ;  /* 0x0000000405047291 */ /* 0x002fd8000f8ec0ff */
.L_x_332:
[----:B------:R-:W1:Y:S02]  /*0420*/  SYNCS.PHASECHK.TRANS64.TRYWAIT P0, [UR4], R0 ;  /* 0x00000000ff0075a7 */ /* 0x000e640008001104 */
[----:B-1----:R-:W-:Y:S05]  /*0430*/  @!P0 BRA `(.L_x_332) ;  /* 0xfffffffc00f88947 */ /* 0x002fea000383ffff */
[----:B------:R-:W-:Y:S05]  /*0440*/  BRA `(.L_x_333) ;  /* 0x00000014004c7947 */ /* 0x000fea0003800000 */
.L_x_329:
[----:B------:R-:W1:Y:S01]  /*0450*/  S2R R2, SR_TID.Y ;  /* 0x0000000000027919 */ /* 0x000e620000002200 */
[----:B------:R-:W2:Y:S01]  /*0460*/  LDCU UR10, c[0x0][0x360] ;  /* 0x00006c00ff0a77ac */ /* 0x000ea20008000800 */
[----:B------:R-:W-:Y:S01]  /*0470*/  BSSY.RECONVERGENT B0, `(.L_x_334) ;  /* 0x00000af000007945 */ /* 0x000fe20003800200 */
[----:B------:R-:W1:Y:S01]  /*0480*/  S2R R3, SR_TID.Z ;  /* 0x0000000000037919 */ /* 0x000e620000002300 */
[----:B------:R-:W2:Y:S01]  /*0490*/  LDCU UR11, c[0x0][0x364] ;  /* 0x00006c80ff0b77ac */ /* 0x000ea20008000800 */
[----:B------:R-:W3:Y:S01]  /*04a0*/  LDC R0, c[0x0][0x368] ;  /* 0x0000da00ff007b82 */ /* 0x000ee20000000800 */
[----:B------:R-:W4:Y:S01]  /*04b0*/  S2R R5, SR_TID.X ;  /* 0x0000000000057919 */ /* 0x000f220000002100 */
[----:B------:R-:W-:Y:S02]  /*04c0*/  USHF.L.U32 UR4, UR23, 0x3, URZ ;  /* 0x0000000317047899 */ /* 0x000fe400080006ff */
[----:B------:R-:W-:Y:S02]  /*04d0*/  USHF.R.S32.HI UR12, URZ, 0x1f, UR22 ;  /* 0x0000001fff0c7899 */ /* 0x000fe40008011416 */
[----:B------:R-:W-:-:S04]  /*04e0*/  USHF.R.S32.HI UR5, URZ, 0x1f, UR4 ;  /* 0x0000001fff057899 */ /* 0x000fc80008011404 */
[----:B------:R-:W-:Y:S02]  /*04f0*/  USHF.R.U32.HI UR13, URZ, 0x3, UR5 ;  /* 0x00000003ff0d7899 */ /* 0x000fe40008011605 */
[----:B------:R-:W-:Y:S02]  /*0500*/  USHF.R.U64 UR7, UR4, 0x3, UR5 ;  /* 0x0000000304077899 */ /* 0x000fe40008001205 */
[----:B--2---:R-:W-:Y:S02]  /*0510*/  UIMAD UR4, UR10, UR11, URZ ;  /* 0x0000000b0a0472a4 */ /* 0x004fe4000f8e02ff */
[----:B-1----:R-:W-:Y:S02]  /*0520*/  IMAD R2, R3, UR11, R2 ;  /* 0x0000000b03027c24 */ /* 0x002fe4000f8e0202 */
[----:B------:R-:W-:Y:S02]  /*0530*/  IMAD.U32 R3, RZ, RZ, UR13 ;  /* 0x0000000dff037e24 */ /* 0x000fe4000f8e00ff */
[----:B----4-:R-:W-:-:S02]  /*0540*/  IMAD R2, R2, UR10, R5 ;  /* 0x0000000a02027c24 */ /* 0x010fc4000f8e0205 */
[----:B---3--:R-:W-:Y:S01]  /*0550*/  IMAD R5, R0, UR4, RZ ;  /* 0x0000000400057c24 */ /* 0x008fe2000f8e02ff */
[----:B------:R-:W-:Y:S02]  /*0560*/  UMOV UR4, URZ ;  /* 0x000000ff00047c82 */ /* 0x000fe40008000000 */
[----:B------:R-:W-:-:S04]  /*0570*/  ISETP.LT.U32.AND P0, PT, R2, UR7, PT ;  /* 0x0000000702007c0c */ /* 0x000fc8000bf01070 */
[----:B------:R-:W-:Y:S01]  /*0580*/  ISETP.GT.U32.AND.EX P0, PT, R3, RZ, PT, P0 ;  /* 0x000000ff0300720c */ /* 0x000fe20003f04100 */
[----:B------:R-:W-:-:S12]  /*0590*/  IMAD.MOV.U32 R3, RZ, RZ, RZ ;  /* 0x000000ffff037224 */ /* 0x000fd800078e00ff */
[----:B------:R-:W-:Y:S05]  /*05a0*/  @!P0 BRA `(.L_x_335) ;  /* 0x00000008006c8947 */ /* 0x000fea0003800000 */
[----:B------:R-:W-:Y:S01]  /*05b0*/  IMAD.IADD R7, R5, 0x1, R2 ;  /* 0x0000000105077824 */ /* 0x000fe200078e0202 */
[----:B------:R-:W-:Y:S01]  /*05c0*/  MOV R6, UR7 ;  /* 0x0000000700067c02 */ /* 0x000fe20008000f00 */
[----:B------:R-:W-:Y:S01]  /*05d0*/  IMAD.U32 R4, RZ, RZ, UR13 ;  /* 0x0000000dff047e24 */ /* 0x000fe2000f8e00ff */
[----:B------:R-:W-:Y:S01]  /*05e0*/  BSSY.RECONVERGENT B1, `(.L_x_336) ;  /* 0x0000029000017945 */ /* 0x000fe20003800200 */
[----:B------:R-:W-:Y:S01]  /*05f0*/  IMAD.U32 R8, RZ, RZ, UR13 ;  /* 0x0000000dff087e24 */ /* 0x000fe2000f8e00ff */
[C---:B------:R-:W-:Y:S01]  /*0600*/  ISETP.LT.U32.AND P2, PT, R7.reuse, UR7, PT ;  /* 0x0000000707007c0c */ /* 0x040fe2000bf41070 */
[----:B------:R-:W-:Y:S01]  /*0610*/  IMAD.MOV.U32 R9, RZ, RZ, -0x1 ;  /* 0xffffffffff097424 */ /* 0x000fe200078e00ff */
[----:B------:R-:W-:Y:S02]  /*0620*/  ISETP.LT.U32.AND P1, PT, R7, UR7, PT ;  /* 0x0000000707007c0c */ /* 0x000fe4000bf21070 */
[----:B------:R-:W-:Y:S02]  /*0630*/  ISETP.GT.U32.AND.EX P2, PT, R4, RZ, PT, P2 ;  /* 0x000000ff0400720c */ /* 0x000fe40003f44120 */
[----:B------:R-:W-:Y:S01]  /*0640*/  ISETP.GT.U32.AND.EX P1, PT, R8, RZ, PT, P1 ;  /* 0x000000ff0800720c */ /* 0x000fe20003f24110 */
[----:B------:R-:W-:Y:S01]  /*0650*/  IMAD.U32 R8, RZ, RZ, UR13 ;  /* 0x0000000dff087e24 */ /* 0x000fe2000f8e00ff */
[----:B------:R-:W-:-:S02]  /*0660*/  SEL R6, R6, R7, P2 ;  /* 0x0000000706067207 */ /* 0x000fc40001000000 */
[----:B------:R-:W-:Y:S02]  /*0670*/  SEL R4, RZ, 0x1, !P1 ;  /* 0x00000001ff047807 */ /* 0x000fe40004800000 */
        /* <DEDUP_REMOVED lines=23> */
[----:B------:R-:W-:-:S05]  /*07f0*/  @!P3 LOP3.LUT R7, RZ, R5, RZ, 0x33, !PT ;  /* 0x00000005ff07b212 */ /* 0x000fca00078e33ff */
[----:B------:R-:W-:Y:S01]  /*0800*/  IMAD.MOV.U32 R8, RZ, RZ, R7 ;  /* 0x000000ffff087224 */ /* 0x000fe200078e0007 */
[----:B------:R-:W-:Y:S06]  /*0810*/  BRA `(.L_x_338) ;  /* 0x0000000000147947 */ /* 0x000fec0003800000 */
.L_x_337:
[----:B------:R-:W-:Y:S01]  /*0820*/  IMAD.MOV.U32 R9, RZ, RZ, R12 ;  /* 0x000000ffff097224 */ /* 0x000fe200078e000c */
[----:B------:R-:W-:-:S07]  /*0830*/  MOV R8, 0x850 ;  /* 0x0000085000087802 */ /* 0x000fce0000000f00 */
[----:B------:R-:W-:Y:S05]  /*0840*/  CALL.REL.NOINC `($__internal_1_$__cuda_sm20_div_u64) ;  /* 0x0000001400587944 */ /* 0x000fea0003c00000 */
[----:B------:R-:W-:Y:S01]  /*0850*/  IMAD.MOV.U32 R8, RZ, RZ, R6 ;  /* 0x000000ffff087224 */ /* 0x000fe200078e0006 */
[----:B------:R-:W-:-:S07]  /*0860*/  MOV R9, R7 ;  /* 0x0000000700097202 */ /* 0x000fce0000000f00 */
.L_x_338:
[----:B------:R-:W-:Y:S05]  /*0870*/  BSYNC.RECONVERGENT B1 ;  /* 0x0000000000017941 */ /* 0x000fea0003800200 */
.L_x_336:
[----:B------:R-:W-:Y:S01]  /*0880*/  IADD3 R4, P1, PT, R8, R4, RZ ;  /* 0x0000000408047210 */ /* 0x000fe20007f3e0ff */
[----:B------:R-:W1:Y:S01]  /*0890*/  LDC R6, c[0x0][0x3a0] ;  /* 0x0000e800ff067b82 */ /* 0x000e620000000800 */
[----:B------:R-:W-:Y:S01]  /*08a0*/  BSSY.RECONVERGENT B1, `(.L_x_339) ;  /* 0x0000030000017945 */ /* 0x000fe20003800200 */
[----:B------:R-:W-:Y:S01]  /*08b0*/  IMAD.MOV.U32 R28, RZ, RZ, R2 ;  /* 0x000000ffff1c7224 */ /* 0x000fe200078e0002 */
[C---:B------:R-:W-:Y:S01]  /*08c0*/  LOP3.LUT R7, R4.reuse, 0x3, RZ, 0xc0, !PT ;  /* 0x0000000304077812 */ /* 0x040fe200078ec0ff */
[----:B------:R-:W-:Y:S01]  /*08d0*/  IMAD.X R8, RZ, RZ, R9, P1 ;  /* 0x000000ffff087224 */ /* 0x000fe200008e0609 */
[----:B------:R-:W-:Y:S01]  /*08e0*/  ISETP.GE.U32.AND P1, PT, R4, 0x3, PT ;  /* 0x000000030400780c */ /* 0x000fe20003f26070 */
[----:B------:R-:W-:Y:S01]  /*08f0*/  IMAD.MOV.U32 R29, RZ, RZ, R3 ;  /* 0x000000ffff1d7224 */ /* 0x000fe200078e0003 */
[----:B------:R-:W-:Y:S02]  /*0900*/  ISETP.NE.U32.AND P2, PT, R7, 0x3, PT ;  /* 0x000000030700780c */ /* 0x000fe40003f45070 */
[----:B------:R-:W-:-:S02]  /*0910*/  ISETP.GE.U32.AND.EX P1, PT, R8, RZ, PT, P1 ;  /* 0x000000ff0800720c */ /* 0x000fc40003f26110 */
[----:B------:R-:W-:Y:S02]  /*0920*/  ISETP.NE.AND.EX P2, PT, RZ, RZ, PT, P2 ;  /* 0x000000ffff00720c */ /* 0x000fe40003f45320 */
[----:B-1----:R-:W-:-:S11]  /*0930*/  SHF.R.S32.HI R10, RZ, 0x1f, R6 ;  /* 0x0000001fff0a7819 */ /* 0x002fd60000011406 */
[----:B------:R-:W-:Y:S05]  /*0940*/  @!P2 BRA `(.L_x_340) ;  /* 0x000000000094a947 */ /* 0x000fea0003800000 */
[----:B------:R-:W1:Y:S01]  /*0950*/  S2UR UR8, SR_CgaCtaId ;  /* 0x00000000000879c3 */ /* 0x000e620000008800 */
[----:B------:R-:W2:Y:S01]  /*0960*/  LDCU.64 UR14, c[0x0][0x398] ;  /* 0x00007300ff0e77ac */ /* 0x000ea20008000a00 */
[----:B------:R-:W-:Y:S01]  /*0970*/  VIADD R11, R4, 0x1 ;  /* 0x00000001040b7836 */ /* 0x000fe20000000000 */
[----:B------:R-:W-:Y:S01]  /*0980*/  MOV R29, R3 ;  /* 0x00000003001d7202 */ /* 0x000fe20000000f00 */
[----:B------:R-:W-:Y:S01]  /*0990*/  IMAD R4, R0, UR11, RZ ;  /* 0x0000000b00047c24 */ /* 0x000fe2000f8e02ff */
[----:B------:R-:W-:Y:S01]  /*09a0*/  USHF.L.U32 UR5, UR22, 0x3, URZ ;  /* 0x0000000316057899 */ /* 0x000fe200080006ff */
[----:B------:R-:W-:Y:S01]  /*09b0*/  IMAD.MOV.U32 R28, RZ, RZ, R2 ;  /* 0x000000ffff1c7224 */ /* 0x000fe200078e0002 */
[----:B------:R-:W-:Y:S01]  /*09c0*/  USHF.L.U64.HI UR9, UR22, 0x3, UR12 ;  /* 0x0000000316097899 */ /* 0x000fe2000801020c */
[----:B------:R-:W-:Y:S01]  /*09d0*/  LOP3.LUT R11, R11, 0x3, RZ, 0xc0, !PT ;  /* 0x000000030b0b7812 */ /* 0x000fe200078ec0ff */
[----:B------:R-:W-:Y:S02]  /*09e0*/  IMAD R4, R4, UR10, RZ ;  /* 0x0000000a04047c24 */ /* 0x000fe4000f8e02ff */
[----:B------:R-:W-:Y:S01]  /*09f0*/  LEA R7, P2, R2, UR5, 0x3 ;  /* 0x0000000502077c11 */ /* 0x000fe2000f8418ff */
[----:B------:R-:W-:-:S02]  /*0a00*/  UMOV UR5, 0x400 ;  /* 0x0000040000057882 */ /* 0x000fc40000000000 */
[----:B------:R-:W-:Y:S01]  /*0a10*/  UIADD3 UR5, UPT, UPT, UR5, 0x80, URZ ;  /* 0x0000008005057890 */ /* 0x000fe2000fffe0ff */
[----:B------:R-:W-:Y:S02]  /*0a20*/  LEA.HI.X R15, R2, UR9, R3, 0x3, P2 ;  /* 0x00000009020f7c11 */ /* 0x000fe400090f1c03 */
[----:B------:R-:W-:Y:S02]  /*0a30*/  IADD3 R11, P2, PT, RZ, -R11, RZ ;  /* 0x8000000bff0b7210 */ /* 0x000fe40007f5e0ff */
[----:B--2---:R-:W-:-:S03]  /*0a40*/  IADD3 R14, P3, P4, R7, UR14, R6 ;  /* 0x0000000e070e7c10 */ /* 0x004fc6000fc7e006 */
[----:B------:R-:W-:Y:S01]  /*0a50*/  IMAD.X R12, RZ, RZ, -0x1, P2 ;  /* 0xffffffffff0c7424 */ /* 0x000fe200010e06ff */
[----:B------:R-:W-:Y:S01]  /*0a60*/  IADD3.X R15, PT, PT, R15, UR15, R10, P3, P4 ;  /* 0x0000000f0f0f7c10 */ /* 0x000fe20009fe840a */
[----:B-1----:R-:W-:-:S06]  /*0a70*/  ULEA UR5, UR8, UR5, 0x18 ;  /* 0x0000000508057291 */ /* 0x002fcc000f8ec0ff */
[----:B------:R-:W-:-:S04]  /*0a80*/  VIADD R7, R6, UR5 ;  /* 0x0000000506077c36 */ /* 0x000fc80008000000 */
[----:B------:R-:W-:-:S07]  /*0a90*/  IMAD R7, R2, 0x8, R7 ;  /* 0x0000000802077824 */ /* 0x000fce00078e0207 */
.L_x_341:
[----:B------:R-:W-:Y:S01]  /*0aa0*/  IADD3 R11, P2, PT, R11, 0x1, RZ ;  /* 0x000000010b0b7810 */ /* 0x000fe20007f5e0ff */
[----:B------:R-:W-:Y:S01]  /*0ab0*/  IMAD.MOV.U32 R8, RZ, RZ, R14 ;  /* 0x000000ffff087224 */ /* 0x000fe200078e000e */
[C---:B------:R-:W-:Y:S01]  /*0ac0*/  IADD3 R28, P3, PT, R5.reuse, R28, RZ ;  /* 0x0000001c051c7210 */ /* 0x040fe20007f7e0ff */
[----:B------:R-:W-:Y:S01]  /*0ad0*/  IMAD.MOV.U32 R9, RZ, RZ, R15 ;  /* 0x000000ffff097224 */ /* 0x000fe200078e000f */
[----:B------:R-:W-:Y:S01]  /*0ae0*/  LEA R14, P4, R5, R14, 0x3 ;  /* 0x0000000e050e7211 */ /* 0x000fe200078818ff */
        /* <DEDUP_REMOVED lines=8> */
[----:B------:R-:W-:-:S02]  /*0b70*/  ISETP.NE.AND.EX P2, PT, R12, RZ, PT, P2 ;  /* 0x000000ff0c00720c */ /* 0x000fc40003f45320 */
[----:B-1----:R-:W-:-:S11]  /*0b80*/  LEA R7, R4, R7, 0x3 ;  /* 0x0000000704077211 */ /* 0x002fd600078e18ff */
[----:B------:R-:W-:Y:S05]  /*0b90*/  @P2 BRA `(.L_x_341) ;  /* 0xfffffffc00c02947 */ /* 0x000fea000383ffff */
.L_x_340:
[----:B------:R-:W-:Y:S05]  /*0ba0*/  BSYNC.RECONVERGENT B1 ;  /* 0x0000000000017941 */ /* 0x000fea0003800200 */
.L_x_339:
[----:B------:R-:W-:Y:S05]  /*0bb0*/  @!P1 BRA `(.L_x_335) ;  /* 0x0000000000e89947 */ /* 0x000fea0003800000 */
[----:B------:R-:W1:Y:S01]  /*0bc0*/  S2UR UR9, SR_CgaCtaId ;  /* 0x00000000000979c3 */ /* 0x000e620000008800 */
[----:B------:R-:W2:Y:S01]  /*0bd0*/  LDCU.64 UR16, c[0x0][0x398] ;  /* 0x00007300ff1077ac */ /* 0x000ea20008000a00 */
[----:B------:R-:W-:Y:S01]  /*0be0*/  IADD3 R4, P1, PT, R28, UR22, RZ ;  /* 0x000000161c047c10 */ /* 0x000fe2000ff3e0ff */
[----:B------:R-:W-:Y:S01]  /*0bf0*/  IMAD R9, R0, UR11, RZ ;  /* 0x0000000b00097c24 */ /* 0x000fe2000f8e02ff */
[----:B------:R-:W-:Y:S01]  /*0c00*/  UMOV UR8, 0x400 ;  /* 0x0000040000087882 */ /* 0x000fe20000000000 */
[----:B------:R-:W-:Y:S01]  /*0c10*/  USHF.L.U32 UR15, UR22, 0x3, URZ ;  /* 0x00000003160f7899 */ /* 0x000fe200080006ff */
[----:B------:R-:W-:Y:S01]  /*0c20*/  IADD3.X R13, PT, PT, R29, UR12, RZ, P1, !PT ;  /* 0x0000000c1d0d7c10 */ /* 0x000fe20008ffe4ff */
[----:B------:R-:W-:Y:S01]  /*0c30*/  UIADD3 UR8, UPT, UPT, UR8, 0x80, URZ ;  /* 0x0000008008087890 */ /* 0x000fe2000fffe0ff */
[C---:B------:R-:W-:Y:S01]  /*0c40*/  IMAD.SHL.U32 R12, R4.reuse, 0x8, RZ ;  /* 0x00000008040c7824 */ /* 0x040fe200078e00ff */
[----:B------:R-:W-:Y:S01]  /*0c50*/  USHF.L.U64.HI UR14, UR22, 0x3, UR12 ;  /* 0x00000003160e7899 */ /* 0x000fe2000801020c */
[----:B------:R-:W-:Y:S01]  /*0c60*/  SHF.L.U64.HI R13, R4, 0x3, R13 ;  /* 0x00000003040d7819 */ /* 0x000fe2000001020d */
[----:B------:R-:W-:Y:S01]  /*0c70*/  IMAD R9, R9, UR10, RZ ;  /* 0x0000000a09097c24 */ /* 0x000fe2000f8e02ff */
[----:B------:R-:W-:Y:S01]  /*0c80*/  UMOV UR5, URZ ;  /* 0x000000ff00057c82 */ /* 0x000fe20008000000 */
[----:B------:R-:W-:Y:S01]  /*0c90*/  IMAD.WIDE.U32 R12, R5, 0x18, R12 ;  /* 0x00000018050c7825 */ /* 0x000fe200078e000c */
[----:B--2---:R-:W-:-:S03]  /*0ca0*/  IADD3 R25, P2, PT, R6, UR16, RZ ;  /* 0x0000001006197c10 */ /* 0x004fc6000ff5e0ff */
[----:B------:R-:W-:Y:S01]  /*0cb0*/  VIADD R26, R13, UR5 ;  /* 0x000000050d1a7c36 */ /* 0x000fe20008000000 */
[----:B------:R-:W-:Y:S01]  /*0cc0*/  IADD3.X R7, PT, PT, R10, UR17, RZ, P2, !PT ;  /* 0x000000110a077c10 */ /* 0x000fe200097fe4ff */
[----:B-1----:R-:W-:Y:S01]  /*0cd0*/  ULEA UR8, UR9, UR8, 0x18 ;  /* 0x0000000809087291 */ /* 0x002fe2000f8ec0ff */
[----:B------:R-:W-:-:S04]  /*0ce0*/  LEA R10, P1, R28, UR15, 0x3 ;  /* 0x0000000f1c0a7c11 */ /* 0x000fc8000f8218ff */
[----:B------:R-:W-:Y:S01]  /*0cf0*/  LEA.HI.X R11, R28, UR14, R29, 0x3, P1 ;  /* 0x0000000e1c0b7c11 */ /* 0x000fe200088f1c1d */
[----:B------:R-:W-:Y:S01]  /*0d00*/  VIADD R15, R6, UR8 ;  /* 0x00000008060f7c36 */ /* 0x000fe20008000000 */
[----:B------:R-:W-:-:S03]  /*0d10*/  LEA R20, P1, R5, R10, 0x4 ;  /* 0x0000000a05147211 */ /* 0x000fc600078220ff */
[----:B------:R-:W-:Y:S01]  /*0d20*/  IMAD R8, R28, 0x8, R15 ;  /* 0x000000081c087824 */ /* 0x000fe200078e020f */
[C---:B------:R-:W-:Y:S01]  /*0d30*/  LEA.HI.X R24, R5.reuse, R11, RZ, 0x4, P1 ;  /* 0x0000000b05187211 */ /* 0x040fe200008f24ff */
[----:B------:R-:W-:-:S04]  /*0d40*/  IMAD.WIDE.U32 R14, R5, 0x8, R10 ;  /* 0x00000008050e7825 */ /* 0x000fc800078e000a */
[C-C-:B------:R-:W-:Y:S02]  /*0d50*/  IMAD R21, R9.reuse, 0x8, R8.reuse ;  /* 0x0000000809157824 */ /* 0x140fe400078e0208 */
[C-C-:B------:R-:W-:Y:S02]  /*0d60*/  IMAD R6, R9.reuse, 0x10, R8.reuse ;  /* 0x0000001009067824 */ /* 0x140fe400078e0208 */
[----:B------:R-:W-:-:S07]  /*0d70*/  IMAD R4, R9, 0x18, R8 ;  /* 0x0000001809047824 */ /* 0x000fce00078e0208 */
.L_x_342:
[----:B------:R-:W-:Y:S02]  /*0d80*/  IADD3 R16, P1, PT, R25, R10, RZ ;  /* 0x0000000a19107210 */ /* 0x000fe40007f3e0ff */
[----:B------:R-:W-:Y:S02]  /*0d90*/  IADD3 R22, P2, PT, R14, R25, RZ ;  /* 0x000000190e167210 */ /* 0x000fe40007f5e0ff */
[----:B------:R-:W-:-:S03]  /*0da0*/  IADD3.X R17, PT, PT, R7, R11, RZ, P1, !PT ;  /* 0x0000000b07117210 */ /* 0x000fc60000ffe4ff */
[----:B------:R-:W-:Y:S01]  /*0db0*/  IMAD.X R23, R15, 0x1, R7, P2 ;  /* 0x000000010f177824 */ /* 0x000fe200010e0607 */
[----:B------:R-:W-:Y:S01]  /*0dc0*/  IADD3 R18, P2, PT, R25, R12, RZ ;  /* 0x0000000c19127210 */ /* 0x000fe20007f5e0ff */
[----:B------:R-:W-:Y:S01]  /*0dd0*/  @!PT LDS RZ, [RZ] ;  /* 0x00000000fffff984 */ /* 0x000fe20000000800 */
[----:B------:R-:W-:Y:S01]  /*0de0*/  @!PT LDS RZ, [RZ] ;  /* 0x00000000fffff984 */ /* 0x000fe20000000800 */
[----:B------:R-:W-:Y:S01]  /*0df0*/  @!PT LDS RZ, [RZ] ;  /* 0x00000000fffff984 */ /* 0x000fe20000000800 */
[----:B------:R1:W-:Y:S04]  /*0e00*/  LDGSTS.E.64 [R8], desc[UR20][R16.64] ;  /* 0x0000000010087fae */ /* 0x0003e8000b9a1414 */
[----:B------:R-:W-:Y:S01]  /*0e10*/  IMAD.X R19, R7, 0x1, R26, P2 ;  /* 0x0000000107137824 */ /* 0x000fe200010e061a */
[----:B------:R2:W-:Y:S01]  /*0e20*/  LDGSTS.E.64 [R21], desc[UR20][R22.64] ;  /* 0x0000000016157fae */ /* 0x0005e2000b9a1414 */
[----:B-1----:R-:W-:Y:S01]  /*0e30*/  IADD3 R16, P1, PT, R25, R20, RZ ;  /* 0x0000001419107210 */ /* 0x002fe20007f3e0ff */
[----:B------:R-:W-:-:S04]  /*0e40*/  IMAD R8, R9, 0x20, R8 ;  /* 0x0000002009087824 */ /* 0x000fc800078e0208 */
[----:B------:R-:W-:Y:S02]  /*0e50*/  IMAD.X R17, R7, 0x1, R24, P1 ;  /* 0x0000000107117824 */ /* 0x000fe400008e0618 */
[----:B--2---:R-:W-:-:S03]  /*0e60*/  IMAD R21, R9, 0x20, R21 ;  /* 0x0000002009157824 */ /* 0x004fc600078e0215 */
[----:B------:R1:W-:Y:S04]  /*0e70*/  LDGSTS.E.64 [R6], desc[UR20][R16.64] ;  /* 0x0000000010067fae */ /* 0x0003e8000b9a1414 */
[----:B------:R2:W-:Y:S01]  /*0e80*/  LDGSTS.E.64 [R4], desc[UR20][R18.64] ;  /* 0x0000000012047fae */ /* 0x0005e2000b9a1414 */
[----:B-1----:R-:W-:Y:S02]  /*0e90*/  IMAD.MOV.U32 R16, RZ, RZ, R25 ;  /* 0x000000ffff107224 */ /* 0x002fe400078e0019 */
[----:B------:R-:W-:Y:S02]  /*0ea0*/  IMAD.MOV.U32 R17, RZ, RZ, R7 ;  /* 0x000000ffff117224 */ /* 0x000fe400078e0007 */
[----:B--2---:R-:W-:-:S04]  /*0eb0*/  IMAD.WIDE.U32 R18, R5, 0x4, R28 ;  /* 0x0000000405127825 */ /* 0x004fc800078e001c */
[----:B------:R-:W-:Y:S01]  /*0ec0*/  IMAD.WIDE.U32 R16, R5, 0x20, R16 ;  /* 0x0000002005107825 */ /* 0x000fe200078e0010 */
[----:B------:R-:W-:Y:S02]  /*0ed0*/  ISETP.GE.U32.AND P1, PT, R18, UR7, PT ;  /* 0x0000000712007c0c */ /* 0x000fe4000bf26070 */
[----:B------:R-:W-:Y:S01]  /*0ee0*/  MOV R29, R19 ;  /* 0x00000013001d7202 */ /* 0x000fe20000000f00 */
[----:B------:R-:W-:Y:S01]  /*0ef0*/  IMAD.MOV.U32 R28, RZ, RZ, R18 ;  /* 0x000000ffff1c7224 */ /* 0x000fe200078e0012 */
[----:B------:R-:W-:Y:S01]  /*0f00*/  ISETP.GE.U32.AND.EX P1, PT, R19, UR13, PT, P1 ;  /* 0x0000000d13007c0c */ /* 0x000fe2000bf26110 */
[----:B------:R-:W-:Y:S02]  /*0f10*/  IMAD.MOV.U32 R25, RZ, RZ, R16 ;  /* 0x000000ffff197224 */ /* 0x000fe400078e0010 */
[----:B------:R-:W-:Y:S02]  /*0f20*/  IMAD.MOV.U32 R7, RZ, RZ, R17 ;  /* 0x000000ffff077224 */ /* 0x000fe400078e0011 */
[----:B------:R-:W-:-:S02]  /*0f30*/  IMAD R6, R9, 0x20, R6 ;  /* 0x0000002009067824 */ /* 0x000fc400078e0206 */
[----:B------:R-:W-:-:S06]  /*0f40*/  IMAD R4, R9, 0x20, R4 ;  /* 0x0000002009047824 */ /* 0x000fcc00078e0204 */
[----:B------:R-:W-:Y:S05]  /*0f50*/  @!P1 BRA `(.L_x_342) ;  /* 0xfffffffc00889947 */ /* 0x000fea000383ffff */
.L_x_335:
[----:B------:R-:W-:Y:S05]  /*0f60*/  BSYNC.RECONVERGENT B0 ;  /* 0x0000000000007941 */ /* 0x000fea0003800200 */
.L_x_334:
[----:B------:R-:W0:Y:S01]  /*0f70*/  LDGDEPBAR ;  /* 0x00000000000079af */ /* 0x000e220000000000 */
[----:B------:R-:W-:Y:S04]  /*0f80*/  BSSY.RECONVERGENT B0, `(.L_x_343) ;  /* 0x000009c000007945 */ /* 0x000fe80003800200 */
[----:B------:R-:W-:Y:S05]  /*0f90*/  @!P0 BRA `(.L_x_344) ;  /* 0x0000000800688947 */ /* 0x000fea0003800000 */
[----:B------:R-:W-:Y:S01]  /*0fa0*/  IADD3 R9, PT, PT, R5, R2, RZ ;  /* 0x0000000205097210 */ /* 0x000fe20007ffe0ff */
[----:B------:R-:W-:Y:S01]  /*0fb0*/  IMAD.U32 R4, RZ, RZ, UR13 ;  /* 0x0000000dff047e24 */ /* 0x000fe2000f8e00ff */
[----:B------:R-:W-:Y:S01]  /*0fc0*/  BSSY.RECONVERGENT B1, `(.L_x_345) ;  /* 0x0000028000017945 */ /* 0x000fe20003800200 */
[----:B------:R-:W-:Y:S01]  /*0fd0*/  IMAD.U32 R7, RZ, RZ, UR13 ;  /* 0x0000000dff077e24 */ /* 0x000fe2000f8e00ff */
[C---:B------:R-:W-:Y:S01]  /*0fe0*/  ISETP.LT.U32.AND P0, PT, R9.reuse, UR7, PT ;  /* 0x0000000709007c0c */ /* 0x040fe2000bf01070 */
[----:B------:R-:W-:Y:S01]  /*0ff0*/  IMAD.U32 R6, RZ, RZ, UR7 ;  /* 0x00000007ff067e24 */ /* 0x000fe2000f8e00ff */
[----:B------:R-:W-:Y:S01]  /*1000*/  ISETP.LT.U32.AND P1, PT, R9, UR7, PT ;  /* 0x0000000709007c0c */ /* 0x000fe2000bf21070 */
[----:B------:R-:W-:Y:S01]  /*1010*/  IMAD.U32 R10, RZ, RZ, UR13 ;  /* 0x0000000dff0a7e24 */ /* 0x000fe2000f8e00ff */
[----:B------:R-:W-:Y:S02]  /*1020*/  ISETP.GT.U32.AND.EX P0, PT, R4, RZ, PT, P0 ;  /* 0x000000ff0400720c */ /* 0x000fe40003f04100 */
[----:B------:R-:W-:Y:S01]  /*1030*/  ISETP.GT.U32.AND.EX P1, PT, R7, RZ, PT, P1 ;  /* 0x000000ff0700720c */ /* 0x000fe20003f24110 */
[----:B------:R-:W-:Y:S01]  /*1040*/  IMAD.MOV.U32 R7, RZ, RZ, -0x1 ;  /* 0xffffffffff077424 */ /* 0x000fe200078e00ff */
        /* <DEDUP_REMOVED lines=12> */
[----:B-1----:R-:W-:-:S06]  /*1110*/  IADD3 R7, PT, PT, R10, 0xffffffe, RZ ;  /* 0x0ffffffe0a077810 */ /* 0x002fcc0007ffe0ff */
[----:B------:R-:W1:Y:S02]  /*1120*/  F2I.FTZ.U32.TRUNC.NTZ R7, R7 ;  /* 0x0000000700077305 */ /* 0x000e64000021f000 */
[----:B-1----:R-:W-:-:S04]  /*1130*/  IMAD R11, R11, R7, RZ ;  /* 0x000000070b0b7224 */ /* 0x002fc800078e02ff */
[----:B------:R-:W-:-:S06]  /*1140*/  IMAD.HI.U32 R6, R7, R11, R6 ;  /* 0x0000000b07067227 */ /* 0x000fcc00078e0006 */
[----:B------:R-:W-:-:S04]  /*1150*/  IMAD.HI.U32 R8, R6, R9, RZ ;  /* 0x0000000906087227 */ /* 0x000fc800078e00ff */
[----:B------:R-:W-:-:S04]  /*1160*/  IMAD.MOV R6, RZ, RZ, -R8 ;  /* 0x000000ffff067224 */ /* 0x000fc800078e0a08 */
[----:B------:R-:W-:Y:S02]  /*1170*/  IMAD R6, R5, R6, R9 ;  /* 0x0000000605067224 */ /* 0x000fe400078e0209 */
[----:B------:R-:W-:-:S03]  /*1180*/  IMAD.MOV.U32 R9, RZ, RZ, RZ ;  /* 0x000000ffff097224 */ /* 0x000fc600078e00ff */
[----:B------:R-:W-:-:S13]  /*1190*/  ISETP.GE.U32.AND P0, PT, R6, R5, PT ;  /* 0x000000050600720c */ /* 0x000fda0003f06070 */
[----:B------:R-:W-:Y:S02]  /*11a0*/  @P0 IMAD.IADD R6, R6, 0x1, -R5 ;  /* 0x0000000106060824 */ /* 0x000fe400078e0a05 */
[----:B------:R-:W-:-:S03]  /*11b0*/  @P0 VIADD R8, R8, 0x1 ;  /* 0x0000000108080836 */ /* 0x000fc60000000000 */
[----:B------:R-:W-:-:S13]  /*11c0*/  ISETP.GE.U32.AND P1, PT, R6, R5, PT ;  /* 0x000000050600720c */ /* 0x000fda0003f26070 */
[----:B------:R-:W-:Y:S02]  /*11d0*/  @P1 IADD3 R8, PT, PT, R8, 0x1, RZ ;  /* 0x0000000108081810 */ /* 0x000fe40007ffe0ff */
[----:B------:R-:W-:Y:S01]  /*11e0*/  @!P2 LOP3.LUT R8, RZ, R5, RZ, 0x33, !PT ;  /* 0x00000005ff08a212 */ /* 0x000fe200078e33ff */
[----:B------:R-:W-:Y:S06]  /*11f0*/  BRA `(.L_x_347) ;  /* 0x0000000000107947 */ /* 0x000fec0003800000 */
.L_x_346:
[----:B------:R-:W-:-:S07]  /*1200*/  MOV R8, 0x1220 ;  /* 0x0000122000087802 */ /* 0x000fce0000000f00 */
[----:B------:R-:W-:Y:S05]  /*1210*/  CALL.REL.NOINC `($__internal_1_$__cuda_sm20_div_u64) ;  /* 0x0000000800e47944 */ /* 0x000fea0003c00000 */
[----:B------:R-:W-:Y:S02]  /*1220*/  IMAD.MOV.U32 R8, RZ, RZ, R6 ;  /* 0x000000ffff087224 */ /* 0x000fe400078e0006 */
[----:B------:R-:W-:-:S07]  /*1230*/  IMAD.MOV.U32 R9, RZ, RZ, R7 ;  /* 0x000000ffff097224 */ /* 0x000fce00078e0007 */
.L_x_347:
[----:B------:R-:W-:Y:S05]  /*1240*/  BSYNC.RECONVERGENT B1 ;  /* 0x0000000000017941 */ /* 0x000fea0003800200 */
.L_x_345:
[----:B------:R-:W-:Y:S01]  /*1250*/  IADD3 R4, P0, PT, R8, R4, RZ ;  /* 0x0000000408047210 */ /* 0x000fe20007f1e0ff */
[----:B------:R-:W1:Y:S01]  /*1260*/  LDC R6, c[0x0][0x3b0] ;  /* 0x0000ec00ff067b82 */ /* 0x000e620000000800 */
[----:B------:R-:W-:Y:S02]  /*1270*/  BSSY.RECONVERGENT B1, `(.L_x_348) ;  /* 0x0000031000017945 */ /* 0x000fe40003800200 */
[C---:B------:R-:W-:Y:S01]  /*1280*/  LOP3.LUT R7, R4.reuse, 0x3, RZ, 0xc0, !PT ;  /* 0x0000000304077812 */ /* 0x040fe200078ec0ff */
[----:B------:R-:W-:Y:S01]  /*1290*/  IMAD.X R8, RZ, RZ, R9, P0 ;  /* 0x000000ffff087224 */ /* 0x000fe200000e0609 */
[----:B------:R-:W-:Y:S02]  /*12a0*/  ISETP.GE.U32.AND P0, PT, R4, 0x3, PT ;  /* 0x000000030400780c */ /* 0x000fe40003f06070 */
[----:B------:R-:W-:Y:S02]  /*12b0*/  ISETP.NE.U32.AND P1, PT, R7, 0x3, PT ;  /* 0x000000030700780c */ /* 0x000fe40003f25070 */
[----:B------:R-:W-:Y:S01]  /*12c0*/  ISETP.GE.U32.AND.EX P0, PT, R8, RZ, PT, P0 ;  /* 0x000000ff0800720c */ /* 0x000fe20003f06100 */
[----:B------:R-:W-:Y:S01]  /*12d0*/  IMAD.U32 R8, RZ, RZ, UR22 ;  /* 0x00000016ff087e24 */ /* 0x000fe2000f8e00ff */
[----:B------:R-:W-:-:S04]  /*12e0*/  ISETP.NE.AND.EX P1, PT, RZ, RZ, PT, P1 ;  /* 0x000000ffff00720c */ /* 0x000fc80003f25310 */
[----:B------:R-:W-:Y:S02]  /*12f0*/  SHF.R.S32.HI R8, RZ, 0x1f, R8 ;  /* 0x0000001fff087819 */ /* 0x000fe40000011408 */
[----:B-1----:R-:W-:-:S07]  /*1300*/  SHF.R.S32.HI R18, RZ, 0x1f, R6 ;  /* 0x0000001fff127819 */ /* 0x002fce0000011406 */
[----:B------:R-:W-:Y:S05]  /*1310*/  @!P1 BRA `(.L_x_349) ;  /* 0x0000000000989947 */ /* 0x000fea0003800000 */
[----:B------:R-:W1:Y:S01]  /*1320*/  S2UR UR8, SR_CgaCtaId ;  /* 0x00000000000879c3 */ /* 0x000e620000008800 */
[----:B------:R-:W2:Y:S01]  /*1330*/  LDCU.64 UR14, c[0x0][0x3a8] ;  /* 0x00007500ff0e77ac */ /* 0x000ea20008000a00 */
[----:B------:R-:W-:Y:S01]  /*1340*/  MOV R7, UR22 ;  /* 0x0000001600077c02 */ /* 0x000fe20008000f00 */
[----:B------:R-:W-:Y:S01]  /*1350*/  VIADD R9, R4, 0x1 ;  /* 0x0000000104097836 */ /* 0x000fe20000000000 */
[----:B------:R-:W-:Y:S01]  /*1360*/  UMOV UR5, 0x400 ;  /* 0x0000040000057882 */ /* 0x000fe20000000000 */
[----:B------:R-:W-:Y:S01]  /*1370*/  USHF.L.U32 UR9, UR22, 0x3, URZ ;  /* 0x0000000316097899 */ /* 0x000fe200080006ff */
[----:B------:R-:W-:Y:S02]  /*1380*/  SHF.L.U64.HI R4, R7, 0x3, R8 ;  /* 0x0000000307047819 */ /* 0x000fe40000010208 */
[----:B------:R-:W3:Y:S01]  /*1390*/  LDC R11, c[0x0][0x384] ;  /* 0x0000e100ff0b7b82 */ /* 0x000ee20000000800 */
[----:B------:R-:W-:Y:S01]  /*13a0*/  UIADD3 UR5, UPT, UPT, UR5, 0x80, URZ ;  /* 0x0000008005057890 */ /* 0x000fe2000fffe0ff */
[----:B------:R-:W-:Y:S01]  /*13b0*/  LOP3.LUT R9, R9, 0x3, RZ, 0xc0, !PT ;  /* 0x0000000309097812 */ /* 0x000fe200078ec0ff */
[----:B------:R-:W-:Y:S01]  /*13c0*/  IMAD R10, R0, UR11, RZ ;  /* 0x0000000b000a7c24 */ /* 0x000fe2000f8e02ff */
[----:B------:R-:W-:-:S02]  /*13d0*/  LEA R7, P1, R2, UR9, 0x3 ;  /* 0x0000000902077c11 */ /* 0x000fc4000f8218ff */
[----:B------:R-:W-:Y:S01]  /*13e0*/  IADD3 R9, P3, PT, RZ, -R9, RZ ;  /* 0x80000009ff097210 */ /* 0x000fe20007f7e0ff */
[----:B------:R-:W-:Y:S01]  /*13f0*/  IMAD R14, R10, UR10, RZ ;  /* 0x0000000a0a0e7c24 */ /* 0x000fe2000f8e02ff */
[----:B------:R-:W-:Y:S02]  /*1400*/  LEA.HI.X R13, R2, R4, R3, 0x3, P1 ;  /* 0x00000004020d7211 */ /* 0x000fe400008f1c03 */
[----:B--2---:R-:W-:-:S04]  /*1410*/  IADD3 R12, P1, P2, R7, UR14, R6 ;  /* 0x0000000e070c7c10 */ /* 0x004fc8000fa3e006 */
[----:B------:R-:W-:Y:S01]  /*1420*/  IADD3.X R13, PT, PT, R13, UR15, R18, P1, P2 ;  /* 0x0000000f0d0d7c10 */ /* 0x000fe20008fe4412 */
[----:B-1----:R-:W-:-:S06]  /*1430*/  ULEA UR5, UR8, UR5, 0x18 ;  /* 0x0000000508057291 */ /* 0x002fcc000f8ec0ff */
[----:B------:R-:W-:-:S04]  /*1440*/  VIADD R4, R6, UR5 ;  /* 0x0000000506047c36 */ /* 0x000fc80008000000 */
[----:B---3--:R-:W-:Y:S02]  /*1450*/  IMAD R7, R11, 0x400, R4 ;  /* 0x000004000b077824 */ /* 0x008fe400078e0204 */
[----:B------:R-:W-:Y:S02]  /*1460*/  IMAD.X R4, RZ, RZ, -0x1, P3 ;  /* 0xffffffffff047424 */ /* 0x000fe400018e06ff */
[----:B------:R-:W-:-:S07]  /*1470*/  IMAD R7, R2, 0x8, R7 ;  /* 0x0000000802077824 */ /* 0x000fce00078e0207 */
.L_x_350:
[----:B------:R-:W-:Y:S01]  /*1480*/  IADD3 R9, P1, PT, R9, 0x1, RZ ;  /* 0x0000000109097810 */ /* 0x000fe20007f3e0ff */
[----:B------:R-:W-:Y:S01]  /*1490*/  IMAD.MOV.U32 R11, RZ, RZ, R13 ;  /* 0x000000ffff0b7224 */ /* 0x000fe200078e000d */
[----:B------:R-:W-:Y:S02]  /*14a0*/  MOV R10, R12 ;  /* 0x0000000c000a7202 */ /* 0x000fe40000000f00 */
[----:B------:R-:W-:Y:S01]  /*14b0*/  IADD3 R2, P2, PT, R5, R2, RZ ;  /* 0x0000000205027210 */ /* 0x000fe20007f5e0ff */
[----:B------:R-:W-:Y:S01]  /*14c0*/  IMAD.X R4, RZ, RZ, R4, P1 ;  /* 0x000000ffff047224 */ /* 0x000fe200008e0604 */
[----:B------:R-:W-:Y:S01]  /*14d0*/  ISETP.NE.U32.AND P1, PT, R9, RZ, PT ;  /* 0x000000ff0900720c */ /* 0x000fe20003f25070 */
[----:B------:R-:W-:Y:S01]  /*14e0*/  @!PT LDS RZ, [RZ] ;  /* 0x00000000fffff984 */ /* 0x000fe20000000800 */
[----:B------:R-:W-:Y:S01]  /*14f0*/  @!PT LDS RZ, [RZ] ;  /* 0x00000000fffff984 */ /* 0x000fe20000000800 */
[----:B------:R-:W-:Y:S01]  /*1500*/  @!PT LDS RZ, [RZ] ;  /* 0x00000000fffff984 */ /* 0x000fe20000000800 */
[----:B------:R1:W-:Y:S01]  /*1510*/  LDGSTS.E.64 [R7+0x80], desc[UR20][R10.64] ;  /* 0x000800000a077fae */ /* 0x0003e2000b9a1414 */
[----:B------:R-:W-:Y:S01]  /*1520*/  LEA R12, P3, R5, R12, 0x3 ;  /* 0x0000000c050c7211 */ /* 0x000fe200078618ff */
[----:B------:R-:W-:Y:S01]  /*1530*/  IMAD.X R3, RZ, RZ, R3, P2 ;  /* 0x000000ffff037224 */ /* 0x000fe200010e0603 */
[----:B------:R-:W-:-:S02]  /*1540*/  ISETP.NE.AND.EX P1, PT, R4, RZ, PT, P1 ;  /* 0x000000ff0400720c */ /* 0x000fc40003f25310 */
[----:B------:R-:W-:Y:S01]  /*1550*/  LEA.HI.X R13, R5, R13, RZ, 0x3, P3 ;  /* 0x0000000d050d7211 */ /* 0x000fe200018f1cff */
[----:B-1----:R-:W-:-:S10]  /*1560*/  IMAD R7, R14, 0x8, R7 ;  /* 0x000000080e077824 */ /* 0x002fd400078e0207 */
[----:B------:R-:W-:Y:S05]  /*1570*/  @P1 BRA `(.L_x_350) ;  /* 0xfffffffc00c01947 */ /* 0x000fea000383ffff */
.L_x_349:
[----:B------:R-:W-:Y:S05]  /*1580*/  BSYNC.RECONVERGENT B1 ;  /* 0x0000000000017941 */ /* 0x000fea0003800200 */
.L_x_348:
[----:B------:R-:W-:Y:S05]  /*1590*/  @!P0 BRA `(.L_x_344) ;  /* 0x0000000000e88947 */ /* 0x000fea0003800000 */
[----:B------:R-:W1:Y:S01]  /*15a0*/  S2UR UR8, SR_CgaCtaId ;  /* 0x00000000000879c3 */ /* 0x000e620000008800 */
[----:B------:R-:W2:Y:S01]  /*15b0*/  LDCU.64 UR14, c[0x0][0x3a8] ;  /* 0x00007500ff0e77ac */ /* 0x000ea20008000a00 */
[----:B------:R-:W-:Y:S02]  /*15c0*/  IADD3 R9, P0, PT, R2, UR22, RZ ;  /* 0x0000001602097c10 */ /* 0x000fe4000ff1e0ff */
[----:B------:R-:W-:Y:S01]  /*15d0*/  MOV R11, UR22 ;  /* 0x00000016000b7c02 */ /* 0x000fe20008000f00 */
[----:B------:R-:W-:Y:S02]  /*15e0*/  UMOV UR5, 0x400 ;  /* 0x0000040000057882 */ /* 0x000fe40000000000 */
[----:B------:R-:W-:Y:S01]  /*15f0*/  UIADD3 UR5, UPT, UPT, UR5, 0x80, URZ ;  /* 0x0000008005057890 */ /* 0x000fe2000fffe0ff */
[----:B------:R-:W3:Y:S01]  /*1600*/  LDC R10, c[0x0][0x384] ;  /* 0x0000e100ff0a7b82 */ /* 0x000ee20000000800 */
[----:B--2---:R-:W-:-:S04]  /*1610*/  IADD3 R4, P1, PT, R6, UR14, RZ ;  /* 0x0000000e06047c10 */ /* 0x004fc8000ff3e0ff */
[----:B------:R-:W-:Y:S01]  /*1620*/  IADD3.X R18, PT, PT, R18, UR15, RZ, P1, !PT ;  /* 0x0000000f12127c10 */ /* 0x000fe20008ffe4ff */
[----:B-1----:R-:W-:Y:S02]  /*1630*/  ULEA UR5, UR8, UR5, 0x18 ;  /* 0x0000000508057291 */ /* 0x002fe4000f8ec0ff */
[----:B------:R-:W-:-:S04]  /*1640*/  USHF.L.U32 UR8, UR22, 0x3, URZ ;  /* 0x0000000316087899 */ /* 0x000fc800080006ff */
[----:B------:R-:W-:Y:S01]  /*1650*/  VIADD R7, R6, UR5 ;  /* 0x0000000506077c36 */ /* 0x000fe20008000000 */
[----:B------:R-:W-:Y:S01]  /*1660*/  UMOV UR5, URZ ;  /* 0x000000ff00057c82 */ /* 0x000fe20008000000 */
[----:B------:R-:W-:Y:S01]  /*1670*/  IMAD.X R6, R8, 0x1, R3, P0 ;  /* 0x0000000108067824 */ /* 0x000fe200000e0603 */
[----:B------:R-:W-:Y:S01]  /*1680*/  LEA R16, P0, R2, UR8, 0x3 ;  /* 0x0000000802107c11 */ /* 0x000fe2000f8018ff */
[----:B---3--:R-:W-:Y:S01]  /*1690*/  IMAD R21, R10, 0x400, R7 ;  /* 0x000004000a157824 */ /* 0x008fe200078e0207 */
[----:B------:R-:W-:Y:S01]  /*16a0*/  SHF.L.U64.HI R10, R11, 0x3, R8 ;  /* 0x000000030b0a7819 */ /* 0x000fe20000010208 */
[----:B------:R-:W-:Y:S01]  /*16b0*/  IMAD R8, R0, UR11, RZ ;  /* 0x0000000b00087c24 */ /* 0x000fe2000f8e02ff */
[C---:B------:R-:W-:Y:S01]  /*16c0*/  SHF.L.U64.HI R7, R9.reuse, 0x3, R6 ;  /* 0x0000000309077819 */ /* 0x040fe20000010206 */
[----:B------:R-:W-:Y:S01]  /*16d0*/  IMAD.SHL.U32 R6, R9, 0x8, RZ ;  /* 0x0000000809067824 */ /* 0x000fe200078e00ff */
[----:B------:R-:W-:Y:S01]  /*16e0*/  LEA.HI.X R0, R2, R10, R3, 0x3, P0 ;  /* 0x0000000a02007211 */ /* 0x000fe200000f1c03 */
[----:B------:R-:W-:Y:S01]  /*16f0*/  IMAD R24, R8, UR10, RZ ;  /* 0x0000000a08187c24 */ /* 0x000fe2000f8e02ff */
[CC--:B------:R-:W-:Y:S01]  /*1700*/  LEA R19, P0, R5.reuse, R16.reuse, 0x3 ;  /* 0x0000001005137211 */ /* 0x0c0fe200078018ff */
[----:B------:R-:W-:Y:S01]  /*1710*/  IMAD R21, R2, 0x8, R21 ;  /* 0x0000000802157824 */ /* 0x000fe200078e0215 */
[C---:B------:R-:W-:Y:S01]  /*1720*/  LEA R17, P1, R5.reuse, R16, 0x4 ;  /* 0x0000001005117211 */ /* 0x040fe200078220ff */
[C---:B------:R-:W-:Y:S01]  /*1730*/  IMAD.WIDE.U32 R6, R5.reuse, 0x18, R6 ;  /* 0x0000001805067825 */ /* 0x040fe200078e0006 */
[----:B------:R-:W-:-:S02]  /*1740*/  LEA.HI.X R29, R5, R0, RZ, 0x3, P0 ;  /* 0x00000000051d7211 */ /* 0x000fc400000f1cff */
[----:B------:R-:W-:Y:S01]  /*1750*/  LEA.HI.X R20, R5, R0, RZ, 0x4, P1 ;  /* 0x0000000005147211 */ /* 0x000fe200008f24ff */
[----:B------:R-:W-:Y:S01]  /*1760*/  VIADD R22, R7, UR5 ;  /* 0x0000000507167c36 */ /* 0x000fe20008000000 */
[C---:B------:R-:W-:Y:S01]  /*1770*/  LEA R23, R24.reuse, R21, 0x3 ;  /* 0x0000001518177211 */ /* 0x040fe200078e18ff */
[C-C-:B------:R-:W-:Y:S02]  /*1780*/  IMAD R25, R24.reuse, 0x10, R21.reuse ;  /* 0x0000001018197824 */ /* 0x140fe400078e0215 */
[----:B------:R-:W-:-:S07]  /*1790*/  IMAD R27, R24, 0x18, R21 ;  /* 0x00000018181b7824 */ /* 0x000fce00078e0215 */
.L_x_351:
[C---:B------:R-:W-:Y:S02]  /*17a0*/  IADD3 R8, P0, PT, R4.reuse, R16, RZ ;  /* 0x0000001004087210 */ /* 0x040fe40007f1e0ff */
[C---:B------:R-:W-:Y:S02]  /*17b0*/  IADD3 R10, P1, PT, R4.reuse, R19, RZ ;  /* 0x00000013040a7210 */ /* 0x040fe40007f3e0ff */
[----:B------:R-:W-:Y:S01]  /*17c0*/  IADD3 R14, P2, PT, R4, R6, RZ ;  /* 0x00000006040e7210 */ /* 0x000fe20007f5e0ff */
[----:B------:R-:W-:Y:S01]  /*17d0*/  IMAD.X R9, R18, 0x1, R0, P0 ;  /* 0x0000000112097824 */ /* 0x000fe200000e0600 */
[----:B------:R-:W-:Y:S01]  /*17e0*/  IADD3 R12, P0, PT, R4, R17, RZ ;  /* 0x00000011040c7210 */ /* 0x000fe20007f1e0ff */
[C---:B------:R-:W-:Y:S01]  /*17f0*/  IMAD.X R11, R18.reuse, 0x1, R29, P1 ;  /* 0x00000001120b7824 */ /* 0x040fe200008e061d */
[C---:B------:R-:W-:Y:S01]  /*1800*/  LEA R4, P1, R5.reuse, R4, 0x5 ;  /* 0x0000000405047211 */ /* 0x040fe200078228ff */
[C---:B------:R-:W-:Y:S01]  /*1810*/  IMAD.X R15, R18.reuse, 0x1, R22, P2 ;  /* 0x00000001120f7824 */ /* 0x040fe200010e0616 */
[----:B------:R-:W-:Y:S01]  /*1820*/  @!PT LDS RZ, [RZ] ;  /* 0x00000000fffff984 */ /* 0x000fe20000000800 */
[----:B------:R-:W-:Y:S01]  /*1830*/  @!PT LDS RZ, [RZ] ;  /* 0x00000000fffff984 */ /* 0x000fe20000000800 */
[----:B------:R-:W-:Y:S01]  /*1840*/  @!PT LDS RZ, [RZ] ;  /* 0x00000000fffff984 */ /* 0x000fe20000000800 */
[----:B------:R1:W-:Y:S01]  /*1850*/  LDGSTS.E.64 [R21+0x80], desc[UR20][R8.64] ;  /* 0x0008000008157fae */ /* 0x0003e2000b9a1414 */
[----:B------:R-:W-:Y:S01]  /*1860*/  IMAD.X R13, R18, 0x1, R20, P0 ;  /* 0x00000001120d7824 */ /* 0x000fe200000e0614 */
[----:B------:R-:W-:-:S02]  /*1870*/  LEA R2, P0, R5, R2, 0x2 ;  /* 0x0000000205027211 */ /* 0x000fc400078010ff */
[----:B------:R2:W-:Y:S01]  /*1880*/  LDGSTS.E.64 [R23+0x80], desc[UR20][R10.64] ;  /* 0x000800000a177fae */ /* 0x0005e2000b9a1414 */
[C---:B------:R-:W-:Y:S02]  /*1890*/  LEA.HI.X R18, R5.reuse, R18, RZ, 0x5, P1 ;  /* 0x0000001205127211 */ /* 0x040fe400008f2cff */
[----:B------:R-:W-:Y:S01]  /*18a0*/  LEA.HI.X R3, R5, R3, RZ, 0x2, P0 ;  /* 0x0000000305037211 */ /* 0x000fe200000f14ff */
[----:B------:R3:W-:Y:S01]  /*18b0*/  LDGSTS.E.64 [R25+0x80], desc[UR20][R12.64] ;  /* 0x000800000c197fae */ /* 0x0007e2000b9a1414 */
[----:B------:R-:W-:-:S03]  /*18c0*/  ISETP.GE.U32.AND P0, PT, R2, UR7, PT ;  /* 0x0000000702007c0c */ /* 0x000fc6000bf06070 */
[----:B------:R4:W-:Y:S01]  /*18d0*/  LDGSTS.E.64 [R27+0x80], desc[UR20][R14.64] ;  /* 0x000800000e1b7fae */ /* 0x0009e2000b9a1414 */
[----:B------:R-:W-:Y:S02]  /*18e0*/  ISETP.GE.U32.AND.EX P0, PT, R3, UR13, PT, P0 ;  /* 0x0000000d03007c0c */ /* 0x000fe4000bf06100 */
[C---:B-1----:R-:W-:Y:S01]  /*18f0*/  LEA R21, R24.reuse, R21, 0x5 ;  /* 0x0000001518157211 */ /* 0x042fe200078e28ff */
[C---:B--2---:R-:W-:Y:S02]  /*1900*/  IMAD R23, R24.reuse, 0x20, R23 ;  /* 0x0000002018177824 */ /* 0x044fe400078e0217 */
[C---:B---3--:R-:W-:Y:S02]  /*1910*/  IMAD R25, R24.reuse, 0x20, R25 ;  /* 0x0000002018197824 */ /* 0x048fe400078e0219 */
[----:B----4-:R-:W-:-:S06]  /*1920*/  IMAD R27, R24, 0x20, R27 ;  /* 0x00000020181b7824 */ /* 0x010fcc00078e021b */
[----:B------:R-:W-:Y:S05]  /*1930*/  @!P0 BRA `(.L_x_351) ;  /* 0xfffffffc00988947 */ /* 0x000fea000383ffff */
.L_x_344:
[----:B------:R-:W-:Y:S05]  /*1940*/  BSYNC.RECONVERGENT B0 ;  /* 0x0000000000007941 */ /* 0x000fea0003800200 */
.L_x_343:
[----:B------:R-:W0:Y:S01]  /*1950*/  LDGDEPBAR ;  /* 0x00000000000079af */ /* 0x000e220000000000 */
[----:B------:R-:W-:-:S04]  /*1960*/  DEPBAR.LE SB0, 0x0 ;  /* 0x000080000000791a */ /* 0x000fc80000000000 */
[----:B------:R-:W-:Y:S06]  /*1970*/  BAR.SYNC.DEFER_BLOCKING 0x0 ;  /* 0x0000000000007b1d */ /* 0x000fec0000010000 */
.L_x_333:
[----:B------:R-:W-:-:S09]  /*1980*/  UISETP.GT.AND UP0, UPT, UR24, UR6, UPT ;  /* 0x000000061800728c */ /* 0x000fd2000bf04270 */
[----:B------:R-:W-:Y:S05]  /*1990*/  BRA.U UP0, `(.L_x_352) ;  /* 0x0000000100807547 */ /* 0x000fea000b800000 */
        /* <DEDUP_REMOVED lines=10> */
[----:B----4-:R-:W-:Y:S01]  /*1a40*/  UIMAD.WIDE UR4, UR22, 0x8, UR4 ;  /* 0x00000008160478a5 */ /* 0x010fe2000f8e0204 */
[----:B--2---:R-:W-:-:S03]  /*1a50*/  IMAD R0, R3, 0x400, R0 ;  /* 0x0000040003007824 */ /* 0x004fc600078e0200 */
[----:B-1----:R-:W-:Y:S02]  /*1a60*/  LEA R5, R5, R2, 0x18 ;  /* 0x0000000205057211 */ /* 0x002fe400078ec0ff */
[C---:B---3--:R-:W-:Y:S02]  /*1a70*/  LEA R2, R9.reuse, UR6, 0x3 ;  /* 0x0000000609027c11 */ /* 0x048fe4000f8e18ff */
[----:B------:R-:W-:-:S03]  /*1a80*/  LEA R0, R9, R0, 0x3 ;  /* 0x0000000009007211 */ /* 0x000fc600078e18ff */
[----:B------:R-:W-:Y:S01]  /*1a90*/  IMAD.IADD R10, R5, 0x1, R2 ;  /* 0x00000001050a7824 */ /* 0x000fe200078e0202 */
[----:B------:R-:W-:Y:S01]  /*1aa0*/  IADD3 R8, PT, PT, R0, 0x80, R5 ;  /* 0x0000008000087810 */ /* 0x000fe20007ffe005 */
[----:B------:R-:W-:-:S07]  /*1ab0*/  IMAD.MOV R0, RZ, RZ, -R3 ;  /* 0x000000ffff007224 */ /* 0x000fce00078e0a03 */
.L_x_353:
[----:B-1----:R-:W-:Y:S01]  /*1ac0*/  LDS.64 R2, [R10] ;  /* 0x000000000a027984 */ /* 0x002fe20000000a00 */
[----:B------:R-:W-:Y:S02]  /*1ad0*/  VIADD R0, R0, 0x1 ;  /* 0x0000000100007836 */ /* 0x000fe40000000000 */
[----:B------:R-:W-:Y:S01]  /*1ae0*/  IMAD.U32 R6, RZ, RZ, UR4 ;  /* 0x00000004ff067e24 */ /* 0x000fe2000f8e00ff */
[----:B------:R-:W1:Y:S01]  /*1af0*/  LDS.64 R4, [R8] ;  /* 0x0000000008047984 */ /* 0x000e620000000a00 */
[----:B------:R-:W-:Y:S01]  /*1b00*/  IMAD.U32 R7, RZ, RZ, UR5 ;  /* 0x00000005ff077e24 */ /* 0x000fe2000f8e00ff */
[----:B------:R-:W-:Y:S01]  /*1b10*/  ISETP.NE.AND P0, PT, R0, RZ, PT ;  /* 0x000000ff0000720c */ /* 0x000fe20003f05270 */
[----:B-1----:R-:W-:Y:S01]  /*1b20*/  DMUL R4, R2, R4 ;  /* 0x0000000402047228 */ /* 0x002fe20000000000 */
[----:B------:R-:W-:-:S06]  /*1b30*/  IMAD.WIDE R2, R9, 0x8, R6 ;  /* 0x0000000809027825 */ /* 0x000fcc00078e0206 */
[----:B------:R1:W-:Y:S05]  /*1b40*/  STG.E.64 desc[UR20][R2.64], R4 ;  /* 0x0000000402007986 */ /* 0x0003ea000c101b14 */
[----:B------:R-:W-:Y:S05]  /*1b50*/  @!P0 EXIT ;  /* 0x000000000000894d */ /* 0x000fea0003800000 */
[----:B------:R-:W-:Y:S01]  /*1b60*/  IADD3 R8, PT, PT, R8, 0x400, RZ ;  /* 0x0000040008087810 */ /* 0x000fe20007ffe0ff */
[----:B------:R-:W-:Y:S02]  /*1b70*/  VIADD R10, R10, 0x400 ;  /* 0x000004000a0a7836 */ /* 0x000fe40000000000 */
[----:B------:R-:W-:Y:S01]  /*1b80*/  VIADD R9, R9, 0x80 ;  /* 0x0000008009097836 */ /* 0x000fe20000000000 */
[----:B------:R-:W-:Y:S06]  /*1b90*/  BRA `(.L_x_353) ;  /* 0xfffffffc00c87947 */ /* 0x000fec000383ffff */
.L_x_352:
[----:B------:R-:W1:Y:S02]  /*1ba0*/  LDC R0, c[0x0][0x384] ;  /* 0x0000e100ff007b82 */ /* 0x000e640000000800 */
[----:B-1----:R-:W-:-:S13]  /*1bb0*/  ISETP.GE.AND P0, PT, R0, 0x1, PT ;  /* 0x000000010000780c */ /* 0x002fda0003f06270 */
[----:B------:R-:W-:Y:S05]  /*1bc0*/  @!P0 EXIT ;  /* 0x000000000000894d */ /* 0x000fea0003800000 */
[----:B------:R-:W1:Y:S01]  /*1bd0*/  S2R R9, SR_TID.X ;  /* 0x0000000000097919 */ /* 0x000e620000002100 */
[----:B------:R-:W2:Y:S01]  /*1be0*/  LDC R3, c[0x0][0x3b0] ;  /* 0x0000ec00ff037b82 */ /* 0x000ea20000000800 */
[----:B------:R-:W3:Y:S01]  /*1bf0*/  LDCU UR6, c[0x0][0x3a0] ;  /* 0x00007400ff0677ac */ /* 0x000ee20008000800 */
[----:B------:R-:W-:Y:S01]  /*1c00*/  MOV R2, 0x400 ;  /* 0x0000040000027802 */ /* 0x000fe20000000f00 */
[----:B------:R-:W4:Y:S01]  /*1c10*/  S2R R5, SR_CgaCtaId ;  /* 0x0000000000057919 */ /* 0x000f220000008800 */
[----:B------:R-:W5:Y:S03]  /*1c20*/  LDCU.64 UR4, c[0x0][0x390] ;  /* 0x00007200ff0477ac */ /* 0x000f660008000a00 */
[----:B------:R-:W-:Y:S01]  /*1c30*/  VIADD R4, R2, 0x80 ;  /* 0x0000008002047836 */ /* 0x000fe20000000000 */
[----:B-----5:R-:W-:Y:S01]  /*1c40*/  UIMAD.WIDE UR4, UR22, 0x8, UR4 ;  /* 0x00000008160478a5 */ /* 0x020fe2000f8e0204 */
[----:B--2---:R-:W-:-:S02]  /*1c50*/  IMAD R2, R0, 0x400, R3 ;  /* 0x0000040000027824 */ /* 0x004fc400078e0203 */
[----:B------:R-:W-:Y:S02]  /*1c60*/  IMAD.MOV R0, RZ, RZ, -R0 ;  /* 0x000000ffff007224 */ /* 0x000fe400078e0a00 */
[C---:B-1----:R-:W-:Y:S01]  /*1c70*/  IMAD R2, R9.reuse, 0x8, R2 ;  /* 0x0000000809027824 */ /* 0x042fe200078e0202 */
[----:B---3--:R-:W-:Y:S02]  /*1c80*/  LEA R10, R9, UR6, 0x3 ;  /* 0x00000006090a7c11 */ /* 0x008fe4000f8e18ff */
[----:B----4-:R-:W-:-:S04]  /*1c90*/  LEA R5, R5, R4, 0x18 ;  /* 0x0000000405057211 */ /* 0x010fc800078ec0ff */
[----:B------:R-:W-:Y:S02]  /*1ca0*/  IADD3 R10, PT, PT, R5, R10, RZ ;  /* 0x0000000a050a7210 */ /* 0x000fe40007ffe0ff */
[----:B------:R-:W-:-:S07]  /*1cb0*/  IADD3 R8, PT, PT, R2, 0x80, R5 ;  /* 0x0000008002087810 */ /* 0x000fce0007ffe005 */
.L_x_354:
[----:B------:R-:W-:Y:S01]  /*1cc0*/  ISETP.GE.AND P0, PT, R9, UR23, PT ;  /* 0x0000001709007c0c */ /* 0x000fe2000bf06270 */
[----:B------:R-:W-:Y:S02]  /*1cd0*/  IMAD.U32 R6, RZ, RZ, UR4 ;  /* 0x00000004ff067e24 */ /* 0x000fe4000f8e00ff */
[----:B------:R-:W-:Y:S02]  /*1ce0*/  IMAD.U32 R7, RZ, RZ, UR5 ;  /* 0x00000005ff077e24 */ /* 0x000fe4000f8e00ff */
[----:B------:R-:W-:-:S08]  /*1cf0*/  VIADD R0, R0, 0x1 ;  /* 0x0000000100007836 */ /* 0x000fd00000000000 */
[----:B------:R1:W-:Y:S04]  /*1d00*/  @!P0 LDS.64 R2, [R10] ;  /* 0x000000000a028984 */ /* 0x0003e80000000a00 */
[----:B------:R2:W3:Y:S01]  /*1d10*/  @!P0 LDS.64 R4, [R8] ;  /* 0x0000000008048984 */ /* 0x0004e20000000a00 */
[----:B-1----:R-:W-:Y:S01]  /*1d20*/  IADD3 R10, PT, PT, R10, 0x400, RZ ;  /* 0x000004000a0a7810 */ /* 0x002fe20007ffe0ff */
        /* <DEDUP_REMOVED lines=8> */
        .weak           $__internal_1_$__cuda_sm20_div_u64
        .type           $__internal_1_$__cuda_sm20_div_u64,@function
        .size           $__internal_1_$__cuda_sm20_div_u64,(.L_x_364 - $__internal_1_$__cuda_sm20_div_u64)
$__internal_1_$__cuda_sm20_div_u64:
[----:B------:R-:W-:Y:S02]  /*1db0*/  IMAD.U32 R15, RZ, RZ, UR4 ;  /* 0x00000004ff0f7e24 */ /* 0x000fe4000f8e00ff */
[----:B------:R-:W-:-:S04]  /*1dc0*/  IMAD.MOV.U32 R14, RZ, RZ, R5 ;  /* 0x000000ffff0e7224 */ /* 0x000fc800078e0005 */
        /* <DEDUP_REMOVED lines=9> */
[----:B------:R-:W-:Y:S01]  /*1e60*/  IMAD.X R19, RZ, RZ, ~R13, P1 ;  /* 0x000000ffff137224 */ /* 0x000fe200008e0e0d */
[----:B------:R-:W-:-:S03]  /*1e70*/  MOV R13, R6 ;  /* 0x00000006000d7202 */ /* 0x000fc60000000f00 */
[-C--:B------:R-:W-:Y:S02]  /*1e80*/  IMAD R15, R7, R19.reuse, RZ ;  /* 0x00000013070f7224 */ /* 0x080fe400078e02ff */
[----:B------:R-:W-:-:S04]  /*1e90*/  IMAD.WIDE.U32 R12, P1, R6, R19, R12 ;  /* 0x00000013060c7225 */ /* 0x000fc8000782000c */
[----:B------:R-:W-:-:S04]  /*1ea0*/  IMAD.HI.U32 R11, R7, R19, RZ ;  /* 0x00000013070b7227 */ /* 0x000fc800078e00ff */
[----:B------:R-:W-:-:S04]  /*1eb0*/  IMAD.HI.U32 R12, P2, R7, R17, R12 ;  /* 0x00000011070c7227 */ /* 0x000fc8000784000c */
[----:B------:R-:W-:Y:S01]  /*1ec0*/  IMAD.X R11, R11, 0x1, R7, P1 ;  /* 0x000000010b0b7824 */ /* 0x000fe200008e0607 */
[----:B------:R-:W-:-:S04]  /*1ed0*/  IADD3 R13, P3, PT, R15, R12, RZ ;  /* 0x0000000c0f0d7210 */ /* 0x000fc80007f7e0ff */
[----:B------:R-:W-:Y:S01]  /*1ee0*/  IADD3.X R11, PT, PT, RZ, RZ, R11, P3, P2 ;  /* 0x000000ffff0b7210 */ /* 0x000fe20001fe440b */
[----:B------:R-:W-:-:S04]  /*1ef0*/  IMAD.WIDE.U32 R6, R13, R5, RZ ;  /* 0x000000050d067225 */ /* 0x000fc800078e00ff */
        /* <DEDUP_REMOVED lines=20> */
[----:B------:R-:W-:-:S03]  /*2040*/  IMAD.WIDE.U32 R6, R12, R5, RZ ;  /* 0x000000050c067225 */ /* 0x000fc600078e00ff */
[----:B------:R-:W-:Y:S01]  /*2050*/  IADD3.X R14, PT, PT, RZ, R11, RZ, P2, !PT ;  /* 0x0000000bff0e7210 */ /* 0x000fe200017fe4ff */
[----:B------:R-:W-:Y:S01]  /*2060*/  IMAD R7, R12, UR4, R7 ;  /* 0x000000040c077c24 */ /* 0x000fe2000f8e0207 */
[----:B------:R-:W-:Y:S02]  /*2070*/  IADD3 R16, P2, PT, -R6, R9, RZ ;  /* 0x0000000906107210 */ /* 0x000fe40007f5e1ff */
[----:B------:R-:W-:Y:S01]  /*2080*/  IADD3 R9, P3, PT, R12, 0x1, RZ ;  /* 0x000000010c097810 */ /* 0x000fe20007f7e0ff */
[-C--:B------:R-:W-:Y:S01]  /*2090*/  IMAD R7, R14, R5.reuse, R7 ;  /* 0x000000050e077224 */ /* 0x080fe200078e0207 */
[----:B------:R-:W-:-:S03]  /*20a0*/  ISETP.GE.U32.AND P1, PT, R16, R5, PT ;  /* 0x000000051000720c */ /* 0x000fc60003f26070 */
[----:B------:R-:W-:Y:S01]  /*20b0*/  IMAD.X R11, R10, 0x1, ~R7, P2 ;  /* 0x000000010a0b7824 */ /* 0x000fe200010e0e07 */
[----:B------:R-:W-:Y:S01]  /*20c0*/  IADD3 R6, P2, PT, -R5, R16, RZ ;  /* 0x0000001005067210 */ /* 0x000fe20007f5e1ff */
[----:B------:R-:W-:-:S03]  /*20d0*/  IMAD.X R7, RZ, RZ, R14, P3 ;  /* 0x000000ffff077224 */ /* 0x000fc600018e060e */
[C---:B------:R-:W-:Y:S02]  /*20e0*/  ISETP.GE.U32.AND.EX P1, PT, R11.reuse, UR4, PT, P1 ;  /* 0x000000040b007c0c */ /* 0x040fe4000bf26110 */
[----:B------:R-:W-:Y:S02]  /*20f0*/  IADD3.X R10, PT, PT, R11, ~UR4, RZ, P2, !PT ;  /* 0x800000040b0a7c10 */ /* 0x000fe400097fe4ff */
[----:B------:R-:W-:Y:S02]  /*2100*/  SEL R6, R6, R16, P1 ;  /* 0x0000001006067207 */ /* 0x000fe40000800000 */
[----:B------:R-:W-:Y:S02]  /*2110*/  SEL R9, R9, R12, P1 ;  /* 0x0000000c09097207 */ /* 0x000fe40000800000 */
[----:B------:R-:W-:Y:S02]  /*2120*/  SEL R10, R10, R11, P1 ;  /* 0x0000000b0a0a7207 */ /* 0x000fe40000800000 */
[----:B------:R-:W-:-:S02]  /*2130*/  SEL R14, R7, R14, P1 ;  /* 0x0000000e070e7207 */ /* 0x000fc40000800000 */
[----:B------:R-:W-:Y:S02]  /*2140*/  ISETP.GE.U32.AND P1, PT, R6, R5, PT ;  /* 0x000000050600720c */ /* 0x000fe40003f26070 */
[----:B------:R-:W-:Y:S02]  /*2150*/  IADD3 R6, P3, PT, R9, 0x1, RZ ;  /* 0x0000000109067810 */ /* 0x000fe40007f7e0ff */
[----:B------:R-:W-:Y:S02]  /*2160*/  ISETP.GE.U32.AND.EX P1, PT, R10, UR4, PT, P1 ;  /* 0x000000040a007c0c */ /* 0x000fe4000bf26110 */
[----:B------:R-:W-:Y:S01]  /*2170*/  ISETP.NE.U32.AND P2, PT, R5, RZ, PT ;  /* 0x000000ff0500720c */ /* 0x000fe20003f45070 */
[----:B------:R-:W-:Y:S01]  /*2180*/  IMAD.X R7, RZ, RZ, R14, P3 ;  /* 0x000000ffff077224 */ /* 0x000fe200018e060e */
[----:B------:R-:W-:Y:S01]  /*2190*/  SEL R6, R6, R9, P1 ;  /* 0x0000000906067207 */ /* 0x000fe20000800000 */
[----:B------:R-:W-:Y:S01]  /*21a0*/  IMAD.MOV.U32 R9, RZ, RZ, 0x0 ;  /* 0x00000000ff097424 */ /* 0x000fe200078e00ff */
[----:B------:R-:W-:-:S02]  /*21b0*/  ISETP.NE.AND.EX P2, PT, RZ, UR4, PT, P2 ;  /* 0x00000004ff007c0c */ /* 0x000fc4000bf45320 */
[----:B------:R-:W-:Y:S02]  /*21c0*/  SEL R7, R7, R14, P1 ;  /* 0x0000000e07077207 */ /* 0x000fe40000800000 */
[----:B------:R-:W-:Y:S02]  /*21d0*/  SEL R6, R6, 0xffffffff, P2 ;  /* 0xffffffff06067807 */ /* 0x000fe40001000000 */
[----:B------:R-:W-:Y:S01]  /*21e0*/  SEL R7, R7, 0xffffffff, P2 ;  /* 0xffffffff07077807 */ /* 0x000fe20001000000 */
[----:B------:R-:W-:Y:S06]  /*21f0*/  RET.REL.NODEC R8 `(_ZN3cub18CUB_300001_SM_10006detail9transform16transform_kernelINS2_10policy_hubILb0EN4cuda3std3__45tupleIJN6thrust24THRUST_300001_SM_1000_NS6detail15normal_iteratorINSA_10device_ptrIdEEEESF_EEEE10policy1000EiNS7_10multipliesIdEESF_JPdSL_EEEvT0_iT1_T2_DpNS2_10kernel_argIT3_EE) ;  /* 0xffffffdc08807950 */ /* 0x000fec0003c3ffff */
.L_x_355:
        /* <DEDUP_REMOVED lines=16> */
.L_x_364:


//--------------------- .text._ZN3cub18CUB_300001_SM_10006detail11EmptyKernelIvEEvv --------------------------
	.section	.text._ZN3cub18CUB_300001_SM_10006detail11EmptyKernelIvEEvv,"ax",@progbits
	.align	128
        .global         _ZN3cub18CUB_300001_SM_10006detail11EmptyKernelIvEEvv
        .type           _ZN3cub18CUB_300001_SM_10006detail11EmptyKernelIvEEvv,@function
        .size           _ZN3cub18CUB_300001_SM_10006detail11EmptyKernelIvEEvv,(.L_x_377 - _ZN3cub18CUB_300001_SM_10006detail11EmptyKernelIvEEvv)
        .other          _ZN3cub18CUB_300001_SM_10006detail11EmptyKernelIvEEvv,@"STO_CUDA_ENTRY STV_DEFAULT"
_ZN3cub18CUB_300001_SM_10006detail11EmptyKernelIvEEvv:
.text._ZN3cub18CUB_300001_SM_10006detail11EmptyKernelIvEEvv:
[----:B------:R-:W-:Y:S01]  /*0000*/  LDC R1, c[0x0][0x37c] ;  /* 0x0000df00ff017b82 */ /* 0x000fe20000000800 */
[----:B------:R-:W-:Y:S05]  /*0010*/  EXIT ;  /* 0x000000000000794d */ /* 0x000fea0003800000 */
.L_x_356:
        /* <DEDUP_REMOVED lines=14> */
.L_x_377:


//--------------------- .text._Z21scalar_product_kernelPdS_S_i --------------------------
	.section	.text._Z21scalar_product_kernelPdS_S_i,"ax",@progbits
	.align	128
        .global         _Z21scalar_product_kernelPdS_S_i
        .type           _Z21scalar_product_kernelPdS_S_i,@function
        .size           _Z21scalar_product_kernelPdS_S_i,(.L_x_378 - _Z21scalar_product_kernelPdS_S_i)
        .other          _Z21scalar_product_kernelPdS_S_i,@"STO_CUDA_ENTRY STV_DEFAULT"
_Z21scalar_product_kernelPdS_S_i:
.text._Z21scalar_product_kernelPdS_S_i:
[----:B------:R-:W-:Y:S01]  /*0000*/  LDC R1, c[0x0][0x37c] ;  /* 0x0000df00ff017b82 */ /* 0x000fe20000000800 */
[----:B------:R-:W0:Y:S01]  /*0010*/  S2R R15, SR_TID.X ;  /* 0x00000000000f7919 */ /* 0x000e220000002100 */
[----:B------:R-:W1:Y:S01]  /*0020*/  LDCU UR4, c[0x0][0x360] ;  /* 0x00006c00ff0477ac */ /* 0x000e620008000800 */
[----:B------:R-:W-:Y:S01]  /*0030*/  BSSY.RECONVERGENT B0, `(.L_x_357) ;  /* 0x0000017000007945 */ /* 0x000fe20003800200 */
[----:B------:R-:W-:Y:S01]  /*0040*/  CS2R R2, SRZ ;  /* 0x0000000000027805 */ /* 0x000fe2000001ff00 */
[----:B------:R-:W0:Y:S01]  /*0050*/  S2R R0, SR_CTAID.X ;  /* 0x0000000000007919 */ /* 0x000e220000002500 */
[----:B------:R-:W2:Y:S01]  /*0060*/  LDCU UR5, c[0x0][0x398] ;  /* 0x00007300ff0577ac */ /* 0x000ea20008000800 */
[----:B------:R-:W3:Y:S01]  /*0070*/  LDCU.64 UR6, c[0x0][0x358] ;  /* 0x00006b00ff0677ac */ /* 0x000ee20008000a00 */
[----:B-1----:R-:W-:Y:S02]  /*0080*/  IMAD.U32 R12, RZ, RZ, UR4 ;  /* 0x00000004ff0c7e24 */ /* 0x002fe4000f8e00ff */
[----:B0-----:R-:W-:-:S05]  /*0090*/  IMAD R4, R0, UR4, R15 ;  /* 0x0000000400047c24 */ /* 0x001fca000f8e020f */
[----:B--2---:R-:W-:-:S13]  /*00a0*/  ISETP.GE.AND P0, PT, R4, UR5, PT ;  /* 0x0000000504007c0c */ /* 0x004fda000bf06270 */
[----:B---3--:R-:W-:Y:S05]  /*00b0*/  @P0 BRA `(.L_x_358) ;  /* 0x0000000000380947 */ /* 0x008fea0003800000 */
[----:B------:R-:W0:Y:S01]  /*00c0*/  LDC.64 R8, c[0x0][0x380] ;  /* 0x0000e000ff087b82 */ /* 0x000e220000000a00 */
[----:B------:R-:W1:Y:S01]  /*00d0*/  LDCU UR4, c[0x0][0x370] ;  /* 0x00006e00ff0477ac */ /* 0x000e620008000800 */
[----:B------:R-:W-:Y:S01]  /*00e0*/  IMAD.MOV.U32 R13, RZ, RZ, R4 ;  /* 0x000000ffff0d7224 */ /* 0x000fe200078e0004 */
[----:B------:R-:W-:-:S05]  /*00f0*/  CS2R R2, SRZ ;  /* 0x0000000000027805 */ /* 0x000fca000001ff00 */
[----:B------:R-:W2:Y:S01]  /*0100*/  LDC.64 R10, c[0x0][0x388] ;  /* 0x0000e200ff0a7b82 */ /* 0x000ea20000000a00 */
[----:B-1----:R-:W-:-:S07]  /*0110*/  IMAD R14, R12, UR4, RZ ;  /* 0x000000040c0e7c24 */ /* 0x002fce000f8e02ff */
.L_x_359:
[----:B0-----:R-:W-:-:S04]  /*0120*/  IMAD.WIDE R4, R13, 0x8, R8 ;  /* 0x000000080d047825 */ /* 0x001fc800078e0208 */
[----:B--2---:R-:W-:Y:S02]  /*0130*/  IMAD.WIDE R6, R13, 0x8, R10 ;  /* 0x000000080d067825 */ /* 0x004fe400078e020a */
[----:B------:R-:W2:Y:S04]  /*0140*/  LDG.E.64 R4, desc[UR6][R4.64] ;  /* 0x0000000604047981 */ /* 0x000ea8000c1e1b00 */
[----:B------:R-:W2:Y:S01]  /*0150*/  LDG.E.64 R6, desc[UR6][R6.64] ;  /* 0x0000000606067981 */ /* 0x000ea2000c1e1b00 */
[----:B------:R-:W-:-:S05]  /*0160*/  IMAD.IADD R13, R14, 0x1, R13 ;  /* 0x000000010e0d7824 */ /* 0x000fca00078e020d */
[----:B------:R-:W-:Y:S01]  /*0170*/  ISETP.GE.AND P0, PT, R13, UR5, PT ;  /* 0x000000050d007c0c */ /* 0x000fe2000bf06270 */
[----:B--2---:R-:W-:-:S12]  /*0180*/  DFMA R2, R4, R6, R2 ;  /* 0x000000060402722b */ /* 0x004fd80000000002 */
[----:B------:R-:W-:Y:S05]  /*0190*/  @!P0 BRA `(.L_x_359) ;  /* 0xfffffffc00e08947 */ /* 0x000fea000383ffff */
.L_x_358:
[----:B------:R-:W-:Y:S05]  /*01a0*/  BSYNC.RECONVERGENT B0 ;  /* 0x0000000000007941 */ /* 0x000fea0003800200 */
.L_x_357:
[----:B------:R-:W0:Y:S01]  /*01b0*/  S2UR UR5, SR_CgaCtaId ;  /* 0x00000000000579c3 */ /* 0x000e220000008800 */
[----:B------:R-:W-:Y:S01]  /*01c0*/  UMOV UR4, 0x400 ;  /* 0x0000040000047882 */ /* 0x000fe20000000000 */
[----:B------:R-:W-:Y:S02]  /*01d0*/  ISETP.GE.U32.AND P1, PT, R12, 0x2, PT ;  /* 0x000000020c00780c */ /* 0x000fe40003f26070 */
[----:B------:R-:W-:Y:S01]  /*01e0*/  ISETP.NE.AND P0, PT, R15, RZ, PT ;  /* 0x000000ff0f00720c */ /* 0x000fe20003f05270 */
[----:B0-----:R-:W-:-:S06]  /*01f0*/  ULEA UR4, UR5, UR4, 0x18 ;  /* 0x0000000405047291 */ /* 0x001fcc000f8ec0ff */
[----:B------:R-:W-:-:S05]  /*0200*/  LEA R7, R15, UR4, 0x3 ;  /* 0x000000040f077c11 */ /* 0x000fca000f8e18ff */
[----:B------:R0:W-:Y:S01]  /*0210*/  STS.64 [R7], R2 ;  /* 0x0000000207007388 */ /* 0x0001e20000000a00 */
[----:B------:R-:W-:Y:S06]  /*0220*/  BAR.SYNC.DEFER_BLOCKING 0x0 ;  /* 0x0000000000007b1d */ /* 0x000fec0000010000 */
[----:B------:R-:W-:Y:S05]  /*0230*/  @!P1 BRA `(.L_x_360) ;  /* 0x00000000002c9947 */ /* 0x000fea0003800000 */
.L_x_361:
[----:B------:R-:W-:-:S04]  /*0240*/  SHF.R.U32.HI R8, RZ, 0x1, R12 ;  /* 0x00000001ff087819 */ /* 0x000fc8000001160c */
[----:B------:R-:W-:-:S13]  /*0250*/  ISETP.GE.U32.AND P1, PT, R15, R8, PT ;  /* 0x000000080f00720c */ /* 0x000fda0003f26070 */
[----:B------:R-:W-:Y:S01]  /*0260*/  @!P1 IMAD R6, R8, 0x8, R7 ;  /* 0x0000000808069824 */ /* 0x000fe200078e0207 */
[----:B------:R-:W-:Y:S04]  /*0270*/  @!P1 LDS.64 R4, [R7] ;  /* 0x0000000007049984 */ /* 0x000fe80000000a00 */
[----:B0-----:R-:W0:Y:S02]  /*0280*/  @!P1 LDS.64 R2, [R6] ;  /* 0x0000000006029984 */ /* 0x001e240000000a00 */
[----:B0-----:R-:W-:-:S07]  /*0290*/  @!P1 DADD R2, R2, R4 ;  /* 0x0000000002029229 */ /* 0x001fce0000000004 */
[----:B------:R1:W-:Y:S01]  /*02a0*/  @!P1 STS.64 [R7], R2 ;  /* 0x0000000207009388 */ /* 0x0003e20000000a00 */
[----:B------:R-:W-:Y:S01]  /*02b0*/  BAR.SYNC.DEFER_BLOCKING 0x0 ;  /* 0x0000000000007b1d */ /* 0x000fe20000010000 */
[----:B------:R-:W-:Y:S01]  /*02c0*/  ISETP.GT.U32.AND P1, PT, R12, 0x3, PT ;  /* 0x000000030c00780c */ /* 0x000fe20003f24070 */
[----:B------:R-:W-:-:S12]  /*02d0*/  IMAD.MOV.U32 R12, RZ, RZ, R8 ;  /* 0x000000ffff0c7224 */ /* 0x000fd800078e0008 */
[----:B-1----:R-:W-:Y:S05]  /*02e0*/  @P1 BRA `(.L_x_361) ;  /* 0xfffffffc00d41947 */ /* 0x002fea000383ffff */
.L_x_360:
[----:B------:R-:W-:Y:S05]  /*02f0*/  @P0 EXIT ;  /* 0x000000000000094d */ /* 0x000fea0003800000 */
[----:B------:R-:W1:Y:S01]  /*0300*/  S2UR UR5, SR_CgaCtaId ;  /* 0x00000000000579c3 */ /* 0x000e620000008800 */
[----:B------:R-:W-:-:S07]  /*0310*/  UMOV UR4, 0x400 ;  /* 0x0000040000047882 */ /* 0x000fce0000000000 */
[----:B------:R-:W2:Y:S01]  /*0320*/  LDC.64 R4, c[0x0][0x390] ;  /* 0x0000e400ff047b82 */ /* 0x000ea20000000a00 */
[----:B-1----:R-:W-:Y:S01]  /*0330*/  ULEA UR4, UR5, UR4, 0x18 ;  /* 0x0000000405047291 */ /* 0x002fe2000f8ec0ff */
[----:B--2---:R-:W-:-:S08]  /*0340*/  IMAD.WIDE.U32 R4, R0, 0x8, R4 ;  /* 0x0000000800047825 */ /* 0x004fd000078e0004 */
[----:B0-----:R-:W0:Y:S04]  /*0350*/  LDS.64 R2, [UR4] ;  /* 0x00000004ff027984 */ /* 0x001e280008000a00 */
[----:B0-----:R-:W-:Y:S01]  /*0360*/  STG.E.64 desc[UR6][R4.64], R2 ;  /* 0x0000000204007986 */ /* 0x001fe2000c101b06 */
[----:B------:R-:W-:Y:S05]  /*0370*/  EXIT ;  /* 0x000000000000794d */ /* 0x000fea0003800000 */
.L_x_362:
        /* <DEDUP_REMOVED lines=16> */
.L_x_378:


//--------------------- .nv.shared._ZN3cub18CUB_300001_SM_10006detail6reduce18DeviceReduceKernelINS2_10policy_hubIdyN4cuda3std3__44plusIdEEE10Policy1000EN6thrust24THRUST_300001_SM_1000_NS6detail15normal_iteratorINSD_10device_ptrIdEEEEyS9_dNS7_10__identityEEEvT0_PT3_T1_NS0_13GridEvenShareISN_EET2_T4_ --------------------------
	.section	.nv.shared._ZN3cub18CUB_300001_SM_10006detail6reduce18DeviceReduceKernelINS2_10policy_hubIdyN4cuda3std3__44plusIdEEE10Policy1000EN6thrust24THRUST_300001_SM_1000_NS6detail15normal_iteratorINSD_10device_ptrIdEEEEyS9_dNS7_10__identityEEEvT0_PT3_T1_NS0_13GridEvenShareISN_EET2_T4_,"aw",@nobits
	.sectionflags	@""
	.align	128
.nv.shared._ZN3cub18CUB_300001_SM_10006detail6reduce18DeviceReduceKernelINS2_10policy_hubIdyN4cuda3std3__44plusIdEEE10Policy1000EN6thrust24THRUST_300001_SM_1000_NS6detail15normal_iteratorINSD_10device_ptrIdEEEEyS9_dNS7_10__identityEEEvT0_PT3_T1_NS0_13GridEvenShareISN_EET2_T4_:
	.zero		1280


//--------------------- .nv.shared.reserved.0     --------------------------
	.section	.nv.shared.reserved.0,"aw",@nobits
	.weak		__nv_reservedSMEM_offset_0_alias
	.size		__nv_reservedSMEM_offset_0_alias, 0, 64
	.other		__nv_reservedSMEM_offset_0_alias,@"STO_CUDA_RESERVED_SHARED STV_DEFAULT"
__nv_reservedSMEM_offset_0_alias:
	.zero		0
	.zero		64


//--------------------- .nv.global                --------------------------
	.section	.nv.global,"aw",@nobits
.nv.global:
	.type		_ZN34_INTERNAL_65f196a8_4_k_cu_943881736thrust24THRUST_300001_SM_1000_NS3seqE,@object
	.size		_ZN34_INTERNAL_65f196a8_4_k_cu_943881736thrust24THRUST_300001_SM_1000_NS3seqE,(_ZN34_INTERNAL_65f196a8_4_k_cu_943881734cuda3std3__48in_placeE - _ZN34_INTERNAL_65f196a8_4_k_cu_943881736thrust24THRUST_300001_SM_1000_NS3seqE)
_ZN34_INTERNAL_65f196a8_4_k_cu_943881736thrust24THRUST_300001_SM_1000_NS3seqE:
	.zero		1
	.type		_ZN34_INTERNAL_65f196a8_4_k_cu_943881734cuda3std3__48in_placeE,@object
	.size		_ZN34_INTERNAL_65f196a8_4_k_cu_943881734cuda3std3__48in_placeE,(_ZN34_INTERNAL_65f196a8_4_k_cu_943881734cuda3std6ranges3__45__cpo4sizeE - _ZN34_INTERNAL_65f196a8_4_k_cu_943881734cuda3std3__48in_placeE)
_ZN34_INTERNAL_65f196a8_4_k_cu_943881734cuda3std3__48in_placeE:
	.zero		1
	.type		_ZN34_INTERNAL_65f196a8_4_k_cu_943881734cuda3std6ranges3__45__cpo4sizeE,@object
	.size		_ZN34_INTERNAL_65f196a8_4_k_cu_943881734cuda3std6ranges3__45__cpo4sizeE,(_ZN34_INTERNAL_65f196a8_4_k_cu_943881736thrust24THRUST_300001_SM_1000_NS12placeholders2_3E - _ZN34_INTERNAL_65f196a8_4_k_cu_943881734cuda3std6ranges3__45__cpo4sizeE)
_ZN34_INTERNAL_65f196a8_4_k_cu_943881734cuda3std6ranges3__45__cpo4sizeE:
	.zero		1
	.type		_ZN34_INTERNAL_65f196a8_4_k_cu_943881736thrust24THRUST_300001_SM_1000_NS12placeholders2_3E,@object
	.size		_ZN34_INTERNAL_65f196a8_4_k_cu_943881736thrust24THRUST_300001_SM_1000_NS12placeholders2_3E,(_ZN34_INTERNAL_65f196a8_4_k_cu_943881734cuda3std3__45__cpo6cbeginE - _ZN34_INTERNAL_65f196a8_4_k_cu_943881736thrust24THRUST_300001_SM_1000_NS12placeholders2_3E)
_ZN34_INTERNAL_65f196a8_4_k_cu_943881736thrust24THRUST_300001_SM_1000_NS12placeholders2_3E:
	.zero		1
	.type		_ZN34_INTERNAL_65f196a8_4_k_cu_943881734cuda3std3__45__cpo6cbeginE,@object
	.size		_ZN34_INTERNAL_65f196a8_4_k_cu_943881734cuda3std3__45__cpo6cbeginE,(_ZN34_INTERNAL_65f196a8_4_k_cu_943881734cuda3std6ranges3__45__cpo6cbeginE - _ZN34_INTERNAL_65f196a8_4_k_cu_943881734cuda3std3__45__cpo6cbeginE)
_ZN34_INTERNAL_65f196a8_4_k_cu_943881734cuda3std3__45__cpo6cbeginE:
	.zero		1
	.type		_ZN34_INTERNAL_65f196a8_4_k_cu_943881734cuda3std6ranges3__45__cpo6cbeginE,@object
	.size		_ZN34_INTERNAL_65f196a8_4_k_cu_943881734cuda3std6ranges3__45__cpo6cbeginE,(_ZN34_INTERNAL_65f196a8_4_k_cu_943881736thrust24THRUST_300001_SM_1000_NS12placeholders2_7E - _ZN34_INTERNAL_65f196a8_4_k_cu_943881734cuda3std6ranges3__45__cpo6cbeginE)
_ZN34_INTERNAL_65f196a8_4_k_cu_943881734cuda3std6ranges3__45__cpo6cbeginE:
	.zero		1
	.type		_ZN34_INTERNAL_65f196a8_4_k_cu_943881736thrust24THRUST_300001_SM_1000_NS12placeholders2_7E,@object
	.size		_ZN34_INTERNAL_65f196a8_4_k_cu_943881736thrust24THRUST_300001_SM_1000_NS12placeholders2_7E,(_ZN34_INTERNAL_65f196a8_4_k_cu_943881734cuda3std3__45__cpo7crbeginE - _ZN34_INTERNAL_65f196a8_4_k_cu_943881736thrust24THRUST_300001_SM_1000_NS12placeholders2_7E)
_ZN34_INTERNAL_65f196a8_4_k_cu_943881736thrust24THRUST_300001_SM_1000_NS12placeholders2_7E:
	.zero		1
	.type		_ZN34_INTERNAL_65f196a8_4_k_cu_943881734cuda3std3__45__cpo7crbeginE,@object
	.size		_ZN34_INTERNAL_65f196a8_4_k_cu_943881734cuda3std3__45__cpo7crbeginE,(_ZN34_INTERNAL_65f196a8_4_k_cu_943881734cuda3std6ranges3__45__cpo4nextE - _ZN34_INTERNAL_65f196a8_4_k_cu_943881734cuda3std3__45__cpo7crbeginE)
_ZN34_INTERNAL_65f196a8_4_k_cu_943881734cuda3std3__45__cpo7crbeginE:
	.zero		1
	.type		_ZN34_INTERNAL_65f196a8_4_k_cu_943881734cuda3std6ranges3__45__cpo4nextE,@object
	.size		_ZN34_INTERNAL_65f196a8_4_k_cu_943881734cuda3std6ranges3__45__cpo4nextE,(_ZN34_INTERNAL_65f196a8_4_k_cu_943881734cuda3std6ranges3__45__cpo4swapE - _ZN34_INTERNAL_65f196a8_4_k_cu_943881734cuda3std6ranges3__45__cpo4nextE)
_ZN34_INTERNAL_65f196a8_4_k_cu_943881734cuda3std6ranges3__45__cpo4nextE:
	.zero		1
	.type		_ZN34_INTERNAL_65f196a8_4_k_cu_943881734cuda3std6ranges3__45__cpo4swapE,@object
	.size		_ZN34_INTERNAL_65f196a8_4_k_cu_943881734cuda3std6ranges3__45__cpo4swapE,(_ZN34_INTERNAL_65f196a8_4_k_cu_943881736thrust24THRUST_300001_SM_1000_NS8cuda_cub10par_nosyncE - _ZN34_INTERNAL_65f196a8_4_k_cu_943881734cuda3std6ranges3__45__cpo4swapE)
_ZN34_INTERNAL_65f196a8_4_k_cu_943881734cuda3std6ranges3__45__cpo4swapE:
	.zero		1
	.type		_ZN34_INTERNAL_65f196a8_4_k_cu_943881736thrust24THRUST_300001_SM_1000_NS8cuda_cub10par_nosyncE,@object
	.size		_ZN34_INTERNAL_65f196a8_4_k_cu_943881736thrust24THRUST_300001_SM_1000_NS8cuda_cub10par_nosyncE,(_ZN34_INTERNAL_65f196a8_4_k_cu_943881736thrust24THRUST_300001_SM_1000_NS12placeholders2_9E - _ZN34_INTERNAL_65f196a8_4_k_cu_943881736thrust24THRUST_300001_SM_1000_NS8cuda_cub10par_nosyncE)
_ZN34_INTERNAL_65f196a8_4_k_cu_943881736thrust24THRUST_300001_SM_1000_NS8cuda_cub10par_nosyncE:
	.zero		1
	.type		_ZN34_INTERNAL_65f196a8_4_k_cu_943881736thrust24THRUST_300001_SM_1000_NS12placeholders2_9E,@object
	.size		_ZN34_INTERNAL_65f196a8_4_k_cu_943881736thrust24THRUST_300001_SM_1000_NS12placeholders2_9E,(_ZN34_INTERNAL_65f196a8_4_k_cu_943881734cuda3std3__436_GLOBAL__N__65f196a8_4_k_cu_943881736ignoreE - _ZN34_INTERNAL_65f196a8_4_k_cu_943881736thrust24THRUST_300001_SM_1000_NS12placeholders2_9E)
_ZN34_INTERNAL_65f196a8_4_k_cu_943881736thrust24THRUST_300001_SM_1000_NS12placeholders2_9E:
	.zero		1
	.type		_ZN34_INTERNAL_65f196a8_4_k_cu_943881734cuda3std3__436_GLOBAL__N__65f196a8_4_k_cu_943881736ignoreE,@object
	.size		_ZN34_INTERNAL_65f196a8_4_k_cu_943881734cuda3std3__436_GLOBAL__N__65f196a8_4_k_cu_943881736ignoreE,(_ZN34_INTERNAL_65f196a8_4_k_cu_943881734cuda3std6ranges3__45__cpo4dataE - _ZN34_INTERNAL_65f196a8_4_k_cu_943881734cuda3std3__436_GLOBAL__N__65f196a8_4_k_cu_943881736ignoreE)
_ZN34_INTERNAL_65f196a8_4_k_cu_943881734cuda3std3__436_GLOBAL__N__65f196a8_4_k_cu_943881736ignoreE:
	.zero		1
	.type		_ZN34_INTERNAL_65f196a8_4_k_cu_943881734cuda3std6ranges3__45__cpo4dataE,@object
	.size		_ZN34_INTERNAL_65f196a8_4_k_cu_943881734cuda3std6ranges3__45__cpo4dataE,(_ZN34_INTERNAL_65f196a8_4_k_cu_943881736thrust24THRUST_300001_SM_1000_NS12placeholders2_1E - _ZN34_INTERNAL_65f196a8_4_k_cu_943881734cuda3std6ranges3__45__cpo4dataE)
_ZN34_INTERNAL_65f196a8_4_k_cu_943881734cuda3std6ranges3__45__cpo4dataE:
	.zero		1
	.type		_ZN34_INTERNAL_65f196a8_4_k_cu_943881736thrust24THRUST_300001_SM_1000_NS12placeholders2_1E,@object
	.size		_ZN34_INTERNAL_65f196a8_4_k_cu_943881736thrust24THRUST_300001_SM_1000_NS12placeholders2_1E,(_ZN34_INTERNAL_65f196a8_4_k_cu_943881734cuda3std3__45__cpo5beginE - _ZN34_INTERNAL_65f196a8_4_k_cu_943881736thrust24THRUST_300001_SM_1000_NS12placeholders2_1E)
_ZN34_INTERNAL_65f196a8_4_k_cu_943881736thrust24THRUST_300001_SM_1000_NS12placeholders2_1E:
	.zero		1
	.type		_ZN34_INTERNAL_65f196a8_4_k_cu_943881734cuda3std3__45__cpo5beginE,@object
	.size		_ZN34_INTERNAL_65f196a8_4_k_cu_943881734cuda3std3__45__cpo5beginE,(_ZN34_INTERNAL_65f196a8_4_k_cu_943881734cuda3std6ranges3__45__cpo5beginE - _ZN34_INTERNAL_65f196a8_4_k_cu_943881734cuda3std3__45__cpo5beginE)
_ZN34_INTERNAL_65f196a8_4_k_cu_943881734cuda3std3__45__cpo5beginE:
	.zero		1
	.type		_ZN34_INTERNAL_65f196a8_4_k_cu_943881734cuda3std6ranges3__45__cpo5beginE,@object
	.size		_ZN34_INTERNAL_65f196a8_4_k_cu_943881734cuda3std6ranges3__45__cpo5beginE,(_ZN34_INTERNAL_65f196a8_4_k_cu_943881736thrust24THRUST_300001_SM_1000_NS12placeholders2_5E - _ZN34_INTERNAL_65f196a8_4_k_cu_943881734cuda3std6ranges3__45__cpo5beginE)
_ZN34_INTERNAL_65f196a8_4_k_cu_943881734cuda3std6ranges3__45__cpo5beginE:
	.zero		1
	.type		_ZN34_INTERNAL_65f196a8_4_k_cu_943881736thrust24THRUST_300001_SM_1000_NS12placeholders2_5E,@object
	.size		_ZN34_INTERNAL_65f196a8_4_k_cu_943881736thrust24THRUST_300001_SM_1000_NS12placeholders2_5E,(_ZN34_INTERNAL_65f196a8_4_k_cu_943881734cuda3std3__45__cpo6rbeginE - _ZN34_INTERNAL_65f196a8_4_k_cu_943881736thrust24THRUST_300001_SM_1000_NS12placeholders2_5E)
_ZN34_INTERNAL_65f196a8_4_k_cu_943881736thrust24THRUST_300001_SM_1000_NS12placeholders2_5E:
	.zero		1
	.type		_ZN34_INTERNAL_65f196a8_4_k_cu_943881734cuda3std3__45__cpo6rbeginE,@object
	.size		_ZN34_INTERNAL_65f196a8_4_k_cu_943881734cuda3std3__45__cpo6rbeginE,(_ZN34_INTERNAL_65f196a8_4_k_cu_943881734cuda3std6ranges3__45__cpo7advanceE - _ZN34_INTERNAL_65f196a8_4_k_cu_943881734cuda3std3__45__cpo6rbeginE)
_ZN34_INTERNAL_65f196a8_4_k_cu_943881734cuda3std3__45__cpo6rbeginE:
	.zero		1
	.type		_ZN34_INTERNAL_65f196a8_4_k_cu_943881734cuda3std6ranges3__45__cpo7advanceE,@object
	.size		_ZN34_INTERNAL_65f196a8_4_k_cu_943881734cuda3std6ranges3__45__cpo7advanceE,(_ZN34_INTERNAL_65f196a8_4_k_cu_943881734cuda3std3__47nulloptE - _ZN34_INTERNAL_65f196a8_4_k_cu_943881734cuda3std6ranges3__45__cpo7advanceE)
_ZN34_INTERNAL_65f196a8_4_k_cu_943881734cuda3std6ranges3__45__cpo7advanceE:
	.zero		1
	.type		_ZN34_INTERNAL_65f196a8_4_k_cu_943881734cuda3std3__47nulloptE,@object
	.size		_ZN34_INTERNAL_65f196a8_4_k_cu_943881734cuda3std3__47nulloptE,(_ZN34_INTERNAL_65f196a8_4_k_cu_943881734cuda3std6ranges3__45__cpo8distanceE - _ZN34_INTERNAL_65f196a8_4_k_cu_943881734cuda3std3__47nulloptE)
_ZN34_INTERNAL_65f196a8_4_k_cu_943881734cuda3std3__47nulloptE:
	.zero		1
	.type		_ZN34_INTERNAL_65f196a8_4_k_cu_943881734cuda3std6ranges3__45__cpo8distanceE,@object
	.size		_ZN34_INTERNAL_65f196a8_4_k_cu_943881734cuda3std6ranges3__45__cpo8distanceE,(_ZN34_INTERNAL_65f196a8_4_k_cu_943881736thrust24THRUST_300001_SM_1000_NS12placeholders3_10E - _ZN34_INTERNAL_65f196a8_4_k_cu_943881734cuda3std6ranges3__45__cpo8distanceE)
_ZN34_INTERNAL_65f196a8_4_k_cu_943881734cuda3std6ranges3__45__cpo8distanceE:
	.zero		1
	.type		_ZN34_INTERNAL_65f196a8_4_k_cu_943881736thrust24THRUST_300001_SM_1000_NS12placeholders3_10E,@object
	.size		_ZN34_INTERNAL_65f196a8_4_k_cu_943881736thrust24THRUST_300001_SM_1000_NS12placeholders3_10E,(_ZN34_INTERNAL_65f196a8_4_k_cu_943881734cuda3std3__419piecewise_constructE - _ZN34_INTERNAL_65f196a8_4_k_cu_943881736thrust24THRUST_300001_SM_1000_NS12placeholders3_10E)
_ZN34_INTERNAL_65f196a8_4_k_cu_943881736thrust24THRUST_300001_SM_1000_NS12placeholders3_10E:
	.zero		1
	.type		_ZN34_INTERNAL_65f196a8_4_k_cu_943881734cuda3std3__419piecewise_constructE,@object
	.size		_ZN34_INTERNAL_65f196a8_4_k_cu_943881734cuda3std3__419piecewise_constructE,(_ZN34_INTERNAL_65f196a8_4_k_cu_943881734cuda3std6ranges3__45__cpo5cdataE - _ZN34_INTERNAL_65f196a8_4_k_cu_943881734cuda3std3__419piecewise_constructE)
_ZN34_INTERNAL_65f196a8_4_k_cu_943881734cuda3std3__419piecewise_constructE:
	.zero		1
	.type		_ZN34_INTERNAL_65f196a8_4_k_cu_943881734cuda3std6ranges3__45__cpo5cdataE,@object
	.size		_ZN34_INTERNAL_65f196a8_4_k_cu_943881734cuda3std6ranges3__45__cpo5cdataE,(_ZN34_INTERNAL_65f196a8_4_k_cu_943881736thrust24THRUST_300001_SM_1000_NS12placeholders2_2E - _ZN34_INTERNAL_65f196a8_4_k_cu_943881734cuda3std6ranges3__45__cpo5cdataE)
_ZN34_INTERNAL_65f196a8_4_k_cu_943881734cuda3std6ranges3__45__cpo5cdataE:
	.zero		1
	.type		_ZN34_INTERNAL_65f196a8_4_k_cu_943881736thrust24THRUST_300001_SM_1000_NS12placeholders2_2E,@object
	.size		_ZN34_INTERNAL_65f196a8_4_k_cu_943881736thrust24THRUST_300001_SM_1000_NS12placeholders2_2E,(_ZN34_INTERNAL_65f196a8_4_k_cu_943881734cuda3std3__45__cpo3endE - _ZN34_INTERNAL_65f196a8_4_k_cu_943881736thrust24THRUST_300001_SM_1000_NS12placeholders2_2E)
_ZN34_INTERNAL_65f196a8_4_k_cu_943881736thrust24THRUST_300001_SM_1000_NS12placeholders2_2E:
	.zero		1
	.type		_ZN34_INTERNAL_65f196a8_4_k_cu_943881734cuda3std3__45__cpo3endE,@object
	.size		_ZN34_INTERNAL_65f196a8_4_k_cu_943881734cuda3std3__45__cpo3endE,(_ZN34_INTERNAL_65f196a8_4_k_cu_943881734cuda3std6ranges3__45__cpo3endE - _ZN34_INTERNAL_65f196a8_4_k_cu_943881734cuda3std3__45__cpo3endE)
_ZN34_INTERNAL_65f196a8_4_k_cu_943881734cuda3std3__45__cpo3endE:
	.zero		1
	.type		_ZN34_INTERNAL_65f196a8_4_k_cu_943881734cuda3std6ranges3__45__cpo3endE,@object
	.size		_ZN34_INTERNAL_65f196a8_4_k_cu_943881734cuda3std6ranges3__45__cpo3endE,(_ZN34_INTERNAL_65f196a8_4_k_cu_943881736thrust24THRUST_300001_SM_1000_NS12placeholders2_6E - _ZN34_INTERNAL_65f196a8_4_k_cu_943881734cuda3std6ranges3__45__cpo3endE)
_ZN34_INTERNAL_65f196a8_4_k_cu_943881734cuda3std6ranges3__45__cpo3endE:
	.zero		1
	.type		_ZN34_INTERNAL_65f196a8_4_k_cu_943881736thrust24THRUST_300001_SM_1000_NS12placeholders2_6E,@object
	.size		_ZN34_INTERNAL_65f196a8_4_k_cu_943881736thrust24THRUST_300001_SM_1000_NS12placeholders2_6E,(_ZN34_INTERNAL_65f196a8_4_k_cu_943881734cuda3std3__45__cpo4rendE - _ZN34_INTERNAL_65f196a8_4_k_cu_943881736thrust24THRUST_300001_SM_1000_NS12placeholders2_6E)
_ZN34_INTERNAL_65f196a8_4_k_cu_943881736thrust24THRUST_300001_SM_1000_NS12placeholders2_6E:
	.zero		1
	.type		_ZN34_INTERNAL_65f196a8_4_k_cu_943881734cuda3std3__45__cpo4rendE,@object
	.size		_ZN34_INTERNAL_65f196a8_4_k_cu_943881734cuda3std3__45__cpo4rendE,(_ZN34_INTERNAL_65f196a8_4_k_cu_943881734cuda3std6ranges3__45__cpo9iter_swapE - _ZN34_INTERNAL_65f196a8_4_k_cu_943881734cuda3std3__45__cpo4rendE)
_ZN34_INTERNAL_65f196a8_4_k_cu_943881734cuda3std3__45__cpo4rendE:
	.zero		1
	.type		_ZN34_INTERNAL_65f196a8_4_k_cu_943881734cuda3std6ranges3__45__cpo9iter_swapE,@object
	.size		_ZN34_INTERNAL_65f196a8_4_k_cu_943881734cuda3std6ranges3__45__cpo9iter_swapE,(_ZN34_INTERNAL_65f196a8_4_k_cu_943881734cuda3std3__48unexpectE - _ZN34_INTERNAL_65f196a8_4_k_cu_943881734cuda3std6ranges3__45__cpo9iter_swapE)
_ZN34_INTERNAL_65f196a8_4_k_cu_943881734cuda3std6ranges3__45__cpo9iter_swapE:
	.zero		1
	.type		_ZN34_INTERNAL_65f196a8_4_k_cu_943881734cuda3std3__48unexpectE,@object
	.size		_ZN34_INTERNAL_65f196a8_4_k_cu_943881734cuda3std3__48unexpectE,(_ZN34_INTERNAL_65f196a8_4_k_cu_943881736thrust24THRUST_300001_SM_1000_NS8cuda_cub3parE - _ZN34_INTERNAL_65f196a8_4_k_cu_943881734cuda3std3__48unexpectE)
_ZN34_INTERNAL_65f196a8_4_k_cu_943881734cuda3std3__48unexpectE:
	.zero		1
	.type		_ZN34_INTERNAL_65f196a8_4_k_cu_943881736thrust24THRUST_300001_SM_1000_NS8cuda_cub3parE,@object
	.size		_ZN34_INTERNAL_65f196a8_4_k_cu_943881736thrust24THRUST_300001_SM_1000_NS8cuda_cub3parE,(_ZN34_INTERNAL_65f196a8_4_k_cu_943881736thrust24THRUST_300001_SM_1000_NS12placeholders2_4E - _ZN34_INTERNAL_65f196a8_4_k_cu_943881736thrust24THRUST_300001_SM_1000_NS8cuda_cub3parE)
_ZN34_INTERNAL_65f196a8_4_k_cu_943881736thrust24THRUST_300001_SM_1000_NS8cuda_cub3parE:
	.zero		1
	.type		_ZN34_INTERNAL_65f196a8_4_k_cu_943881736thrust24THRUST_300001_SM_1000_NS12placeholders2_4E,@object
	.size		_ZN34_INTERNAL_65f196a8_4_k_cu_943881736thrust24THRUST_300001_SM_1000_NS12placeholders2_4E,(_ZN34_INTERNAL_65f196a8_4_k_cu_943881734cuda3std3__45__cpo4cendE - _ZN34_INTERNAL_65f196a8_4_k_cu_943881736thrust24THRUST_300001_SM_1000_NS12placeholders2_4E)
_ZN34_INTERNAL_65f196a8_4_k_cu_943881736thrust24THRUST_300001_SM_1000_NS12placeholders2_4E:
	.zero		1
	.type		_ZN34_INTERNAL_65f196a8_4_k_cu_943881734cuda3std3__45__cpo4cendE,@object
	.size		_ZN34_INTERNAL_65f196a8_4_k_cu_943881734cuda3std3__45__cpo4cendE,(_ZN34_INTERNAL_65f196a8_4_k_cu_943881734cuda3std6ranges3__45__cpo4cendE - _ZN34_INTERNAL_65f196a8_4_k_cu_943881734cuda3std3__45__cpo4cendE)
_ZN34_INTERNAL_65f196a8_4_k_cu_943881734cuda3std3__45__cpo4cendE:
	.zero		1
	.type		_ZN34_INTERNAL_65f196a8_4_k_cu_943881734cuda3std6ranges3__45__cpo4cendE,@object
	.size		_ZN34_INTERNAL_65f196a8_4_k_cu_943881734cuda3std6ranges3__45__cpo4cendE,(_ZN34_INTERNAL_65f196a8_4_k_cu_943881734cuda3std3__420unreachable_sentinelE - _ZN34_INTERNAL_65f196a8_4_k_cu_943881734cuda3std6ranges3__45__cpo4cendE)
_ZN34_INTERNAL_65f196a8_4_k_cu_943881734cuda3std6ranges3__45__cpo4cendE:
	.zero		1
	.type		_ZN34_INTERNAL_65f196a8_4_k_cu_943881734cuda3std3__420unreachable_sentinelE,@object
	.size		_ZN34_INTERNAL_65f196a8_4_k_cu_943881734cuda3std3__420unreachable_sentinelE,(_ZN34_INTERNAL_65f196a8_4_k_cu_943881734cuda3std6ranges3__45__cpo5ssizeE - _ZN34_INTERNAL_65f196a8_4_k_cu_943881734cuda3std3__420unreachable_sentinelE)
_ZN34_INTERNAL_65f196a8_4_k_cu_943881734cuda3std3__420unreachable_sentinelE:
	.zero		1
	.type		_ZN34_INTERNAL_65f196a8_4_k_cu_943881734cuda3std6ranges3__45__cpo5ssizeE,@object
	.size		_ZN34_INTERNAL_65f196a8_4_k_cu_943881734cuda3std6ranges3__45__cpo5ssizeE,(_ZN34_INTERNAL_65f196a8_4_k_cu_943881736thrust24THRUST_300001_SM_1000_NS12placeholders2_8E - _ZN34_INTERNAL_65f196a8_4_k_cu_943881734cuda3std6ranges3__45__cpo5ssizeE)
_ZN34_INTERNAL_65f196a8_4_k_cu_943881734cuda3std6ranges3__45__cpo5ssizeE:
	.zero		1
	.type		_ZN34_INTERNAL_65f196a8_4_k_cu_943881736thrust24THRUST_300001_SM_1000_NS12placeholders2_8E,@object
	.size		_ZN34_INTERNAL_65f196a8_4_k_cu_943881736thrust24THRUST_300001_SM_1000_NS12placeholders2_8E,(_ZN34_INTERNAL_65f196a8_4_k_cu_943881734cuda3std3__45__cpo5crendE - _ZN34_INTERNAL_65f196a8_4_k_cu_943881736thrust24THRUST_300001_SM_1000_NS12placeholders2_8E)
_ZN34_INTERNAL_65f196a8_4_k_cu_943881736thrust24THRUST_300001_SM_1000_NS12placeholders2_8E:
	.zero		1
	.type		_ZN34_INTERNAL_65f196a8_4_k_cu_943881734cuda3std3__45__cpo5crendE,@object
	.size		_ZN34_INTERNAL_65f196a8_4_k_cu_943881734cuda3std3__45__cpo5crendE,(_ZN34_INTERNAL_65f196a8_4_k_cu_943881734cuda3std6ranges3__45__cpo4prevE - _ZN34_INTERNAL_65f196a8_4_k_cu_943881734cuda3std3__45__cpo5crendE)
_ZN34_INTERNAL_65f196a8_4_k_cu_943881734cuda3std3__45__cpo5crendE:
	.zero		1
	.type		_ZN34_INTERNAL_65f196a8_4_k_cu_943881734cuda3std6ranges3__45__cpo4prevE,@object
	.size		_ZN34_INTERNAL_65f196a8_4_k_cu_943881734cuda3std6ranges3__45__cpo4prevE,(_ZN34_INTERNAL_65f196a8_4_k_cu_943881734cuda3std6ranges3__45__cpo9iter_moveE - _ZN34_INTERNAL_65f196a8_4_k_cu_943881734cuda3std6ranges3__45__cpo4prevE)
_ZN34_INTERNAL_65f196a8_4_k_cu_943881734cuda3std6ranges3__45__cpo4prevE:
	.zero		1
	.type		_ZN34_INTERNAL_65f196a8_4_k_cu_943881734cuda3std6ranges3__45__cpo9iter_moveE,@object
	.size		_ZN34_INTERNAL_65f196a8_4_k_cu_943881734cuda3std6ranges3__45__cpo9iter_moveE,(_ZN34_INTERNAL_65f196a8_4_k_cu_943881736thrust24THRUST_300001_SM_1000_NS6system6detail10sequential3seqE - _ZN34_INTERNAL_65f196a8_4_k_cu_943881734cuda3std6ranges3__45__cpo9iter_moveE)
_ZN34_INTERNAL_65f196a8_4_k_cu_943881734cuda3std6ranges3__45__cpo9iter_moveE:
	.zero		1
	.type		_ZN34_INTERNAL_65f196a8_4_k_cu_943881736thrust24THRUST_300001_SM_1000_NS6system6detail10sequential3seqE,@object
	.size		_ZN34_INTERNAL_65f196a8_4_k_cu_943881736thrust24THRUST_300001_SM_1000_NS6system6detail10sequential3seqE,(.L_31 - _ZN34_INTERNAL_65f196a8_4_k_cu_943881736thrust24THRUST_300001_SM_1000_NS6system6detail10sequential3seqE)
_ZN34_INTERNAL_65f196a8_4_k_cu_943881736thrust24THRUST_300001_SM_1000_NS6system6detail10sequential3seqE:
	.zero		1
.L_31:


//--------------------- .nv.shared._ZN3cub18CUB_300001_SM_10006detail6reduce28DeviceReduceSingleTileKernelINS2_10policy_hubIdyN4cuda3std3__44plusIdEEE10Policy1000EN6thrust24THRUST_300001_SM_1000_NS6detail15normal_iteratorINSD_10device_ptrIdEEEEPdyS9_ddNS7_10__identityEEEvT0_T1_T2_T3_T4_T6_ --------------------------
	.section	.nv.shared._ZN3cub18CUB_300001_SM_10006detail6reduce28DeviceReduceSingleTileKernelINS2_10policy_hubIdyN4cuda3std3__44plusIdEEE10Policy1000EN6thrust24THRUST_300001_SM_1000_NS6detail15normal_iteratorINSD_10device_ptrIdEEEEPdyS9_ddNS7_10__identityEEEvT0_T1_T2_T3_T4_T6_,"aw",@nobits
	.sectionflags	@""
	.align	128
.nv.shared._ZN3cub18CUB_300001_SM_10006detail6reduce28DeviceReduceSingleTileKernelINS2_10policy_hubIdyN4cuda3std3__44plusIdEEE10Policy1000EN6thrust24THRUST_300001_SM_1000_NS6detail15normal_iteratorINSD_10device_ptrIdEEEEPdyS9_ddNS7_10__identityEEEvT0_T1_T2_T3_T4_T6_:
	.zero		1280


//--------------------- .nv.shared._ZN3cub18CUB_300001_SM_10006detail6reduce18DeviceReduceKernelINS2_10policy_hubIdjN4cuda3std3__44plusIdEEE10Policy1000EN6thrust24THRUST_300001_SM_1000_NS6detail15normal_iteratorINSD_10device_ptrIdEEEEjS9_dNS7_10__identityEEEvT0_PT3_T1_NS0_13GridEvenShareISN_EET2_T4_ --------------------------
	.section	.nv.shared._ZN3cub18CUB_300001_SM_10006detail6reduce18DeviceReduceKernelINS2_10policy_hubIdjN4cuda3std3__44plusIdEEE10Policy1000EN6thrust24THRUST_300001_SM_1000_NS6detail15normal_iteratorINSD_10device_ptrIdEEEEjS9_dNS7_10__identityEEEvT0_PT3_T1_NS0_13GridEvenShareISN_EET2_T4_,"aw",@nobits
	.sectionflags	@""
	.align	128
.nv.shared._ZN3cub18CUB_300001_SM_10006detail6reduce18DeviceReduceKernelINS2_10policy_hubIdjN4cuda3std3__44plusIdEEE10Policy1000EN6thrust24THRUST_300001_SM_1000_NS6detail15normal_iteratorINSD_10device_ptrIdEEEEjS9_dNS7_10__identityEEEvT0_PT3_T1_NS0_13GridEvenShareISN_EET2_T4_:
	.zero		1280


//--------------------- .nv.shared._ZN3cub18CUB_300001_SM_10006detail6reduce28DeviceReduceSingleTileKernelINS2_10policy_hubIdjN4cuda3std3__44plusIdEEE10Policy1000EN6thrust24THRUST_300001_SM_1000_NS6detail15normal_iteratorINSD_10device_ptrIdEEEEPdjS9_ddNS7_10__identityEEEvT0_T1_T2_T3_T4_T6_ --------------------------
	.section	.nv.shared._ZN3cub18CUB_300001_SM_10006detail6reduce28DeviceReduceSingleTileKernelINS2_10policy_hubIdjN4cuda3std3__44plusIdEEE10Policy1000EN6thrust24THRUST_300001_SM_1000_NS6detail15normal_iteratorINSD_10device_ptrIdEEEEPdjS9_ddNS7_10__identityEEEvT0_T1_T2_T3_T4_T6_,"aw",@nobits
	.sectionflags	@""
	.align	128
.nv.shared._ZN3cub18CUB_300001_SM_10006detail6reduce28DeviceReduceSingleTileKernelINS2_10policy_hubIdjN4cuda3std3__44plusIdEEE10Policy1000EN6thrust24THRUST_300001_SM_1000_NS6detail15normal_iteratorINSD_10device_ptrIdEEEEPdjS9_ddNS7_10__identityEEEvT0_T1_T2_T3_T4_T6_:
	.zero		1280


//--------------------- .nv.shared._ZN3cub18CUB_300001_SM_10006detail6reduce28DeviceReduceSingleTileKernelINS2_10policy_hubIdyN4cuda3std3__44plusIdEEE10Policy1000EPdSC_iS9_ddNS7_10__identityEEEvT0_T1_T2_T3_T4_T6_ --------------------------
	.section	.nv.shared._ZN3cub18CUB_300001_SM_10006detail6reduce28DeviceReduceSingleTileKernelINS2_10policy_hubIdyN4cuda3std3__44plusIdEEE10Policy1000EPdSC_iS9_ddNS7_10__identityEEEvT0_T1_T2_T3_T4_T6_,"aw",@nobits
	.sectionflags	@""
	.align	128
.nv.shared._ZN3cub18CUB_300001_SM_10006detail6reduce28DeviceReduceSingleTileKernelINS2_10policy_hubIdyN4cuda3std3__44plusIdEEE10Policy1000EPdSC_iS9_ddNS7_10__identityEEEvT0_T1_T2_T3_T4_T6_:
	.zero		1280


//--------------------- .nv.shared._ZN3cub18CUB_300001_SM_10006detail6reduce18DeviceReduceKernelINS2_10policy_hubIdyN4cuda3std3__44plusIdEEE10Policy1000EN6thrust24THRUST_300001_SM_1000_NS18transform_iteratorINSD_12zip_functionINS7_10multipliesIdEEEENSD_12zip_iteratorINS7_5tupleIJNSD_6detail15normal_iteratorINSD_10device_ptrIdEEEESP_EEEEENSD_11use_defaultESS_EEyS9_dNS7_10__identityEEEvT0_PT3_T1_NS0_13GridEvenShareISY_EET2_T4_ --------------------------
	.section	.nv.shared._ZN3cub18CUB_300001_SM_10006detail6reduce18DeviceReduceKernelINS2_10policy_hubIdyN4cuda3std3__44plusIdEEE10Policy1000EN6thrust24THRUST_300001_SM_1000_NS18transform_iteratorINSD_12zip_functionINS7_10multipliesIdEEEENSD_12zip_iteratorINS7_5tupleIJNSD_6detail15normal_iteratorINSD_10device_ptrIdEEEESP_EEEEENSD_11use_defaultESS_EEyS9_dNS7_10__identityEEEvT0_PT3_T1_NS0_13GridEvenShareISY_EET2_T4_,"aw",@nobits
	.sectionflags	@""
	.align	128
.nv.shared._ZN3cub18CUB_300001_SM_10006detail6reduce18DeviceReduceKernelINS2_10policy_hubIdyN4cuda3std3__44plusIdEEE10Policy1000EN6thrust24THRUST_300001_SM_1000_NS18transform_iteratorINSD_12zip_functionINS7_10multipliesIdEEEENSD_12zip_iteratorINS7_5tupleIJNSD_6detail15normal_iteratorINSD_10device_ptrIdEEEESP_EEEEENSD_11use_defaultESS_EEyS9_dNS7_10__identityEEEvT0_PT3_T1_NS0_13GridEvenShareISY_EET2_T4_:
	.zero		1280


//--------------------- .nv.shared._ZN3cub18CUB_300001_SM_10006detail6reduce28DeviceReduceSingleTileKernelINS2_10policy_hubIdyN4cuda3std3__44plusIdEEE10Policy1000EN6thrust24THRUST_300001_SM_1000_NS18transform_iteratorINSD_12zip_functionINS7_10multipliesIdEEEENSD_12zip_iteratorINS7_5tupleIJNSD_6detail15normal_iteratorINSD_10device_ptrIdEEEESP_EEEEENSD_11use_defaultESS_EEPdyS9_ddNS7_10__identityEEEvT0_T1_T2_T3_T4_T6_ --------------------------
	.section	.nv.shared._ZN3cub18CUB_300001_SM_10006detail6reduce28DeviceReduceSingleTileKernelINS2_10policy_hubIdyN4cuda3std3__44plusIdEEE10Policy1000EN6thrust24THRUST_300001_SM_1000_NS18transform_iteratorINSD_12zip_functionINS7_10multipliesIdEEEENSD_12zip_iteratorINS7_5tupleIJNSD_6detail15normal_iteratorINSD_10device_ptrIdEEEESP_EEEEENSD_11use_defaultESS_EEPdyS9_ddNS7_10__identityEEEvT0_T1_T2_T3_T4_T6_,"aw",@nobits
	.sectionflags	@""
	.align	128
.nv.shared._ZN3cub18CUB_300001_SM_10006detail6reduce28DeviceReduceSingleTileKernelINS2_10policy_hubIdyN4cuda3std3__44plusIdEEE10Policy1000EN6thrust24THRUST_300001_SM_1000_NS18transform_iteratorINSD_12zip_functionINS7_10multipliesIdEEEENSD_12zip_iteratorINS7_5tupleIJNSD_6detail15normal_iteratorINSD_10device_ptrIdEEEESP_EEEEENSD_11use_defaultESS_EEPdyS9_ddNS7_10__identityEEEvT0_T1_T2_T3_T4_T6_:
	.zero		1280


//--------------------- .nv.shared._ZN3cub18CUB_300001_SM_10006detail6reduce28DeviceReduceSingleTileKernelINS2_10policy_hubIdjN4cuda3std3__44plusIdEEE10Policy1000EPdSC_iS9_ddNS7_10__identityEEEvT0_T1_T2_T3_T4_T6_ --------------------------
	.section	.nv.shared._ZN3cub18CUB_300001_SM_10006detail6reduce28DeviceReduceSingleTileKernelINS2_10policy_hubIdjN4cuda3std3__44plusIdEEE10Policy1000EPdSC_iS9_ddNS7_10__identityEEEvT0_T1_T2_T3_T4_T6_,"aw",@nobits
	.sectionflags	@""
	.align	128
.nv.shared._ZN3cub18CUB_300001_SM_10006detail6reduce28DeviceReduceSingleTileKernelINS2_10policy_hubIdjN4cuda3std3__44plusIdEEE10Policy1000EPdSC_iS9_ddNS7_10__identityEEEvT0_T1_T2_T3_T4_T6_:
	.zero		1280


//--------------------- .nv.shared._ZN3cub18CUB_300001_SM_10006detail6reduce18DeviceReduceKernelINS2_10policy_hubIdjN4cuda3std3__44plusIdEEE10Policy1000EN6thrust24THRUST_300001_SM_1000_NS18transform_iteratorINSD_12zip_functionINS7_10multipliesIdEEEENSD_12zip_iteratorINS7_5tupleIJNSD_6detail15normal_iteratorINSD_10device_ptrIdEEEESP_EEEEENSD_11use_defaultESS_EEjS9_dNS7_10__identityEEEvT0_PT3_T1_NS0_13GridEvenShareISY_EET2_T4_ --------------------------
	.section	.nv.shared._ZN3cub18CUB_300001_SM_10006detail6reduce18DeviceReduceKernelINS2_10policy_hubIdjN4cuda3std3__44plusIdEEE10Policy1000EN6thrust24THRUST_300001_SM_1000_NS18transform_iteratorINSD_12zip_functionINS7_10multipliesIdEEEENSD_12zip_iteratorINS7_5tupleIJNSD_6detail15normal_iteratorINSD_10device_ptrIdEEEESP_EEEEENSD_11use_defaultESS_EEjS9_dNS7_10__identityEEEvT0_PT3_T1_NS0_13GridEvenShareISY_EET2_T4_,"aw",@nobits
	.sectionflags	@""
	.align	128
.nv.shared._ZN3cub18CUB_300001_SM_10006detail6reduce18DeviceReduceKernelINS2_10policy_hubIdjN4cuda3std3__44plusIdEEE10Policy1000EN6thrust24THRUST_300001_SM_1000_NS18transform_iteratorINSD_12zip_functionINS7_10multipliesIdEEEENSD_12zip_iteratorINS7_5tupleIJNSD_6detail15normal_iteratorINSD_10device_ptrIdEEEESP_EEEEENSD_11use_defaultESS_EEjS9_dNS7_10__identityEEEvT0_PT3_T1_NS0_13GridEvenShareISY_EET2_T4_:
	.zero		1280


//--------------------- .nv.shared._ZN3cub18CUB_300001_SM_10006detail6reduce28DeviceReduceSingleTileKernelINS2_10policy_hubIdjN4cuda3std3__44plusIdEEE10Policy1000EN6thrust24THRUST_300001_SM_1000_NS18transform_iteratorINSD_12zip_functionINS7_10multipliesIdEEEENSD_12zip_iteratorINS7_5tupleIJNSD_6detail15normal_iteratorINSD_10device_ptrIdEEEESP_EEEEENSD_11use_defaultESS_EEPdjS9_ddNS7_10__identityEEEvT0_T1_T2_T3_T4_T6_ --------------------------
	.section	.nv.shared._ZN3cub18CUB_300001_SM_10006detail6reduce28DeviceReduceSingleTileKernelINS2_10policy_hubIdjN4cuda3std3__44plusIdEEE10Policy1000EN6thrust24THRUST_300001_SM_1000_NS18transform_iteratorINSD_12zip_functionINS7_10multipliesIdEEEENSD_12zip_iteratorINS7_5tupleIJNSD_6detail15normal_iteratorINSD_10device_ptrIdEEEESP_EEEEENSD_11use_defaultESS_EEPdjS9_ddNS7_10__identityEEEvT0_T1_T2_T3_T4_T6_,"aw",@nobits
	.sectionflags	@""
	.align	128
.nv.shared._ZN3cub18CUB_300001_SM_10006detail6reduce28DeviceReduceSingleTileKernelINS2_10policy_hubIdjN4cuda3std3__44plusIdEEE10Policy1000EN6thrust24THRUST_300001_SM_1000_NS18transform_iteratorINSD_12zip_functionINS7_10multipliesIdEEEENSD_12zip_iteratorINS7_5tupleIJNSD_6detail15normal_iteratorINSD_10device_ptrIdEEEESP_EEEEENSD_11use_defaultESS_EEPdjS9_ddNS7_10__identityEEEvT0_T1_T2_T3_T4_T6_:
	.zero		1280


//--------------------- .nv.shared._ZN3cub18CUB_300001_SM_10006detail9transform16transform_kernelINS2_10policy_hubILb0EN4cuda3std3__45tupleIJN6thrust24THRUST_300001_SM_1000_NS6detail15normal_iteratorINSA_10device_ptrIdEEEESF_EEEE10policy1000ElNS7_10multipliesIdEESF_JPdSL_EEEvT0_iT1_T2_DpNS2_10kernel_argIT3_EE --------------------------
	.section	.nv.shared._ZN3cub18CUB_300001_SM_10006detail9transform16transform_kernelINS2_10policy_hubILb0EN4cuda3std3__45tupleIJN6thrust24THRUST_300001_SM_1000_NS6detail15normal_iteratorINSA_10device_ptrIdEEEESF_EEEE10policy1000ElNS7_10multipliesIdEESF_JPdSL_EEEvT0_iT1_T2_DpNS2_10kernel_argIT3_EE,"aw",@nobits
	.sectionflags	@""
	.align	128
.nv.shared._ZN3cub18CUB_300001_SM_10006detail9transform16transform_kernelINS2_10policy_hubILb0EN4cuda3std3__45tupleIJN6thrust24THRUST_300001_SM_1000_NS6detail15normal_iteratorINSA_10device_ptrIdEEEESF_EEEE10policy1000ElNS7_10multipliesIdEESF_JPdSL_EEEvT0_iT1_T2_DpNS2_10kernel_argIT3_EE:
	.zero		1152


//--------------------- .nv.shared._ZN3cub18CUB_300001_SM_10006detail9transform16transform_kernelINS2_10policy_hubILb0EN4cuda3std3__45tupleIJN6thrust24THRUST_300001_SM_1000_NS6detail15normal_iteratorINSA_10device_ptrIdEEEESF_EEEE10policy1000EiNS7_10multipliesIdEESF_JPdSL_EEEvT0_iT1_T2_DpNS2_10kernel_argIT3_EE --------------------------
	.section	.nv.shared._ZN3cub18CUB_300001_SM_10006detail9transform16transform_kernelINS2_10policy_hubILb0EN4cuda3std3__45tupleIJN6thrust24THRUST_300001_SM_1000_NS6detail15normal_iteratorINSA_10device_ptrIdEEEESF_EEEE10policy1000EiNS7_10multipliesIdEESF_JPdSL_EEEvT0_iT1_T2_DpNS2_10kernel_argIT3_EE,"aw",@nobits
	.sectionflags	@""
	.align	128
.nv.shared._ZN3cub18CUB_300001_SM_10006detail9transform16transform_kernelINS2_10policy_hubILb0EN4cuda3std3__45tupleIJN6thrust24THRUST_300001_SM_1000_NS6detail15normal_iteratorINSA_10device_ptrIdEEEESF_EEEE10policy1000EiNS7_10multipliesIdEESF_JPdSL_EEEvT0_iT1_T2_DpNS2_10kernel_argIT3_EE:
	.zero		1152


//--------------------- .nv.shared._ZN3cub18CUB_300001_SM_10006detail11EmptyKernelIvEEvv --------------------------
	.section	.nv.shared._ZN3cub18CUB_300001_SM_10006detail11EmptyKernelIvEEvv,"aw",@nobits
	.sectionflags	@""
	.align	128
	.zero		1024


//--------------------- .nv.shared._Z21scalar_product_kernelPdS_S_i --------------------------
	.section	.nv.shared._Z21scalar_product_kernelPdS_S_i,"aw",@nobits
	.sectionflags	@""
	.align	128
	.zero		1024


//--------------------- .nv.constant0._ZN3cub18CUB_300001_SM_10006detail6reduce18DeviceReduceKernelINS2_10policy_hubIdyN4cuda3std3__44plusIdEEE10Policy1000EN6thrust24THRUST_300001_SM_1000_NS6detail15normal_iteratorINSD_10device_ptrIdEEEEyS9_dNS7_10__identityEEEvT0_PT3_T1_NS0_13GridEvenShareISN_EET2_T4_ --------------------------
	.section	.nv.constant0._ZN3cub18CUB_300001_SM_10006detail6reduce18DeviceReduceKernelINS2_10policy_hubIdyN4cuda3std3__44plusIdEEE10Policy1000EN6thrust24THRUST_300001_SM_1000_NS6detail15normal_iteratorINSD_10device_ptrIdEEEEyS9_dNS7_10__identityEEEvT0_PT3_T1_NS0_13GridEvenShareISN_EET2_T4_,"a",@progbits
	.sectionflags	@""
	.align	4
.nv.constant0._ZN3cub18CUB_300001_SM_10006detail6reduce18DeviceReduceKernelINS2_10policy_hubIdyN4cuda3std3__44plusIdEEE10Policy1000EN6thrust24THRUST_300001_SM_1000_NS6detail15normal_iteratorINSD_10device_ptrIdEEEEyS9_dNS7_10__identityEEEvT0_PT3_T1_NS0_13GridEvenShareISN_EET2_T4_:
	.zero		994


//--------------------- .nv.constant0._ZN3cub18CUB_300001_SM_10006detail6reduce28DeviceReduceSingleTileKernelINS2_10policy_hubIdyN4cuda3std3__44plusIdEEE10Policy1000EN6thrust24THRUST_300001_SM_1000_NS6detail15normal_iteratorINSD_10device_ptrIdEEEEPdyS9_ddNS7_10__identityEEEvT0_T1_T2_T3_T4_T6_ --------------------------
	.section	.nv.constant0._ZN3cub18CUB_300001_SM_10006detail6reduce28DeviceReduceSingleTileKernelINS2_10policy_hubIdyN4cuda3std3__44plusIdEEE10Policy1000EN6thrust24THRUST_300001_SM_1000_NS6detail15normal_iteratorINSD_10device_ptrIdEEEEPdyS9_ddNS7_10__identityEEEvT0_T1_T2_T3_T4_T6_,"a",@progbits
	.sectionflags	@""
	.align	4
.nv.constant0._ZN3cub18CUB_300001_SM_10006detail6reduce28DeviceReduceSingleTileKernelINS2_10policy_hubIdyN4cuda3std3__44plusIdEEE10Policy1000EN6thrust24THRUST_300001_SM_1000_NS6detail15normal_iteratorINSD_10device_ptrIdEEEEPdyS9_ddNS7_10__identityEEEvT0_T1_T2_T3_T4_T6_:
	.zero		937


//--------------------- .nv.constant0._ZN3cub18CUB_300001_SM_10006detail6reduce18DeviceReduceKernelINS2_10policy_hubIdjN4cuda3std3__44plusIdEEE10Policy1000EN6thrust24THRUST_300001_SM_1000_NS6detail15normal_iteratorINSD_10device_ptrIdEEEEjS9_dNS7_10__identityEEEvT0_PT3_T1_NS0_13GridEvenShareISN_EET2_T4_ --------------------------
	.section	.nv.constant0._ZN3cub18CUB_300001_SM_10006detail6reduce18DeviceReduceKernelINS2_10policy_hubIdjN4cuda3std3__44plusIdEEE10Policy1000EN6thrust24THRUST_300001_SM_1000_NS6detail15normal_iteratorINSD_10device_ptrIdEEEEjS9_dNS7_10__identityEEEvT0_PT3_T1_NS0_13GridEvenShareISN_EET2_T4_,"a",@progbits
	.sectionflags	@""
	.align	4
.nv.constant0._ZN3cub18CUB_300001_SM_10006detail6reduce18DeviceReduceKernelINS2_10policy_hubIdjN4cuda3std3__44plusIdEEE10Policy1000EN6thrust24THRUST_300001_SM_1000_NS6detail15normal_iteratorINSD_10device_ptrIdEEEEjS9_dNS7_10__identityEEEvT0_PT3_T1_NS0_13GridEvenShareISN_EET2_T4_:
	.zero		958


//--------------------- .nv.constant0._ZN3cub18CUB_300001_SM_10006detail6reduce28DeviceReduceSingleTileKernelINS2_10policy_hubIdjN4cuda3std3__44plusIdEEE10Policy1000EN6thrust24THRUST_300001_SM_1000_NS6detail15normal_iteratorINSD_10device_ptrIdEEEEPdjS9_ddNS7_10__identityEEEvT0_T1_T2_T3_T4_T6_ --------------------------
	.section	.nv.constant0._ZN3cub18CUB_300001_SM_10006detail6reduce28DeviceReduceSingleTileKernelINS2_10policy_hubIdjN4cuda3std3__44plusIdEEE10Policy1000EN6thrust24THRUST_300001_SM_1000_NS6detail15normal_iteratorINSD_10device_ptrIdEEEEPdjS9_ddNS7_10__identityEEEvT0_T1_T2_T3_T4_T6_,"a",@progbits
	.sectionflags	@""
	.align	4
.nv.constant0._ZN3cub18CUB_300001_SM_10006detail6reduce28DeviceReduceSingleTileKernelINS2_10policy_hubIdjN4cuda3std3__44plusIdEEE10Policy1000EN6thrust24THRUST_300001_SM_1000_NS6detail15normal_iteratorINSD_10device_ptrIdEEEEPdjS9_ddNS7_10__identityEEEvT0_T1_T2_T3_T4_T6_:
	.zero		929


//--------------------- .nv.constant0._ZN3cub18CUB_300001_SM_10006detail6reduce28DeviceReduceSingleTileKernelINS2_10policy_hubIdyN4cuda3std3__44plusIdEEE10Policy1000EPdSC_iS9_ddNS7_10__identityEEEvT0_T1_T2_T3_T4_T6_ --------------------------
	.section	.nv.constant0._ZN3cub18CUB_300001_SM_10006detail6reduce28DeviceReduceSingleTileKernelINS2_10policy_hubIdyN4cuda3std3__44plusIdEEE10Policy1000EPdSC_iS9_ddNS7_10__identityEEEvT0_T1_T2_T3_T4_T6_,"a",@progbits
	.sectionflags	@""
	.align	4
.nv.constant0._ZN3cub18CUB_300001_SM_10006detail6reduce28DeviceReduceSingleTileKernelINS2_10policy_hubIdyN4cuda3std3__44plusIdEEE10Policy1000EPdSC_iS9_ddNS7_10__identityEEEvT0_T1_T2_T3_T4_T6_:
	.zero		929


//--------------------- .nv.constant0._ZN3cub18CUB_300001_SM_10006detail6reduce18DeviceReduceKernelINS2_10policy_hubIdyN4cuda3std3__44plusIdEEE10Policy1000EN6thrust24THRUST_300001_SM_1000_NS18transform_iteratorINSD_12zip_functionINS7_10multipliesIdEEEENSD_12zip_iteratorINS7_5tupleIJNSD_6detail15normal_iteratorINSD_10device_ptrIdEEEESP_EEEEENSD_11use_defaultESS_EEyS9_dNS7_10__identityEEEvT0_PT3_T1_NS0_13GridEvenShareISY_EET2_T4_ --------------------------
	.section	.nv.constant0._ZN3cub18CUB_300001_SM_10006detail6reduce18DeviceReduceKernelINS2_10policy_hubIdyN4cuda3std3__44plusIdEEE10Policy1000EN6thrust24THRUST_300001_SM_1000_NS18transform_iteratorINSD_12zip_functionINS7_10multipliesIdEEEENSD_12zip_iteratorINS7_5tupleIJNSD_6detail15normal_iteratorINSD_10device_ptrIdEEEESP_EEEEENSD_11use_defaultESS_EEyS9_dNS7_10__identityEEEvT0_PT3_T1_NS0_13GridEvenShareISY_EET2_T4_,"a",@progbits
	.sectionflags	@""
	.align	4
.nv.constant0._ZN3cub18CUB_300001_SM_10006detail6reduce18DeviceReduceKernelINS2_10policy_hubIdyN4cuda3std3__44plusIdEEE10Policy1000EN6thrust24THRUST_300001_SM_1000_NS18transform_iteratorINSD_12zip_functionINS7_10multipliesIdEEEENSD_12zip_iteratorINS7_5tupleIJNSD_6detail15normal_iteratorINSD_10device_ptrIdEEEESP_EEEEENSD_11use_defaultESS_EEyS9_dNS7_10__identityEEEvT0_PT3_T1_NS0_13GridEvenShareISY_EET2_T4_:
	.zero		1010


//--------------------- .nv.constant0._ZN3cub18CUB_300001_SM_10006detail6reduce28DeviceReduceSingleTileKernelINS2_10policy_hubIdyN4cuda3std3__44plusIdEEE10Policy1000EN6thrust24THRUST_300001_SM_1000_NS18transform_iteratorINSD_12zip_functionINS7_10multipliesIdEEEENSD_12zip_iteratorINS7_5tupleIJNSD_6detail15normal_iteratorINSD_10device_ptrIdEEEESP_EEEEENSD_11use_defaultESS_EEPdyS9_ddNS7_10__identityEEEvT0_T1_T2_T3_T4_T6_ --------------------------
	.section	.nv.constant0._ZN3cub18CUB_300001_SM_10006detail6reduce28DeviceReduceSingleTileKernelINS2_10policy_hubIdyN4cuda3std3__44plusIdEEE10Policy1000EN6thrust24THRUST_300001_SM_1000_NS18transform_iteratorINSD_12zip_functionINS7_10multipliesIdEEEENSD_12zip_iteratorINS7_5tupleIJNSD_6detail15normal_iteratorINSD_10device_ptrIdEEEESP_EEEEENSD_11use_defaultESS_EEPdyS9_ddNS7_10__identityEEEvT0_T1_T2_T3_T4_T6_,"a",@progbits
	.sectionflags	@""
	.align	4
.nv.constant0._ZN3cub18CUB_300001_SM_10006detail6reduce28DeviceReduceSingleTileKernelINS2_10policy_hubIdyN4cuda3std3__44plusIdEEE10Policy1000EN6thrust24THRUST_300001_SM_1000_NS18transform_iteratorINSD_12zip_functionINS7_10multipliesIdEEEENSD_12zip_iteratorINS7_5tupleIJNSD_6detail15normal_iteratorINSD_10device_ptrIdEEEESP_EEEEENSD_11use_defaultESS_EEPdyS9_ddNS7_10__identityEEEvT0_T1_T2_T3_T4_T6_:
	.zero		953


//--------------------- .nv.constant0._ZN3cub18CUB_300001_SM_10006detail6reduce28DeviceReduceSingleTileKernelINS2_10policy_hubIdjN4cuda3std3__44plusIdEEE10Policy1000EPdSC_iS9_ddNS7_10__identityEEEvT0_T1_T2_T3_T4_T6_ --------------------------
	.section	.nv.constant0._ZN3cub18CUB_300001_SM_10006detail6reduce28DeviceReduceSingleTileKernelINS2_10policy_hubIdjN4cuda3std3__44plusIdEEE10Policy1000EPdSC_iS9_ddNS7_10__identityEEEvT0_T1_T2_T3_T4_T6_,"a",@progbits
	.sectionflags	@""
	.align	4
.nv.constant0._ZN3cub18CUB_300001_SM_10006detail6reduce28DeviceReduceSingleTileKernelINS2_10policy_hubIdjN4cuda3std3__44plusIdEEE10Policy1000EPdSC_iS9_ddNS7_10__identityEEEvT0_T1_T2_T3_T4_T6_:
	.zero		929


//--------------------- .nv.constant0._ZN3cub18CUB_300001_SM_10006detail6reduce18DeviceReduceKernelINS2_10policy_hubIdjN4cuda3std3__44plusIdEEE10Policy1000EN6thrust24THRUST_300001_SM_1000_NS18transform_iteratorINSD_12zip_functionINS7_10multipliesIdEEEENSD_12zip_iteratorINS7_5tupleIJNSD_6detail15normal_iteratorINSD_10device_ptrIdEEEESP_EEEEENSD_11use_defaultESS_EEjS9_dNS7_10__identityEEEvT0_PT3_T1_NS0_13GridEvenShareISY_EET2_T4_ --------------------------
	.section	.nv.constant0._ZN3cub18CUB_300001_SM_10006detail6reduce18DeviceReduceKernelINS2_10policy_hubIdjN4cuda3std3__44plusIdEEE10Policy1000EN6thrust24THRUST_300001_SM_1000_NS18transform_iteratorINSD_12zip_functionINS7_10multipliesIdEEEENSD_12zip_iteratorINS7_5tupleIJNSD_6detail15normal_iteratorINSD_10device_ptrIdEEEESP_EEEEENSD_11use_defaultESS_EEjS9_dNS7_10__identityEEEvT0_PT3_T1_NS0_13GridEvenShareISY_EET2_T4_,"a",@progbits
	.sectionflags	@""
	.align	4
.nv.constant0._ZN3cub18CUB_300001_SM_10006detail6reduce18DeviceReduceKernelINS2_10policy_hubIdjN4cuda3std3__44plusIdEEE10Policy1000EN6thrust24THRUST_300001_SM_1000_NS18transform_iteratorINSD_12zip_functionINS7_10multipliesIdEEEENSD_12zip_iteratorINS7_5tupleIJNSD_6detail15normal_iteratorINSD_10device_ptrIdEEEESP_EEEEENSD_11use_defaultESS_EEjS9_dNS7_10__identityEEEvT0_PT3_T1_NS0_13GridEvenShareISY_EET2_T4_:
	.zero		974


//--------------------- .nv.constant0._ZN3cub18CUB_300001_SM_10006detail6reduce28DeviceReduceSingleTileKernelINS2_10policy_hubIdjN4cuda3std3__44plusIdEEE10Policy1000EN6thrust24THRUST_300001_SM_1000_NS18transform_iteratorINSD_12zip_functionINS7_10multipliesIdEEEENSD_12zip_iteratorINS7_5tupleIJNSD_6detail15normal_iteratorINSD_10device_ptrIdEEEESP_EEEEENSD_11use_defaultESS_EEPdjS9_ddNS7_10__identityEEEvT0_T1_T2_T3_T4_T6_ --------------------------
	.section	.nv.constant0._ZN3cub18CUB_300001_SM_10006detail6reduce28DeviceReduceSingleTileKernelINS2_10policy_hubIdjN4cuda3std3__44plusIdEEE10Policy1000EN6thrust24THRUST_300001_SM_1000_NS18transform_iteratorINSD_12zip_functionINS7_10multipliesIdEEEENSD_12zip_iteratorINS7_5tupleIJNSD_6detail15normal_iteratorINSD_10device_ptrIdEEEESP_EEEEENSD_11use_defaultESS_EEPdjS9_ddNS7_10__identityEEEvT0_T1_T2_T3_T4_T6_,"a",@progbits
	.sectionflags	@""
	.align	4
.nv.constant0._ZN3cub18CUB_300001_SM_10006detail6reduce28DeviceReduceSingleTileKernelINS2_10policy_hubIdjN4cuda3std3__44plusIdEEE10Policy1000EN6thrust24THRUST_300001_SM_1000_NS18transform_iteratorINSD_12zip_functionINS7_10multipliesIdEEEENSD_12zip_iteratorINS7_5tupleIJNSD_6detail15normal_iteratorINSD_10device_ptrIdEEEESP_EEEEENSD_11use_defaultESS_EEPdjS9_ddNS7_10__identityEEEvT0_T1_T2_T3_T4_T6_:
	.zero		945


//--------------------- .nv.constant0._ZN3cub18CUB_300001_SM_10006detail9transform16transform_kernelINS2_10policy_hubILb0EN4cuda3std3__45tupleIJN6thrust24THRUST_300001_SM_1000_NS6detail15normal_iteratorINSA_10device_ptrIdEEEESF_EEEE10policy1000ElNS7_10multipliesIdEESF_JPdSL_EEEvT0_iT1_T2_DpNS2_10kernel_argIT3_EE --------------------------
	.section	.nv.constant0._ZN3cub18CUB_300001_SM_10006detail9transform16transform_kernelINS2_10policy_hubILb0EN4cuda3std3__45tupleIJN6thrust24THRUST_300001_SM_1000_NS6detail15normal_iteratorINSA_10device_ptrIdEEEESF_EEEE10policy1000ElNS7_10multipliesIdEESF_JPdSL_EEEvT0_iT1_T2_DpNS2_10kernel_argIT3_EE,"a",@progbits
	.sectionflags	@""
	.align	4
.nv.constant0._ZN3cub18CUB_300001_SM_10006detail9transform16transform_kernelINS2_10policy_hubILb0EN4cuda3std3__45tupleIJN6thrust24THRUST_300001_SM_1000_NS6detail15normal_iteratorINSA_10device_ptrIdEEEESF_EEEE10policy1000ElNS7_10multipliesIdEESF_JPdSL_EEEvT0_iT1_T2_DpNS2_10kernel_argIT3_EE:
	.zero		952


//--------------------- .nv.constant0._ZN3cub18CUB_300001_SM_10006detail9transform16transform_kernelINS2_10policy_hubILb0EN4cuda3std3__45tupleIJN6thrust24THRUST_300001_SM_1000_NS6detail15normal_iteratorINSA_10device_ptrIdEEEESF_EEEE10policy1000EiNS7_10multipliesIdEESF_JPdSL_EEEvT0_iT1_T2_DpNS2_10kernel_argIT3_EE --------------------------
	.section	.nv.constant0._ZN3cub18CUB_300001_SM_10006detail9transform16transform_kernelINS2_10policy_hubILb0EN4cuda3std3__45tupleIJN6thrust24THRUST_300001_SM_1000_NS6detail15normal_iteratorINSA_10device_ptrIdEEEESF_EEEE10policy1000EiNS7_10multipliesIdEESF_JPdSL_EEEvT0_iT1_T2_DpNS2_10kernel_argIT3_EE,"a",@progbits
	.sectionflags	@""
	.align	4
.nv.constant0._ZN3cub18CUB_300001_SM_10006detail9transform16transform_kernelINS2_10policy_hubILb0EN4cuda3std3__45tupleIJN6thrust24THRUST_300001_SM_1000_NS6detail15normal_iteratorINSA_10device_ptrIdEEEESF_EEEE10policy1000EiNS7_10multipliesIdEESF_JPdSL_EEEvT0_iT1_T2_DpNS2_10kernel_argIT3_EE:
	.zero		952


//--------------------- .nv.constant0._ZN3cub18CUB_300001_SM_10006detail11EmptyKernelIvEEvv --------------------------
	.section	.nv.constant0._ZN3cub18CUB_300001_SM_10006detail11EmptyKernelIvEEvv,"a",@progbits
	.sectionflags	@""
	.align	4
.nv.constant0._ZN3cub18CUB_300001_SM_10006detail11EmptyKernelIvEEvv:
	.zero		896


//--------------------- .nv.constant0._Z21scalar_product_kernelPdS_S_i --------------------------
	.section	.nv.constant0._Z21scalar_product_kernelPdS_S_i,"a",@progbits
	.sectionflags	@""
	.align	4
.nv.constant0._Z21scalar_product_kernelPdS_S_i:
	.zero		924


//--------------------- SYMBOLS --------------------------

	.type		.nv.reservedSmem.offset0,@object
	.size		.nv.reservedSmem.offset0,0x4
	.type		.nv.reservedSmem.cap,@object
	.size		.nv.reservedSmem.cap,0x4
